//
// Generated by NVIDIA NVVM Compiler
//
// Compiler Build ID: CL-36424714
// Cuda compilation tools, release 13.0, V13.0.88
// Based on NVVM 20.0.0
//

.version 9.0
.target sm_100
.address_size 64

	// .globl	_ZN3cub18CUB_300001_SM_10006detail11EmptyKernelIvEEvv
// _ZZN3cub18CUB_300001_SM_10006detail6reduce28DeviceReduceSingleTileKernelINS2_10policy_hubIdjN4cuda3std3__44plusIdEEE10Policy1000EN6thrust24THRUST_300001_SM_1000_NS6detail15normal_iteratorINSD_10device_ptrIdEEEEPijS9_id16greater_than_oneEEvT0_T1_T2_T3_T4_T6_E12temp_storage has been demoted
// _ZZN3cub18CUB_300001_SM_10006detail6reduce18DeviceReduceKernelINS2_10policy_hubIdjN4cuda3std3__44plusIdEEE10Policy1000EN6thrust24THRUST_300001_SM_1000_NS6detail15normal_iteratorINSD_10device_ptrIdEEEEjS9_d16greater_than_oneEEvT0_PT3_T1_NS0_13GridEvenShareISN_EET2_T4_E12temp_storage has been demoted
// _ZZN3cub18CUB_300001_SM_10006detail6reduce28DeviceReduceSingleTileKernelINS2_10policy_hubIdjN4cuda3std3__44plusIdEEE10Policy1000EPdPiiS9_idNS7_10__identityEEEvT0_T1_T2_T3_T4_T6_E12temp_storage has been demoted
// _ZZN3cub18CUB_300001_SM_10006detail6reduce28DeviceReduceSingleTileKernelINS2_10policy_hubIdyN4cuda3std3__44plusIdEEE10Policy1000EN6thrust24THRUST_300001_SM_1000_NS6detail15normal_iteratorINSD_10device_ptrIdEEEEPiyS9_id16greater_than_oneEEvT0_T1_T2_T3_T4_T6_E12temp_storage has been demoted
// _ZZN3cub18CUB_300001_SM_10006detail6reduce18DeviceReduceKernelINS2_10policy_hubIdyN4cuda3std3__44plusIdEEE10Policy1000EN6thrust24THRUST_300001_SM_1000_NS6detail15normal_iteratorINSD_10device_ptrIdEEEEyS9_d16greater_than_oneEEvT0_PT3_T1_NS0_13GridEvenShareISN_EET2_T4_E12temp_storage has been demoted
// _ZZN3cub18CUB_300001_SM_10006detail6reduce28DeviceReduceSingleTileKernelINS2_10policy_hubIdyN4cuda3std3__44plusIdEEE10Policy1000EPdPiiS9_idNS7_10__identityEEEvT0_T1_T2_T3_T4_T6_E12temp_storage has been demoted
.global .align 1 .b8 _ZN30_INTERNAL_3d438e36_4_k_cu_main4cuda3std3__45__cpo5beginE[1];
.global .align 1 .b8 _ZN30_INTERNAL_3d438e36_4_k_cu_main4cuda3std3__45__cpo3endE[1];
.global .align 1 .b8 _ZN30_INTERNAL_3d438e36_4_k_cu_main4cuda3std3__45__cpo6cbeginE[1];
.global .align 1 .b8 _ZN30_INTERNAL_3d438e36_4_k_cu_main4cuda3std3__45__cpo4cendE[1];
.global .align 1 .b8 _ZN30_INTERNAL_3d438e36_4_k_cu_main4cuda3std3__45__cpo6rbeginE[1];
.global .align 1 .b8 _ZN30_INTERNAL_3d438e36_4_k_cu_main4cuda3std3__45__cpo4rendE[1];
.global .align 1 .b8 _ZN30_INTERNAL_3d438e36_4_k_cu_main4cuda3std3__45__cpo7crbeginE[1];
.global .align 1 .b8 _ZN30_INTERNAL_3d438e36_4_k_cu_main4cuda3std3__45__cpo5crendE[1];
.global .align 1 .b8 _ZN30_INTERNAL_3d438e36_4_k_cu_main4cuda3std3__432_GLOBAL__N__3d438e36_4_k_cu_main6ignoreE[1];
.global .align 1 .b8 _ZN30_INTERNAL_3d438e36_4_k_cu_main4cuda3std3__419piecewise_constructE[1];
.global .align 1 .b8 _ZN30_INTERNAL_3d438e36_4_k_cu_main4cuda3std3__48in_placeE[1];
.global .align 1 .b8 _ZN30_INTERNAL_3d438e36_4_k_cu_main4cuda3std3__420unreachable_sentinelE[1];
.global .align 1 .b8 _ZN30_INTERNAL_3d438e36_4_k_cu_main4cuda3std3__47nulloptE[1];
.global .align 1 .b8 _ZN30_INTERNAL_3d438e36_4_k_cu_main4cuda3std3__48unexpectE[1];
.global .align 1 .b8 _ZN30_INTERNAL_3d438e36_4_k_cu_main4cuda3std6ranges3__45__cpo4swapE[1];
.global .align 1 .b8 _ZN30_INTERNAL_3d438e36_4_k_cu_main4cuda3std6ranges3__45__cpo9iter_moveE[1];
.global .align 1 .b8 _ZN30_INTERNAL_3d438e36_4_k_cu_main4cuda3std6ranges3__45__cpo5beginE[1];
.global .align 1 .b8 _ZN30_INTERNAL_3d438e36_4_k_cu_main4cuda3std6ranges3__45__cpo3endE[1];
.global .align 1 .b8 _ZN30_INTERNAL_3d438e36_4_k_cu_main4cuda3std6ranges3__45__cpo6cbeginE[1];
.global .align 1 .b8 _ZN30_INTERNAL_3d438e36_4_k_cu_main4cuda3std6ranges3__45__cpo4cendE[1];
.global .align 1 .b8 _ZN30_INTERNAL_3d438e36_4_k_cu_main4cuda3std6ranges3__45__cpo7advanceE[1];
.global .align 1 .b8 _ZN30_INTERNAL_3d438e36_4_k_cu_main4cuda3std6ranges3__45__cpo9iter_swapE[1];
.global .align 1 .b8 _ZN30_INTERNAL_3d438e36_4_k_cu_main4cuda3std6ranges3__45__cpo4nextE[1];
.global .align 1 .b8 _ZN30_INTERNAL_3d438e36_4_k_cu_main4cuda3std6ranges3__45__cpo4prevE[1];
.global .align 1 .b8 _ZN30_INTERNAL_3d438e36_4_k_cu_main4cuda3std6ranges3__45__cpo4dataE[1];
.global .align 1 .b8 _ZN30_INTERNAL_3d438e36_4_k_cu_main4cuda3std6ranges3__45__cpo5cdataE[1];
.global .align 1 .b8 _ZN30_INTERNAL_3d438e36_4_k_cu_main4cuda3std6ranges3__45__cpo4sizeE[1];
.global .align 1 .b8 _ZN30_INTERNAL_3d438e36_4_k_cu_main4cuda3std6ranges3__45__cpo5ssizeE[1];
.global .align 1 .b8 _ZN30_INTERNAL_3d438e36_4_k_cu_main4cuda3std6ranges3__45__cpo8distanceE[1];
.global .align 1 .b8 _ZN30_INTERNAL_3d438e36_4_k_cu_main6thrust24THRUST_300001_SM_1000_NS8cuda_cub3parE[1];
.global .align 1 .b8 _ZN30_INTERNAL_3d438e36_4_k_cu_main6thrust24THRUST_300001_SM_1000_NS8cuda_cub10par_nosyncE[1];
.global .align 1 .b8 _ZN30_INTERNAL_3d438e36_4_k_cu_main6thrust24THRUST_300001_SM_1000_NS6system6detail10sequential3seqE[1];
.global .align 1 .b8 _ZN30_INTERNAL_3d438e36_4_k_cu_main6thrust24THRUST_300001_SM_1000_NS12placeholders2_1E[1];
.global .align 1 .b8 _ZN30_INTERNAL_3d438e36_4_k_cu_main6thrust24THRUST_300001_SM_1000_NS12placeholders2_2E[1];
.global .align 1 .b8 _ZN30_INTERNAL_3d438e36_4_k_cu_main6thrust24THRUST_300001_SM_1000_NS12placeholders2_3E[1];
.global .align 1 .b8 _ZN30_INTERNAL_3d438e36_4_k_cu_main6thrust24THRUST_300001_SM_1000_NS12placeholders2_4E[1];
.global .align 1 .b8 _ZN30_INTERNAL_3d438e36_4_k_cu_main6thrust24THRUST_300001_SM_1000_NS12placeholders2_5E[1];
.global .align 1 .b8 _ZN30_INTERNAL_3d438e36_4_k_cu_main6thrust24THRUST_300001_SM_1000_NS12placeholders2_6E[1];
.global .align 1 .b8 _ZN30_INTERNAL_3d438e36_4_k_cu_main6thrust24THRUST_300001_SM_1000_NS12placeholders2_7E[1];
.global .align 1 .b8 _ZN30_INTERNAL_3d438e36_4_k_cu_main6thrust24THRUST_300001_SM_1000_NS12placeholders2_8E[1];
.global .align 1 .b8 _ZN30_INTERNAL_3d438e36_4_k_cu_main6thrust24THRUST_300001_SM_1000_NS12placeholders2_9E[1];
.global .align 1 .b8 _ZN30_INTERNAL_3d438e36_4_k_cu_main6thrust24THRUST_300001_SM_1000_NS12placeholders3_10E[1];
.global .align 1 .b8 _ZN30_INTERNAL_3d438e36_4_k_cu_main6thrust24THRUST_300001_SM_1000_NS3seqE[1];

.visible .entry _ZN3cub18CUB_300001_SM_10006detail11EmptyKernelIvEEvv()
{


	ret;

}
	// .globl	_ZN3cub18CUB_300001_SM_10006detail8for_each13static_kernelINS2_12policy_hub_t12policy_500_tEmN6thrust24THRUST_300001_SM_1000_NS8cuda_cub20__uninitialized_fill7functorINS7_10device_ptrIdEEdEEEEvT0_T1_
.visible .entry _ZN3cub18CUB_300001_SM_10006detail8for_each13static_kernelINS2_12policy_hub_t12policy_500_tEmN6thrust24THRUST_300001_SM_1000_NS8cuda_cub20__uninitialized_fill7functorINS7_10device_ptrIdEEdEEEEvT0_T1_(
	.param .u64 _ZN3cub18CUB_300001_SM_10006detail8for_each13static_kernelINS2_12policy_hub_t12policy_500_tEmN6thrust24THRUST_300001_SM_1000_NS8cuda_cub20__uninitialized_fill7functorINS7_10device_ptrIdEEdEEEEvT0_T1__param_0,
	.param .align 8 .b8 _ZN3cub18CUB_300001_SM_10006detail8for_each13static_kernelINS2_12policy_hub_t12policy_500_tEmN6thrust24THRUST_300001_SM_1000_NS8cuda_cub20__uninitialized_fill7functorINS7_10device_ptrIdEEdEEEEvT0_T1__param_1[16]
)
.maxntid 256
{
	.reg .pred 	%p<4>;
	.reg .b32 	%r<5>;
	.reg .b64 	%rd<16>;
	.reg .b64 	%fd<3>;

	ld.param.f64 	%fd2, [_ZN3cub18CUB_300001_SM_10006detail8for_each13static_kernelINS2_12policy_hub_t12policy_500_tEmN6thrust24THRUST_300001_SM_1000_NS8cuda_cub20__uninitialized_fill7functorINS7_10device_ptrIdEEdEEEEvT0_T1__param_1+8];
	ld.param.u64 	%rd4, [_ZN3cub18CUB_300001_SM_10006detail8for_each13static_kernelINS2_12policy_hub_t12policy_500_tEmN6thrust24THRUST_300001_SM_1000_NS8cuda_cub20__uninitialized_fill7functorINS7_10device_ptrIdEEdEEEEvT0_T1__param_1];
	ld.param.u64 	%rd5, [_ZN3cub18CUB_300001_SM_10006detail8for_each13static_kernelINS2_12policy_hub_t12policy_500_tEmN6thrust24THRUST_300001_SM_1000_NS8cuda_cub20__uninitialized_fill7functorINS7_10device_ptrIdEEdEEEEvT0_T1__param_0];
	mov.u32 	%r2, %ctaid.x;
	mul.wide.u32 	%rd1, %r2, 512;
	sub.s64 	%rd2, %rd5, %rd1;
	setp.lt.u64 	%p1, %rd2, 512;
	@%p1 bra 	$L__BB1_2;
	mov.u32 	%r4, %tid.x;
	cvta.to.global.u64 	%rd11, %rd4;
	cvt.u64.u32 	%rd12, %r4;
	add.s64 	%rd13, %rd1, %rd12;
	shl.b64 	%rd14, %rd13, 3;
	add.s64 	%rd15, %rd11, %rd14;
	st.global.f64 	[%rd15], %fd2;
	st.global.f64 	[%rd15+2048], %fd2;
	bra.uni 	$L__BB1_6;
$L__BB1_2:
	cvta.to.global.u64 	%rd6, %rd4;
	mov.u32 	%r1, %tid.x;
	cvt.u64.u32 	%rd7, %r1;
	setp.le.u64 	%p2, %rd2, %rd7;
	add.s64 	%rd8, %rd1, %rd7;
	shl.b64 	%rd9, %rd8, 3;
	add.s64 	%rd3, %rd6, %rd9;
	@%p2 bra 	$L__BB1_4;
	st.global.f64 	[%rd3], %fd2;
$L__BB1_4:
	add.s32 	%r3, %r1, 256;
	cvt.u64.u32 	%rd10, %r3;
	setp.le.u64 	%p3, %rd2, %rd10;
	@%p3 bra 	$L__BB1_6;
	st.global.f64 	[%rd3+2048], %fd2;
$L__BB1_6:
	ret;

}
	// .globl	_ZN3cub18CUB_300001_SM_10006detail9transform16transform_kernelINS2_10policy_hubILb1EN4cuda3std3__45tupleIJN6thrust24THRUST_300001_SM_1000_NS17counting_iteratorIiNSA_11use_defaultESC_SC_EEEEEE10policy1000Ei7rng_gpuNSA_6detail15normal_iteratorINSA_10device_ptrIdEEEEJSD_EEEvT0_iT1_T2_DpNS2_10kernel_argIT3_EE
.visible .entry _ZN3cub18CUB_300001_SM_10006detail9transform16transform_kernelINS2_10policy_hubILb1EN4cuda3std3__45tupleIJN6thrust24THRUST_300001_SM_1000_NS17counting_iteratorIiNSA_11use_defaultESC_SC_EEEEEE10policy1000Ei7rng_gpuNSA_6detail15normal_iteratorINSA_10device_ptrIdEEEEJSD_EEEvT0_iT1_T2_DpNS2_10kernel_argIT3_EE(
	.param .u32 _ZN3cub18CUB_300001_SM_10006detail9transform16transform_kernelINS2_10policy_hubILb1EN4cuda3std3__45tupleIJN6thrust24THRUST_300001_SM_1000_NS17counting_iteratorIiNSA_11use_defaultESC_SC_EEEEEE10policy1000Ei7rng_gpuNSA_6detail15normal_iteratorINSA_10device_ptrIdEEEEJSD_EEEvT0_iT1_T2_DpNS2_10kernel_argIT3_EE_param_0,
	.param .u32 _ZN3cub18CUB_300001_SM_10006detail9transform16transform_kernelINS2_10policy_hubILb1EN4cuda3std3__45tupleIJN6thrust24THRUST_300001_SM_1000_NS17counting_iteratorIiNSA_11use_defaultESC_SC_EEEEEE10policy1000Ei7rng_gpuNSA_6detail15normal_iteratorINSA_10device_ptrIdEEEEJSD_EEEvT0_iT1_T2_DpNS2_10kernel_argIT3_EE_param_1,
	.param .align 1 .b8 _ZN3cub18CUB_300001_SM_10006detail9transform16transform_kernelINS2_10policy_hubILb1EN4cuda3std3__45tupleIJN6thrust24THRUST_300001_SM_1000_NS17counting_iteratorIiNSA_11use_defaultESC_SC_EEEEEE10policy1000Ei7rng_gpuNSA_6detail15normal_iteratorINSA_10device_ptrIdEEEEJSD_EEEvT0_iT1_T2_DpNS2_10kernel_argIT3_EE_param_2[1],
	.param .align 8 .b8 _ZN3cub18CUB_300001_SM_10006detail9transform16transform_kernelINS2_10policy_hubILb1EN4cuda3std3__45tupleIJN6thrust24THRUST_300001_SM_1000_NS17counting_iteratorIiNSA_11use_defaultESC_SC_EEEEEE10policy1000Ei7rng_gpuNSA_6detail15normal_iteratorINSA_10device_ptrIdEEEEJSD_EEEvT0_iT1_T2_DpNS2_10kernel_argIT3_EE_param_3[8],
	.param .align 8 .b8 _ZN3cub18CUB_300001_SM_10006detail9transform16transform_kernelINS2_10policy_hubILb1EN4cuda3std3__45tupleIJN6thrust24THRUST_300001_SM_1000_NS17counting_iteratorIiNSA_11use_defaultESC_SC_EEEEEE10policy1000Ei7rng_gpuNSA_6detail15normal_iteratorINSA_10device_ptrIdEEEEJSD_EEEvT0_iT1_T2_DpNS2_10kernel_argIT3_EE_param_4[16]
)
.maxntid 128
{
	.reg .pred 	%p<27>;
	.reg .b32 	%r<350>;
	.reg .b64 	%rd<21>;
	.reg .b64 	%fd<21>;

	ld.param.u32 	%r1, [_ZN3cub18CUB_300001_SM_10006detail9transform16transform_kernelINS2_10policy_hubILb1EN4cuda3std3__45tupleIJN6thrust24THRUST_300001_SM_1000_NS17counting_iteratorIiNSA_11use_defaultESC_SC_EEEEEE10policy1000Ei7rng_gpuNSA_6detail15normal_iteratorINSA_10device_ptrIdEEEEJSD_EEEvT0_iT1_T2_DpNS2_10kernel_argIT3_EE_param_4];
	ld.param.u32 	%r54, [_ZN3cub18CUB_300001_SM_10006detail9transform16transform_kernelINS2_10policy_hubILb1EN4cuda3std3__45tupleIJN6thrust24THRUST_300001_SM_1000_NS17counting_iteratorIiNSA_11use_defaultESC_SC_EEEEEE10policy1000Ei7rng_gpuNSA_6detail15normal_iteratorINSA_10device_ptrIdEEEEJSD_EEEvT0_iT1_T2_DpNS2_10kernel_argIT3_EE_param_0];
	ld.param.u64 	%rd7, [_ZN3cub18CUB_300001_SM_10006detail9transform16transform_kernelINS2_10policy_hubILb1EN4cuda3std3__45tupleIJN6thrust24THRUST_300001_SM_1000_NS17counting_iteratorIiNSA_11use_defaultESC_SC_EEEEEE10policy1000Ei7rng_gpuNSA_6detail15normal_iteratorINSA_10device_ptrIdEEEEJSD_EEEvT0_iT1_T2_DpNS2_10kernel_argIT3_EE_param_3];
	ld.param.u32 	%r53, [_ZN3cub18CUB_300001_SM_10006detail9transform16transform_kernelINS2_10policy_hubILb1EN4cuda3std3__45tupleIJN6thrust24THRUST_300001_SM_1000_NS17counting_iteratorIiNSA_11use_defaultESC_SC_EEEEEE10policy1000Ei7rng_gpuNSA_6detail15normal_iteratorINSA_10device_ptrIdEEEEJSD_EEEvT0_iT1_T2_DpNS2_10kernel_argIT3_EE_param_1];
	cvta.to.global.u64 	%rd1, %rd7;
	shl.b32 	%r55, %r53, 7;
	mov.u32 	%r2, %ctaid.x;
	mul.lo.s32 	%r3, %r55, %r2;
	sub.s32 	%r56, %r54, %r3;
	min.s32 	%r4, %r55, %r56;
	setp.gt.s32 	%p1, %r55, %r56;
	@%p1 bra 	$L__BB2_8;
	setp.lt.s32 	%p2, %r53, 1;
	@%p2 bra 	$L__BB2_25;
	mov.u32 	%r5, %tid.x;
	and.b32  	%r6, %r53, 3;
	setp.lt.u32 	%p3, %r53, 4;
	mov.b32 	%r346, 0;
	@%p3 bra 	$L__BB2_5;
	and.b32  	%r346, %r53, 2147483644;
	neg.s32 	%r336, %r346;
	mul.wide.s32 	%rd8, %r3, 8;
	add.s64 	%rd9, %rd8, %rd1;
	add.s64 	%rd2, %rd9, 2048;
	add.s32 	%r58, %r1, %r5;
	add.s32 	%r59, %r58, %r3;
	mad.lo.s32 	%r334, %r59, 23778956, 1792445440;
	mov.u32 	%r335, %r5;
$L__BB2_4:
	mul.wide.s32 	%rd10, %r335, 8;
	add.s64 	%rd11, %rd2, %rd10;
	add.s32 	%r60, %r334, -1251260928;
	add.s32 	%r61, %r334, -1792445440;
	mul.hi.s32 	%r62, %r61, 1859540833;
	shr.u32 	%r63, %r62, 31;
	shr.s32 	%r64, %r62, 16;
	add.s32 	%r65, %r64, %r63;
	mul.lo.s32 	%r66, %r65, 151368;
	sub.s32 	%r67, %r61, %r66;
	mul.hi.u32 	%r68, %r67, 3;
	sub.s32 	%r69, %r67, %r68;
	shr.u32 	%r70, %r69, 1;
	add.s32 	%r71, %r70, %r68;
	shr.u32 	%r72, %r71, 30;
	mul.lo.s32 	%r73, %r72, 2147483647;
	sub.s32 	%r74, %r67, %r73;
	max.u32 	%r75, %r74, 1;
	mul.hi.u32 	%r76, %r75, 1581746633;
	shr.u32 	%r77, %r76, 14;
	mul.lo.s32 	%r78, %r77, 44488;
	sub.s32 	%r79, %r75, %r78;
	mul.lo.s32 	%r80, %r79, 48271;
	mul.lo.s32 	%r81, %r77, 3399;
	setp.lt.u32 	%p4, %r80, %r81;
	xor.b32  	%r82, %r81, 2147483647;
	neg.s32 	%r83, %r81;
	selp.b32 	%r84, %r82, %r83, %p4;
	add.s32 	%r85, %r80, %r84;
	add.s32 	%r86, %r85, -1;
	cvt.rn.f64.u32 	%fd1, %r86;
	div.rn.f64 	%fd2, %fd1, 0d41DFFFFFFF800000;
	st.global.f64 	[%rd11+-2048], %fd2;
	add.s32 	%r87, %r334, 1251260928;
	mul.hi.s32 	%r88, %r87, 1859540833;
	shr.u32 	%r89, %r88, 31;
	shr.s32 	%r90, %r88, 16;
	add.s32 	%r91, %r90, %r89;
	mul.lo.s32 	%r92, %r91, 151368;
	sub.s32 	%r93, %r87, %r92;
	mul.hi.u32 	%r94, %r93, 3;
	sub.s32 	%r95, %r93, %r94;
	shr.u32 	%r96, %r95, 1;
	add.s32 	%r97, %r96, %r94;
	shr.u32 	%r98, %r97, 30;
	mul.lo.s32 	%r99, %r98, 2147483647;
	sub.s32 	%r100, %r93, %r99;
	max.u32 	%r101, %r100, 1;
	mul.hi.u32 	%r102, %r101, 1581746633;
	shr.u32 	%r103, %r102, 14;
	mul.lo.s32 	%r104, %r103, 44488;
	sub.s32 	%r105, %r101, %r104;
	mul.lo.s32 	%r106, %r105, 48271;
	mul.lo.s32 	%r107, %r103, 3399;
	setp.lt.u32 	%p5, %r106, %r107;
	xor.b32  	%r108, %r107, 2147483647;
	neg.s32 	%r109, %r107;
	selp.b32 	%r110, %r108, %r109, %p5;
	add.s32 	%r111, %r106, %r110;
	add.s32 	%r112, %r111, -1;
	cvt.rn.f64.u32 	%fd3, %r112;
	div.rn.f64 	%fd4, %fd3, 0d41DFFFFFFF800000;
	st.global.f64 	[%rd11+-1024], %fd4;
	mul.hi.s32 	%r113, %r334, 1859540833;
	shr.u32 	%r114, %r113, 31;
	shr.s32 	%r115, %r113, 16;
	add.s32 	%r116, %r115, %r114;
	mul.lo.s32 	%r117, %r116, 151368;
	sub.s32 	%r118, %r334, %r117;
	mul.hi.u32 	%r119, %r118, 3;
	sub.s32 	%r120, %r118, %r119;
	shr.u32 	%r121, %r120, 1;
	add.s32 	%r122, %r121, %r119;
	shr.u32 	%r123, %r122, 30;
	mul.lo.s32 	%r124, %r123, 2147483647;
	sub.s32 	%r125, %r118, %r124;
	max.u32 	%r126, %r125, 1;
	mul.hi.u32 	%r127, %r126, 1581746633;
	shr.u32 	%r128, %r127, 14;
	mul.lo.s32 	%r129, %r128, 44488;
	sub.s32 	%r130, %r126, %r129;
	mul.lo.s32 	%r131, %r130, 48271;
	mul.lo.s32 	%r132, %r128, 3399;
	setp.lt.u32 	%p6, %r131, %r132;
	xor.b32  	%r133, %r132, 2147483647;
	neg.s32 	%r134, %r132;
	selp.b32 	%r135, %r133, %r134, %p6;
	add.s32 	%r136, %r131, %r135;
	add.s32 	%r137, %r136, -1;
	cvt.rn.f64.u32 	%fd5, %r137;
	div.rn.f64 	%fd6, %fd5, 0d41DFFFFFFF800000;
	st.global.f64 	[%rd11], %fd6;
	mul.hi.s32 	%r138, %r60, 1859540833;
	shr.u32 	%r139, %r138, 31;
	shr.s32 	%r140, %r138, 16;
	add.s32 	%r141, %r140, %r139;
	mul.lo.s32 	%r142, %r141, 151368;
	sub.s32 	%r143, %r60, %r142;
	mul.hi.u32 	%r144, %r143, 3;
	sub.s32 	%r145, %r143, %r144;
	shr.u32 	%r146, %r145, 1;
	add.s32 	%r147, %r146, %r144;
	shr.u32 	%r148, %r147, 30;
	mul.lo.s32 	%r149, %r148, 2147483647;
	sub.s32 	%r150, %r143, %r149;
	max.u32 	%r151, %r150, 1;
	mul.hi.u32 	%r152, %r151, 1581746633;
	shr.u32 	%r153, %r152, 14;
	mul.lo.s32 	%r154, %r153, 44488;
	sub.s32 	%r155, %r151, %r154;
	mul.lo.s32 	%r156, %r155, 48271;
	mul.lo.s32 	%r157, %r153, 3399;
	setp.lt.u32 	%p7, %r156, %r157;
	xor.b32  	%r158, %r157, 2147483647;
	neg.s32 	%r159, %r157;
	selp.b32 	%r160, %r158, %r159, %p7;
	add.s32 	%r161, %r156, %r160;
	add.s32 	%r162, %r161, -1;
	cvt.rn.f64.u32 	%fd7, %r162;
	div.rn.f64 	%fd8, %fd7, 0d41DFFFFFFF800000;
	st.global.f64 	[%rd11+1024], %fd8;
	add.s32 	%r336, %r336, 4;
	add.s32 	%r335, %r335, 512;
	add.s32 	%r334, %r334, -710076416;
	setp.eq.s32 	%p8, %r336, 0;
	@%p8 bra 	$L__BB2_5;
	bra.uni 	$L__BB2_4;
$L__BB2_5:
	setp.eq.s32 	%p9, %r6, 0;
	@%p9 bra 	$L__BB2_25;
	mul.wide.s32 	%rd12, %r3, 8;
	add.s64 	%rd6, %rd1, %rd12;
	shl.b32 	%r163, %r346, 7;
	add.s32 	%r349, %r5, %r163;
	add.s32 	%r164, %r1, %r5;
	add.s32 	%r165, %r164, %r3;
	add.s32 	%r166, %r165, %r163;
	mul.lo.s32 	%r348, %r166, 23778956;
	neg.s32 	%r347, %r6;
$L__BB2_7:
	.pragma "nounroll";
	mul.wide.s32 	%rd13, %r349, 8;
	add.s64 	%rd14, %rd6, %rd13;
	mul.hi.s32 	%r167, %r348, 1859540833;
	shr.u32 	%r168, %r167, 31;
	shr.s32 	%r169, %r167, 16;
	add.s32 	%r170, %r169, %r168;
	mul.lo.s32 	%r171, %r170, 151368;
	sub.s32 	%r172, %r348, %r171;
	mul.hi.u32 	%r173, %r172, 3;
	sub.s32 	%r174, %r172, %r173;
	shr.u32 	%r175, %r174, 1;
	add.s32 	%r176, %r175, %r173;
	shr.u32 	%r177, %r176, 30;
	mul.lo.s32 	%r178, %r177, 2147483647;
	sub.s32 	%r179, %r172, %r178;
	max.u32 	%r180, %r179, 1;
	mul.hi.u32 	%r181, %r180, 1581746633;
	shr.u32 	%r182, %r181, 14;
	mul.lo.s32 	%r183, %r182, 44488;
	sub.s32 	%r184, %r180, %r183;
	mul.lo.s32 	%r185, %r184, 48271;
	mul.lo.s32 	%r186, %r182, 3399;
	setp.lt.u32 	%p10, %r185, %r186;
	xor.b32  	%r187, %r186, 2147483647;
	neg.s32 	%r188, %r186;
	selp.b32 	%r189, %r187, %r188, %p10;
	add.s32 	%r190, %r185, %r189;
	add.s32 	%r191, %r190, -1;
	cvt.rn.f64.u32 	%fd9, %r191;
	div.rn.f64 	%fd10, %fd9, 0d41DFFFFFFF800000;
	st.global.f64 	[%rd14], %fd10;
	add.s32 	%r349, %r349, 128;
	add.s32 	%r348, %r348, -1251260928;
	add.s32 	%r347, %r347, 1;
	setp.ne.s32 	%p11, %r347, 0;
	@%p11 bra 	$L__BB2_7;
	bra.uni 	$L__BB2_25;
$L__BB2_8:
	setp.lt.s32 	%p12, %r53, 1;
	@%p12 bra 	$L__BB2_25;
	mov.u32 	%r10, %tid.x;
	and.b32  	%r11, %r53, 3;
	setp.lt.u32 	%p13, %r53, 4;
	mov.b32 	%r342, 0;
	@%p13 bra 	$L__BB2_20;
	and.b32  	%r342, %r53, 2147483644;
	neg.s32 	%r341, %r342;
	add.s32 	%r340, %r10, 256;
	mul.lo.s32 	%r193, %r10, 23778956;
	mad.lo.s32 	%r194, %r1, 23778956, %r193;
	mul.lo.s32 	%r195, %r2, %r53;
	mul.lo.s32 	%r196, %r195, 1251260928;
	sub.s32 	%r339, %r194, %r196;
	add.s32 	%r197, %r1, %r10;
	add.s32 	%r198, %r197, %r3;
	mul.lo.s32 	%r338, %r198, 23778956;
	mul.wide.s32 	%rd15, %r3, 8;
	add.s64 	%rd16, %rd15, %rd1;
	add.s64 	%rd3, %rd16, 2048;
	mov.u32 	%r337, %r10;
$L__BB2_11:
	mul.wide.s32 	%rd17, %r337, 8;
	add.s64 	%rd4, %rd3, %rd17;
	add.s32 	%r199, %r340, -256;
	setp.ge.s32 	%p14, %r199, %r4;
	@%p14 bra 	$L__BB2_13;
	mul.hi.s32 	%r200, %r338, 1859540833;
	shr.u32 	%r201, %r200, 31;
	shr.s32 	%r202, %r200, 16;
	add.s32 	%r203, %r202, %r201;
	mul.lo.s32 	%r204, %r203, 151368;
	sub.s32 	%r205, %r338, %r204;
	mul.hi.u32 	%r206, %r205, 3;
	sub.s32 	%r207, %r205, %r206;
	shr.u32 	%r208, %r207, 1;
	add.s32 	%r209, %r208, %r206;
	shr.u32 	%r210, %r209, 30;
	mul.lo.s32 	%r211, %r210, 2147483647;
	sub.s32 	%r212, %r205, %r211;
	max.u32 	%r213, %r212, 1;
	mul.hi.u32 	%r214, %r213, 1581746633;
	shr.u32 	%r215, %r214, 14;
	mul.lo.s32 	%r216, %r215, 44488;
	sub.s32 	%r217, %r213, %r216;
	mul.lo.s32 	%r218, %r217, 48271;
	mul.lo.s32 	%r219, %r215, 3399;
	setp.lt.u32 	%p15, %r218, %r219;
	xor.b32  	%r220, %r219, 2147483647;
	neg.s32 	%r221, %r219;
	selp.b32 	%r222, %r220, %r221, %p15;
	add.s32 	%r223, %r218, %r222;
	add.s32 	%r224, %r223, -1;
	cvt.rn.f64.u32 	%fd11, %r224;
	div.rn.f64 	%fd12, %fd11, 0d41DFFFFFFF800000;
	st.global.f64 	[%rd4+-2048], %fd12;
$L__BB2_13:
	add.s32 	%r225, %r340, -128;
	setp.ge.s32 	%p16, %r225, %r4;
	@%p16 bra 	$L__BB2_15;
	add.s32 	%r226, %r339, -1251260928;
	mul.hi.s32 	%r227, %r226, 1859540833;
	shr.u32 	%r228, %r227, 31;
	shr.s32 	%r229, %r227, 16;
	add.s32 	%r230, %r229, %r228;
	mul.lo.s32 	%r231, %r230, 151368;
	sub.s32 	%r232, %r226, %r231;
	mul.hi.u32 	%r233, %r232, 3;
	sub.s32 	%r234, %r232, %r233;
	shr.u32 	%r235, %r234, 1;
	add.s32 	%r236, %r235, %r233;
	shr.u32 	%r237, %r236, 30;
	mul.lo.s32 	%r238, %r237, 2147483647;
	sub.s32 	%r239, %r232, %r238;
	max.u32 	%r240, %r239, 1;
	mul.hi.u32 	%r241, %r240, 1581746633;
	shr.u32 	%r242, %r241, 14;
	mul.lo.s32 	%r243, %r242, 44488;
	sub.s32 	%r244, %r240, %r243;
	mul.lo.s32 	%r245, %r244, 48271;
	mul.lo.s32 	%r246, %r242, 3399;
	setp.lt.u32 	%p17, %r245, %r246;
	xor.b32  	%r247, %r246, 2147483647;
	neg.s32 	%r248, %r246;
	selp.b32 	%r249, %r247, %r248, %p17;
	add.s32 	%r250, %r245, %r249;
	add.s32 	%r251, %r250, -1;
	cvt.rn.f64.u32 	%fd13, %r251;
	div.rn.f64 	%fd14, %fd13, 0d41DFFFFFFF800000;
	st.global.f64 	[%rd4+-1024], %fd14;
$L__BB2_15:
	setp.ge.s32 	%p18, %r340, %r4;
	@%p18 bra 	$L__BB2_17;
	add.s32 	%r252, %r339, 1792445440;
	mul.hi.s32 	%r253, %r252, 1859540833;
	shr.u32 	%r254, %r253, 31;
	shr.s32 	%r255, %r253, 16;
	add.s32 	%r256, %r255, %r254;
	mul.lo.s32 	%r257, %r256, 151368;
	sub.s32 	%r258, %r252, %r257;
	mul.hi.u32 	%r259, %r258, 3;
	sub.s32 	%r260, %r258, %r259;
	shr.u32 	%r261, %r260, 1;
	add.s32 	%r262, %r261, %r259;
	shr.u32 	%r263, %r262, 30;
	mul.lo.s32 	%r264, %r263, 2147483647;
	sub.s32 	%r265, %r258, %r264;
	max.u32 	%r266, %r265, 1;
	mul.hi.u32 	%r267, %r266, 1581746633;
	shr.u32 	%r268, %r267, 14;
	mul.lo.s32 	%r269, %r268, 44488;
	sub.s32 	%r270, %r266, %r269;
	mul.lo.s32 	%r271, %r270, 48271;
	mul.lo.s32 	%r272, %r268, 3399;
	setp.lt.u32 	%p19, %r271, %r272;
	xor.b32  	%r273, %r272, 2147483647;
	neg.s32 	%r274, %r272;
	selp.b32 	%r275, %r273, %r274, %p19;
	add.s32 	%r276, %r271, %r275;
	add.s32 	%r277, %r276, -1;
	cvt.rn.f64.u32 	%fd15, %r277;
	div.rn.f64 	%fd16, %fd15, 0d41DFFFFFFF800000;
	st.global.f64 	[%rd4], %fd16;
$L__BB2_17:
	add.s32 	%r278, %r340, 128;
	setp.ge.s32 	%p20, %r278, %r4;
	@%p20 bra 	$L__BB2_19;
	add.s32 	%r279, %r339, 541184512;
	mul.hi.s32 	%r280, %r279, 1859540833;
	shr.u32 	%r281, %r280, 31;
	shr.s32 	%r282, %r280, 16;
	add.s32 	%r283, %r282, %r281;
	mul.lo.s32 	%r284, %r283, 151368;
	sub.s32 	%r285, %r279, %r284;
	mul.hi.u32 	%r286, %r285, 3;
	sub.s32 	%r287, %r285, %r286;
	shr.u32 	%r288, %r287, 1;
	add.s32 	%r289, %r288, %r286;
	shr.u32 	%r290, %r289, 30;
	mul.lo.s32 	%r291, %r290, 2147483647;
	sub.s32 	%r292, %r285, %r291;
	max.u32 	%r293, %r292, 1;
	mul.hi.u32 	%r294, %r293, 1581746633;
	shr.u32 	%r295, %r294, 14;
	mul.lo.s32 	%r296, %r295, 44488;
	sub.s32 	%r297, %r293, %r296;
	mul.lo.s32 	%r298, %r297, 48271;
	mul.lo.s32 	%r299, %r295, 3399;
	setp.lt.u32 	%p21, %r298, %r299;
	xor.b32  	%r300, %r299, 2147483647;
	neg.s32 	%r301, %r299;
	selp.b32 	%r302, %r300, %r301, %p21;
	add.s32 	%r303, %r298, %r302;
	add.s32 	%r304, %r303, -1;
	cvt.rn.f64.u32 	%fd17, %r304;
	div.rn.f64 	%fd18, %fd17, 0d41DFFFFFFF800000;
	st.global.f64 	[%rd4+1024], %fd18;
$L__BB2_19:
	add.s32 	%r341, %r341, 4;
	add.s32 	%r340, %r340, 512;
	add.s32 	%r339, %r339, -710076416;
	add.s32 	%r338, %r338, -710076416;
	add.s32 	%r337, %r337, 512;
	setp.ne.s32 	%p22, %r341, 0;
	@%p22 bra 	$L__BB2_11;
$L__BB2_20:
	setp.eq.s32 	%p23, %r11, 0;
	@%p23 bra 	$L__BB2_25;
	mul.wide.s32 	%rd18, %r3, 8;
	add.s64 	%rd5, %rd1, %rd18;
	shl.b32 	%r305, %r342, 7;
	add.s32 	%r345, %r10, %r305;
	add.s32 	%r306, %r1, %r10;
	add.s32 	%r307, %r306, %r3;
	add.s32 	%r308, %r307, %r305;
	mul.lo.s32 	%r344, %r308, 23778956;
	neg.s32 	%r343, %r11;
$L__BB2_22:
	.pragma "nounroll";
	setp.ge.s32 	%p24, %r345, %r4;
	@%p24 bra 	$L__BB2_24;
	mul.hi.s32 	%r309, %r344, 1859540833;
	shr.u32 	%r310, %r309, 31;
	shr.s32 	%r311, %r309, 16;
	add.s32 	%r312, %r311, %r310;
	mul.lo.s32 	%r313, %r312, 151368;
	sub.s32 	%r314, %r344, %r313;
	mul.hi.u32 	%r315, %r314, 3;
	sub.s32 	%r316, %r314, %r315;
	shr.u32 	%r317, %r316, 1;
	add.s32 	%r318, %r317, %r315;
	shr.u32 	%r319, %r318, 30;
	mul.lo.s32 	%r320, %r319, 2147483647;
	sub.s32 	%r321, %r314, %r320;
	max.u32 	%r322, %r321, 1;
	mul.hi.u32 	%r323, %r322, 1581746633;
	shr.u32 	%r324, %r323, 14;
	mul.lo.s32 	%r325, %r324, 44488;
	sub.s32 	%r326, %r322, %r325;
	mul.lo.s32 	%r327, %r326, 48271;
	mul.lo.s32 	%r328, %r324, 3399;
	setp.lt.u32 	%p25, %r327, %r328;
	xor.b32  	%r329, %r328, 2147483647;
	neg.s32 	%r330, %r328;
	selp.b32 	%r331, %r329, %r330, %p25;
	add.s32 	%r332, %r327, %r331;
	add.s32 	%r333, %r332, -1;
	cvt.rn.f64.u32 	%fd19, %r333;
	div.rn.f64 	%fd20, %fd19, 0d41DFFFFFFF800000;
	mul.wide.s32 	%rd19, %r345, 8;
	add.s64 	%rd20, %rd5, %rd19;
	st.global.f64 	[%rd20], %fd20;
$L__BB2_24:
	add.s32 	%r345, %r345, 128;
	add.s32 	%r344, %r344, -1251260928;
	add.s32 	%r343, %r343, 1;
	setp.eq.s32 	%p26, %r343, 0;
	@%p26 bra 	$L__BB2_25;
	bra.uni 	$L__BB2_22;
$L__BB2_25:
	ret;

}
	// .globl	_ZN3cub18CUB_300001_SM_10006detail9transform16transform_kernelINS2_10policy_hubILb1EN4cuda3std3__45tupleIJN6thrust24THRUST_300001_SM_1000_NS17counting_iteratorIiNSA_11use_defaultESC_SC_EEEEEE10policy1000El7rng_gpuNSA_6detail15normal_iteratorINSA_10device_ptrIdEEEEJSD_EEEvT0_iT1_T2_DpNS2_10kernel_argIT3_EE
.visible .entry _ZN3cub18CUB_300001_SM_10006detail9transform16transform_kernelINS2_10policy_hubILb1EN4cuda3std3__45tupleIJN6thrust24THRUST_300001_SM_1000_NS17counting_iteratorIiNSA_11use_defaultESC_SC_EEEEEE10policy1000El7rng_gpuNSA_6detail15normal_iteratorINSA_10device_ptrIdEEEEJSD_EEEvT0_iT1_T2_DpNS2_10kernel_argIT3_EE(
	.param .u64 _ZN3cub18CUB_300001_SM_10006detail9transform16transform_kernelINS2_10policy_hubILb1EN4cuda3std3__45tupleIJN6thrust24THRUST_300001_SM_1000_NS17counting_iteratorIiNSA_11use_defaultESC_SC_EEEEEE10policy1000El7rng_gpuNSA_6detail15normal_iteratorINSA_10device_ptrIdEEEEJSD_EEEvT0_iT1_T2_DpNS2_10kernel_argIT3_EE_param_0,
	.param .u32 _ZN3cub18CUB_300001_SM_10006detail9transform16transform_kernelINS2_10policy_hubILb1EN4cuda3std3__45tupleIJN6thrust24THRUST_300001_SM_1000_NS17counting_iteratorIiNSA_11use_defaultESC_SC_EEEEEE10policy1000El7rng_gpuNSA_6detail15normal_iteratorINSA_10device_ptrIdEEEEJSD_EEEvT0_iT1_T2_DpNS2_10kernel_argIT3_EE_param_1,
	.param .align 1 .b8 _ZN3cub18CUB_300001_SM_10006detail9transform16transform_kernelINS2_10policy_hubILb1EN4cuda3std3__45tupleIJN6thrust24THRUST_300001_SM_1000_NS17counting_iteratorIiNSA_11use_defaultESC_SC_EEEEEE10policy1000El7rng_gpuNSA_6detail15normal_iteratorINSA_10device_ptrIdEEEEJSD_EEEvT0_iT1_T2_DpNS2_10kernel_argIT3_EE_param_2[1],
	.param .align 8 .b8 _ZN3cub18CUB_300001_SM_10006detail9transform16transform_kernelINS2_10policy_hubILb1EN4cuda3std3__45tupleIJN6thrust24THRUST_300001_SM_1000_NS17counting_iteratorIiNSA_11use_defaultESC_SC_EEEEEE10policy1000El7rng_gpuNSA_6detail15normal_iteratorINSA_10device_ptrIdEEEEJSD_EEEvT0_iT1_T2_DpNS2_10kernel_argIT3_EE_param_3[8],
	.param .align 8 .b8 _ZN3cub18CUB_300001_SM_10006detail9transform16transform_kernelINS2_10policy_hubILb1EN4cuda3std3__45tupleIJN6thrust24THRUST_300001_SM_1000_NS17counting_iteratorIiNSA_11use_defaultESC_SC_EEEEEE10policy1000El7rng_gpuNSA_6detail15normal_iteratorINSA_10device_ptrIdEEEEJSD_EEEvT0_iT1_T2_DpNS2_10kernel_argIT3_EE_param_4[16]
)
.maxntid 128
{
	.reg .pred 	%p<27>;
	.reg .b32 	%r<348>;
	.reg .b64 	%rd<27>;
	.reg .b64 	%fd<21>;

	ld.param.u32 	%r1, [_ZN3cub18CUB_300001_SM_10006detail9transform16transform_kernelINS2_10policy_hubILb1EN4cuda3std3__45tupleIJN6thrust24THRUST_300001_SM_1000_NS17counting_iteratorIiNSA_11use_defaultESC_SC_EEEEEE10policy1000El7rng_gpuNSA_6detail15normal_iteratorINSA_10device_ptrIdEEEEJSD_EEEvT0_iT1_T2_DpNS2_10kernel_argIT3_EE_param_4];
	ld.param.u64 	%rd8, [_ZN3cub18CUB_300001_SM_10006detail9transform16transform_kernelINS2_10policy_hubILb1EN4cuda3std3__45tupleIJN6thrust24THRUST_300001_SM_1000_NS17counting_iteratorIiNSA_11use_defaultESC_SC_EEEEEE10policy1000El7rng_gpuNSA_6detail15normal_iteratorINSA_10device_ptrIdEEEEJSD_EEEvT0_iT1_T2_DpNS2_10kernel_argIT3_EE_param_0];
	ld.param.u64 	%rd9, [_ZN3cub18CUB_300001_SM_10006detail9transform16transform_kernelINS2_10policy_hubILb1EN4cuda3std3__45tupleIJN6thrust24THRUST_300001_SM_1000_NS17counting_iteratorIiNSA_11use_defaultESC_SC_EEEEEE10policy1000El7rng_gpuNSA_6detail15normal_iteratorINSA_10device_ptrIdEEEEJSD_EEEvT0_iT1_T2_DpNS2_10kernel_argIT3_EE_param_3];
	ld.param.u32 	%r53, [_ZN3cub18CUB_300001_SM_10006detail9transform16transform_kernelINS2_10policy_hubILb1EN4cuda3std3__45tupleIJN6thrust24THRUST_300001_SM_1000_NS17counting_iteratorIiNSA_11use_defaultESC_SC_EEEEEE10policy1000El7rng_gpuNSA_6detail15normal_iteratorINSA_10device_ptrIdEEEEJSD_EEEvT0_iT1_T2_DpNS2_10kernel_argIT3_EE_param_1];
	cvta.to.global.u64 	%rd1, %rd9;
	shl.b32 	%r54, %r53, 7;
	mov.u32 	%r2, %ctaid.x;
	cvt.u64.u32 	%rd10, %r2;
	cvt.s64.s32 	%rd11, %r54;
	mul.lo.s64 	%rd2, %rd11, %rd10;
	sub.s64 	%rd12, %rd8, %rd2;
	min.s64 	%rd13, %rd12, %rd11;
	cvt.u32.u64 	%r3, %rd13;
	cvt.u32.u64 	%r4, %rd2;
	setp.eq.s32 	%p1, %r54, %r3;
	@%p1 bra 	$L__BB3_18;
	setp.lt.s32 	%p2, %r53, 1;
	@%p2 bra 	$L__BB3_25;
	mov.u32 	%r5, %tid.x;
	and.b32  	%r6, %r53, 3;
	setp.lt.u32 	%p3, %r53, 4;
	mov.b32 	%r344, 0;
	@%p3 bra 	$L__BB3_13;
	and.b32  	%r344, %r53, 2147483644;
	neg.s32 	%r339, %r344;
	add.s32 	%r338, %r5, 256;
	mul.lo.s32 	%r56, %r5, 23778956;
	mad.lo.s32 	%r57, %r1, 23778956, %r56;
	mul.lo.s32 	%r58, %r2, %r53;
	mul.lo.s32 	%r59, %r58, 1251260928;
	sub.s32 	%r337, %r57, %r59;
	add.s32 	%r60, %r1, %r5;
	add.s32 	%r61, %r60, %r4;
	mul.lo.s32 	%r336, %r61, 23778956;
	shl.b64 	%rd14, %rd2, 3;
	add.s64 	%rd15, %rd14, %rd1;
	add.s64 	%rd3, %rd15, 2048;
	mov.u32 	%r335, %r5;
$L__BB3_4:
	mul.wide.s32 	%rd16, %r335, 8;
	add.s64 	%rd5, %rd3, %rd16;
	add.s32 	%r62, %r338, -256;
	setp.ge.s32 	%p4, %r62, %r3;
	@%p4 bra 	$L__BB3_6;
	mul.hi.s32 	%r63, %r336, 1859540833;
	shr.u32 	%r64, %r63, 31;
	shr.s32 	%r65, %r63, 16;
	add.s32 	%r66, %r65, %r64;
	mul.lo.s32 	%r67, %r66, 151368;
	sub.s32 	%r68, %r336, %r67;
	mul.hi.u32 	%r69, %r68, 3;
	sub.s32 	%r70, %r68, %r69;
	shr.u32 	%r71, %r70, 1;
	add.s32 	%r72, %r71, %r69;
	shr.u32 	%r73, %r72, 30;
	mul.lo.s32 	%r74, %r73, 2147483647;
	sub.s32 	%r75, %r68, %r74;
	max.u32 	%r76, %r75, 1;
	mul.hi.u32 	%r77, %r76, 1581746633;
	shr.u32 	%r78, %r77, 14;
	mul.lo.s32 	%r79, %r78, 44488;
	sub.s32 	%r80, %r76, %r79;
	mul.lo.s32 	%r81, %r80, 48271;
	mul.lo.s32 	%r82, %r78, 3399;
	setp.lt.u32 	%p5, %r81, %r82;
	xor.b32  	%r83, %r82, 2147483647;
	neg.s32 	%r84, %r82;
	selp.b32 	%r85, %r83, %r84, %p5;
	add.s32 	%r86, %r81, %r85;
	add.s32 	%r87, %r86, -1;
	cvt.rn.f64.u32 	%fd1, %r87;
	div.rn.f64 	%fd2, %fd1, 0d41DFFFFFFF800000;
	st.global.f64 	[%rd5+-2048], %fd2;
$L__BB3_6:
	add.s32 	%r88, %r338, -128;
	setp.ge.s32 	%p6, %r88, %r3;
	@%p6 bra 	$L__BB3_8;
	add.s32 	%r89, %r337, -1251260928;
	mul.hi.s32 	%r90, %r89, 1859540833;
	shr.u32 	%r91, %r90, 31;
	shr.s32 	%r92, %r90, 16;
	add.s32 	%r93, %r92, %r91;
	mul.lo.s32 	%r94, %r93, 151368;
	sub.s32 	%r95, %r89, %r94;
	mul.hi.u32 	%r96, %r95, 3;
	sub.s32 	%r97, %r95, %r96;
	shr.u32 	%r98, %r97, 1;
	add.s32 	%r99, %r98, %r96;
	shr.u32 	%r100, %r99, 30;
	mul.lo.s32 	%r101, %r100, 2147483647;
	sub.s32 	%r102, %r95, %r101;
	max.u32 	%r103, %r102, 1;
	mul.hi.u32 	%r104, %r103, 1581746633;
	shr.u32 	%r105, %r104, 14;
	mul.lo.s32 	%r106, %r105, 44488;
	sub.s32 	%r107, %r103, %r106;
	mul.lo.s32 	%r108, %r107, 48271;
	mul.lo.s32 	%r109, %r105, 3399;
	setp.lt.u32 	%p7, %r108, %r109;
	xor.b32  	%r110, %r109, 2147483647;
	neg.s32 	%r111, %r109;
	selp.b32 	%r112, %r110, %r111, %p7;
	add.s32 	%r113, %r108, %r112;
	add.s32 	%r114, %r113, -1;
	cvt.rn.f64.u32 	%fd3, %r114;
	div.rn.f64 	%fd4, %fd3, 0d41DFFFFFFF800000;
	st.global.f64 	[%rd5+-1024], %fd4;
$L__BB3_8:
	setp.ge.s32 	%p8, %r338, %r3;
	@%p8 bra 	$L__BB3_10;
	add.s32 	%r115, %r337, 1792445440;
	mul.hi.s32 	%r116, %r115, 1859540833;
	shr.u32 	%r117, %r116, 31;
	shr.s32 	%r118, %r116, 16;
	add.s32 	%r119, %r118, %r117;
	mul.lo.s32 	%r120, %r119, 151368;
	sub.s32 	%r121, %r115, %r120;
	mul.hi.u32 	%r122, %r121, 3;
	sub.s32 	%r123, %r121, %r122;
	shr.u32 	%r124, %r123, 1;
	add.s32 	%r125, %r124, %r122;
	shr.u32 	%r126, %r125, 30;
	mul.lo.s32 	%r127, %r126, 2147483647;
	sub.s32 	%r128, %r121, %r127;
	max.u32 	%r129, %r128, 1;
	mul.hi.u32 	%r130, %r129, 1581746633;
	shr.u32 	%r131, %r130, 14;
	mul.lo.s32 	%r132, %r131, 44488;
	sub.s32 	%r133, %r129, %r132;
	mul.lo.s32 	%r134, %r133, 48271;
	mul.lo.s32 	%r135, %r131, 3399;
	setp.lt.u32 	%p9, %r134, %r135;
	xor.b32  	%r136, %r135, 2147483647;
	neg.s32 	%r137, %r135;
	selp.b32 	%r138, %r136, %r137, %p9;
	add.s32 	%r139, %r134, %r138;
	add.s32 	%r140, %r139, -1;
	cvt.rn.f64.u32 	%fd5, %r140;
	div.rn.f64 	%fd6, %fd5, 0d41DFFFFFFF800000;
	st.global.f64 	[%rd5], %fd6;
$L__BB3_10:
	add.s32 	%r141, %r338, 128;
	setp.ge.s32 	%p10, %r141, %r3;
	@%p10 bra 	$L__BB3_12;
	add.s32 	%r142, %r337, 541184512;
	mul.hi.s32 	%r143, %r142, 1859540833;
	shr.u32 	%r144, %r143, 31;
	shr.s32 	%r145, %r143, 16;
	add.s32 	%r146, %r145, %r144;
	mul.lo.s32 	%r147, %r146, 151368;
	sub.s32 	%r148, %r142, %r147;
	mul.hi.u32 	%r149, %r148, 3;
	sub.s32 	%r150, %r148, %r149;
	shr.u32 	%r151, %r150, 1;
	add.s32 	%r152, %r151, %r149;
	shr.u32 	%r153, %r152, 30;
	mul.lo.s32 	%r154, %r153, 2147483647;
	sub.s32 	%r155, %r148, %r154;
	max.u32 	%r156, %r155, 1;
	mul.hi.u32 	%r157, %r156, 1581746633;
	shr.u32 	%r158, %r157, 14;
	mul.lo.s32 	%r159, %r158, 44488;
	sub.s32 	%r160, %r156, %r159;
	mul.lo.s32 	%r161, %r160, 48271;
	mul.lo.s32 	%r162, %r158, 3399;
	setp.lt.u32 	%p11, %r161, %r162;
	xor.b32  	%r163, %r162, 2147483647;
	neg.s32 	%r164, %r162;
	selp.b32 	%r165, %r163, %r164, %p11;
	add.s32 	%r166, %r161, %r165;
	add.s32 	%r167, %r166, -1;
	cvt.rn.f64.u32 	%fd7, %r167;
	div.rn.f64 	%fd8, %fd7, 0d41DFFFFFFF800000;
	st.global.f64 	[%rd5+1024], %fd8;
$L__BB3_12:
	add.s32 	%r339, %r339, 4;
	add.s32 	%r338, %r338, 512;
	add.s32 	%r337, %r337, -710076416;
	add.s32 	%r336, %r336, -710076416;
	add.s32 	%r335, %r335, 512;
	setp.eq.s32 	%p12, %r339, 0;
	@%p12 bra 	$L__BB3_13;
	bra.uni 	$L__BB3_4;
$L__BB3_13:
	setp.eq.s32 	%p13, %r6, 0;
	@%p13 bra 	$L__BB3_25;
	shl.b64 	%rd17, %rd2, 3;
	add.s64 	%rd7, %rd1, %rd17;
	shl.b32 	%r168, %r344, 7;
	add.s32 	%r347, %r5, %r168;
	add.s32 	%r169, %r1, %r5;
	add.s32 	%r170, %r169, %r4;
	add.s32 	%r171, %r170, %r168;
	mul.lo.s32 	%r346, %r171, 23778956;
	neg.s32 	%r345, %r6;
$L__BB3_15:
	.pragma "nounroll";
	setp.ge.s32 	%p14, %r347, %r3;
	@%p14 bra 	$L__BB3_17;
	mul.hi.s32 	%r172, %r346, 1859540833;
	shr.u32 	%r173, %r172, 31;
	shr.s32 	%r174, %r172, 16;
	add.s32 	%r175, %r174, %r173;
	mul.lo.s32 	%r176, %r175, 151368;
	sub.s32 	%r177, %r346, %r176;
	mul.hi.u32 	%r178, %r177, 3;
	sub.s32 	%r179, %r177, %r178;
	shr.u32 	%r180, %r179, 1;
	add.s32 	%r181, %r180, %r178;
	shr.u32 	%r182, %r181, 30;
	mul.lo.s32 	%r183, %r182, 2147483647;
	sub.s32 	%r184, %r177, %r183;
	max.u32 	%r185, %r184, 1;
	mul.hi.u32 	%r186, %r185, 1581746633;
	shr.u32 	%r187, %r186, 14;
	mul.lo.s32 	%r188, %r187, 44488;
	sub.s32 	%r189, %r185, %r188;
	mul.lo.s32 	%r190, %r189, 48271;
	mul.lo.s32 	%r191, %r187, 3399;
	setp.lt.u32 	%p15, %r190, %r191;
	xor.b32  	%r192, %r191, 2147483647;
	neg.s32 	%r193, %r191;
	selp.b32 	%r194, %r192, %r193, %p15;
	add.s32 	%r195, %r190, %r194;
	add.s32 	%r196, %r195, -1;
	cvt.rn.f64.u32 	%fd9, %r196;
	div.rn.f64 	%fd10, %fd9, 0d41DFFFFFFF800000;
	mul.wide.s32 	%rd18, %r347, 8;
	add.s64 	%rd19, %rd7, %rd18;
	st.global.f64 	[%rd19], %fd10;
$L__BB3_17:
	add.s32 	%r347, %r347, 128;
	add.s32 	%r346, %r346, -1251260928;
	add.s32 	%r345, %r345, 1;
	setp.ne.s32 	%p16, %r345, 0;
	@%p16 bra 	$L__BB3_15;
	bra.uni 	$L__BB3_25;
$L__BB3_18:
	setp.lt.s32 	%p17, %r53, 1;
	@%p17 bra 	$L__BB3_25;
	mov.u32 	%r12, %tid.x;
	and.b32  	%r13, %r53, 3;
	setp.lt.u32 	%p18, %r53, 4;
	mov.b32 	%r340, 0;
	@%p18 bra 	$L__BB3_22;
	and.b32  	%r340, %r53, 2147483644;
	neg.s32 	%r334, %r340;
	shl.b64 	%rd20, %rd2, 3;
	add.s64 	%rd21, %rd20, %rd1;
	add.s64 	%rd4, %rd21, 2048;
	add.s32 	%r198, %r1, %r12;
	add.s32 	%r199, %r198, %r4;
	mad.lo.s32 	%r332, %r199, 23778956, 1792445440;
	mov.u32 	%r333, %r12;
$L__BB3_21:
	mul.wide.s32 	%rd22, %r333, 8;
	add.s64 	%rd23, %rd4, %rd22;
	add.s32 	%r200, %r332, -1251260928;
	add.s32 	%r201, %r332, -1792445440;
	mul.hi.s32 	%r202, %r201, 1859540833;
	shr.u32 	%r203, %r202, 31;
	shr.s32 	%r204, %r202, 16;
	add.s32 	%r205, %r204, %r203;
	mul.lo.s32 	%r206, %r205, 151368;
	sub.s32 	%r207, %r201, %r206;
	mul.hi.u32 	%r208, %r207, 3;
	sub.s32 	%r209, %r207, %r208;
	shr.u32 	%r210, %r209, 1;
	add.s32 	%r211, %r210, %r208;
	shr.u32 	%r212, %r211, 30;
	mul.lo.s32 	%r213, %r212, 2147483647;
	sub.s32 	%r214, %r207, %r213;
	max.u32 	%r215, %r214, 1;
	mul.hi.u32 	%r216, %r215, 1581746633;
	shr.u32 	%r217, %r216, 14;
	mul.lo.s32 	%r218, %r217, 44488;
	sub.s32 	%r219, %r215, %r218;
	mul.lo.s32 	%r220, %r219, 48271;
	mul.lo.s32 	%r221, %r217, 3399;
	setp.lt.u32 	%p19, %r220, %r221;
	xor.b32  	%r222, %r221, 2147483647;
	neg.s32 	%r223, %r221;
	selp.b32 	%r224, %r222, %r223, %p19;
	add.s32 	%r225, %r220, %r224;
	add.s32 	%r226, %r225, -1;
	cvt.rn.f64.u32 	%fd11, %r226;
	div.rn.f64 	%fd12, %fd11, 0d41DFFFFFFF800000;
	st.global.f64 	[%rd23+-2048], %fd12;
	add.s32 	%r227, %r332, 1251260928;
	mul.hi.s32 	%r228, %r227, 1859540833;
	shr.u32 	%r229, %r228, 31;
	shr.s32 	%r230, %r228, 16;
	add.s32 	%r231, %r230, %r229;
	mul.lo.s32 	%r232, %r231, 151368;
	sub.s32 	%r233, %r227, %r232;
	mul.hi.u32 	%r234, %r233, 3;
	sub.s32 	%r235, %r233, %r234;
	shr.u32 	%r236, %r235, 1;
	add.s32 	%r237, %r236, %r234;
	shr.u32 	%r238, %r237, 30;
	mul.lo.s32 	%r239, %r238, 2147483647;
	sub.s32 	%r240, %r233, %r239;
	max.u32 	%r241, %r240, 1;
	mul.hi.u32 	%r242, %r241, 1581746633;
	shr.u32 	%r243, %r242, 14;
	mul.lo.s32 	%r244, %r243, 44488;
	sub.s32 	%r245, %r241, %r244;
	mul.lo.s32 	%r246, %r245, 48271;
	mul.lo.s32 	%r247, %r243, 3399;
	setp.lt.u32 	%p20, %r246, %r247;
	xor.b32  	%r248, %r247, 2147483647;
	neg.s32 	%r249, %r247;
	selp.b32 	%r250, %r248, %r249, %p20;
	add.s32 	%r251, %r246, %r250;
	add.s32 	%r252, %r251, -1;
	cvt.rn.f64.u32 	%fd13, %r252;
	div.rn.f64 	%fd14, %fd13, 0d41DFFFFFFF800000;
	st.global.f64 	[%rd23+-1024], %fd14;
	mul.hi.s32 	%r253, %r332, 1859540833;
	shr.u32 	%r254, %r253, 31;
	shr.s32 	%r255, %r253, 16;
	add.s32 	%r256, %r255, %r254;
	mul.lo.s32 	%r257, %r256, 151368;
	sub.s32 	%r258, %r332, %r257;
	mul.hi.u32 	%r259, %r258, 3;
	sub.s32 	%r260, %r258, %r259;
	shr.u32 	%r261, %r260, 1;
	add.s32 	%r262, %r261, %r259;
	shr.u32 	%r263, %r262, 30;
	mul.lo.s32 	%r264, %r263, 2147483647;
	sub.s32 	%r265, %r258, %r264;
	max.u32 	%r266, %r265, 1;
	mul.hi.u32 	%r267, %r266, 1581746633;
	shr.u32 	%r268, %r267, 14;
	mul.lo.s32 	%r269, %r268, 44488;
	sub.s32 	%r270, %r266, %r269;
	mul.lo.s32 	%r271, %r270, 48271;
	mul.lo.s32 	%r272, %r268, 3399;
	setp.lt.u32 	%p21, %r271, %r272;
	xor.b32  	%r273, %r272, 2147483647;
	neg.s32 	%r274, %r272;
	selp.b32 	%r275, %r273, %r274, %p21;
	add.s32 	%r276, %r271, %r275;
	add.s32 	%r277, %r276, -1;
	cvt.rn.f64.u32 	%fd15, %r277;
	div.rn.f64 	%fd16, %fd15, 0d41DFFFFFFF800000;
	st.global.f64 	[%rd23], %fd16;
	mul.hi.s32 	%r278, %r200, 1859540833;
	shr.u32 	%r279, %r278, 31;
	shr.s32 	%r280, %r278, 16;
	add.s32 	%r281, %r280, %r279;
	mul.lo.s32 	%r282, %r281, 151368;
	sub.s32 	%r283, %r200, %r282;
	mul.hi.u32 	%r284, %r283, 3;
	sub.s32 	%r285, %r283, %r284;
	shr.u32 	%r286, %r285, 1;
	add.s32 	%r287, %r286, %r284;
	shr.u32 	%r288, %r287, 30;
	mul.lo.s32 	%r289, %r288, 2147483647;
	sub.s32 	%r290, %r283, %r289;
	max.u32 	%r291, %r290, 1;
	mul.hi.u32 	%r292, %r291, 1581746633;
	shr.u32 	%r293, %r292, 14;
	mul.lo.s32 	%r294, %r293, 44488;
	sub.s32 	%r295, %r291, %r294;
	mul.lo.s32 	%r296, %r295, 48271;
	mul.lo.s32 	%r297, %r293, 3399;
	setp.lt.u32 	%p22, %r296, %r297;
	xor.b32  	%r298, %r297, 2147483647;
	neg.s32 	%r299, %r297;
	selp.b32 	%r300, %r298, %r299, %p22;
	add.s32 	%r301, %r296, %r300;
	add.s32 	%r302, %r301, -1;
	cvt.rn.f64.u32 	%fd17, %r302;
	div.rn.f64 	%fd18, %fd17, 0d41DFFFFFFF800000;
	st.global.f64 	[%rd23+1024], %fd18;
	add.s32 	%r334, %r334, 4;
	add.s32 	%r333, %r333, 512;
	add.s32 	%r332, %r332, -710076416;
	setp.eq.s32 	%p23, %r334, 0;
	@%p23 bra 	$L__BB3_22;
	bra.uni 	$L__BB3_21;
$L__BB3_22:
	setp.eq.s32 	%p24, %r13, 0;
	@%p24 bra 	$L__BB3_25;
	shl.b64 	%rd24, %rd2, 3;
	add.s64 	%rd6, %rd1, %rd24;
	shl.b32 	%r303, %r340, 7;
	add.s32 	%r343, %r12, %r303;
	add.s32 	%r304, %r1, %r12;
	add.s32 	%r305, %r304, %r4;
	add.s32 	%r306, %r305, %r303;
	mul.lo.s32 	%r342, %r306, 23778956;
	neg.s32 	%r341, %r13;
$L__BB3_24:
	.pragma "nounroll";
	mul.wide.s32 	%rd25, %r343, 8;
	add.s64 	%rd26, %rd6, %rd25;
	mul.hi.s32 	%r307, %r342, 1859540833;
	shr.u32 	%r308, %r307, 31;
	shr.s32 	%r309, %r307, 16;
	add.s32 	%r310, %r309, %r308;
	mul.lo.s32 	%r311, %r310, 151368;
	sub.s32 	%r312, %r342, %r311;
	mul.hi.u32 	%r313, %r312, 3;
	sub.s32 	%r314, %r312, %r313;
	shr.u32 	%r315, %r314, 1;
	add.s32 	%r316, %r315, %r313;
	shr.u32 	%r317, %r316, 30;
	mul.lo.s32 	%r318, %r317, 2147483647;
	sub.s32 	%r319, %r312, %r318;
	max.u32 	%r320, %r319, 1;
	mul.hi.u32 	%r321, %r320, 1581746633;
	shr.u32 	%r322, %r321, 14;
	mul.lo.s32 	%r323, %r322, 44488;
	sub.s32 	%r324, %r320, %r323;
	mul.lo.s32 	%r325, %r324, 48271;
	mul.lo.s32 	%r326, %r322, 3399;
	setp.lt.u32 	%p25, %r325, %r326;
	xor.b32  	%r327, %r326, 2147483647;
	neg.s32 	%r328, %r326;
	selp.b32 	%r329, %r327, %r328, %p25;
	add.s32 	%r330, %r325, %r329;
	add.s32 	%r331, %r330, -1;
	cvt.rn.f64.u32 	%fd19, %r331;
	div.rn.f64 	%fd20, %fd19, 0d41DFFFFFFF800000;
	st.global.f64 	[%rd26], %fd20;
	add.s32 	%r343, %r343, 128;
	add.s32 	%r342, %r342, -1251260928;
	add.s32 	%r341, %r341, 1;
	setp.eq.s32 	%p26, %r341, 0;
	@%p26 bra 	$L__BB3_25;
	bra.uni 	$L__BB3_24;
$L__BB3_25:
	ret;

}
	// .globl	_ZN3cub18CUB_300001_SM_10006detail9transform16transform_kernelINS2_10policy_hubILb1EN4cuda3std3__45tupleIJN6thrust24THRUST_300001_SM_1000_NS6detail15normal_iteratorINSA_10device_ptrIdEEEESF_EEEE10policy1000Ei11add_squaresSF_JPdSK_EEEvT0_iT1_T2_DpNS2_10kernel_argIT3_EE
.visible .entry _ZN3cub18CUB_300001_SM_10006detail9transform16transform_kernelINS2_10policy_hubILb1EN4cuda3std3__45tupleIJN6thrust24THRUST_300001_SM_1000_NS6detail15normal_iteratorINSA_10device_ptrIdEEEESF_EEEE10policy1000Ei11add_squaresSF_JPdSK_EEEvT0_iT1_T2_DpNS2_10kernel_argIT3_EE(
	.param .u32 _ZN3cub18CUB_300001_SM_10006detail9transform16transform_kernelINS2_10policy_hubILb1EN4cuda3std3__45tupleIJN6thrust24THRUST_300001_SM_1000_NS6detail15normal_iteratorINSA_10device_ptrIdEEEESF_EEEE10policy1000Ei11add_squaresSF_JPdSK_EEEvT0_iT1_T2_DpNS2_10kernel_argIT3_EE_param_0,
	.param .u32 _ZN3cub18CUB_300001_SM_10006detail9transform16transform_kernelINS2_10policy_hubILb1EN4cuda3std3__45tupleIJN6thrust24THRUST_300001_SM_1000_NS6detail15normal_iteratorINSA_10device_ptrIdEEEESF_EEEE10policy1000Ei11add_squaresSF_JPdSK_EEEvT0_iT1_T2_DpNS2_10kernel_argIT3_EE_param_1,
	.param .align 1 .b8 _ZN3cub18CUB_300001_SM_10006detail9transform16transform_kernelINS2_10policy_hubILb1EN4cuda3std3__45tupleIJN6thrust24THRUST_300001_SM_1000_NS6detail15normal_iteratorINSA_10device_ptrIdEEEESF_EEEE10policy1000Ei11add_squaresSF_JPdSK_EEEvT0_iT1_T2_DpNS2_10kernel_argIT3_EE_param_2[1],
	.param .align 8 .b8 _ZN3cub18CUB_300001_SM_10006detail9transform16transform_kernelINS2_10policy_hubILb1EN4cuda3std3__45tupleIJN6thrust24THRUST_300001_SM_1000_NS6detail15normal_iteratorINSA_10device_ptrIdEEEESF_EEEE10policy1000Ei11add_squaresSF_JPdSK_EEEvT0_iT1_T2_DpNS2_10kernel_argIT3_EE_param_3[8],
	.param .align 8 .b8 _ZN3cub18CUB_300001_SM_10006detail9transform16transform_kernelINS2_10policy_hubILb1EN4cuda3std3__45tupleIJN6thrust24THRUST_300001_SM_1000_NS6detail15normal_iteratorINSA_10device_ptrIdEEEESF_EEEE10policy1000Ei11add_squaresSF_JPdSK_EEEvT0_iT1_T2_DpNS2_10kernel_argIT3_EE_param_4[16],
	.param .align 8 .b8 _ZN3cub18CUB_300001_SM_10006detail9transform16transform_kernelINS2_10policy_hubILb1EN4cuda3std3__45tupleIJN6thrust24THRUST_300001_SM_1000_NS6detail15normal_iteratorINSA_10device_ptrIdEEEESF_EEEE10policy1000Ei11add_squaresSF_JPdSK_EEEvT0_iT1_T2_DpNS2_10kernel_argIT3_EE_param_5[16]
)
.maxntid 128
{
	.reg .pred 	%p<38>;
	.reg .b32 	%r<81>;
	.reg .b64 	%rd<97>;
	.reg .b64 	%fd<121>;

	ld.param.u32 	%r45, [_ZN3cub18CUB_300001_SM_10006detail9transform16transform_kernelINS2_10policy_hubILb1EN4cuda3std3__45tupleIJN6thrust24THRUST_300001_SM_1000_NS6detail15normal_iteratorINSA_10device_ptrIdEEEESF_EEEE10policy1000Ei11add_squaresSF_JPdSK_EEEvT0_iT1_T2_DpNS2_10kernel_argIT3_EE_param_0];
	ld.param.u64 	%rd27, [_ZN3cub18CUB_300001_SM_10006detail9transform16transform_kernelINS2_10policy_hubILb1EN4cuda3std3__45tupleIJN6thrust24THRUST_300001_SM_1000_NS6detail15normal_iteratorINSA_10device_ptrIdEEEESF_EEEE10policy1000Ei11add_squaresSF_JPdSK_EEEvT0_iT1_T2_DpNS2_10kernel_argIT3_EE_param_5];
	ld.param.u64 	%rd25, [_ZN3cub18CUB_300001_SM_10006detail9transform16transform_kernelINS2_10policy_hubILb1EN4cuda3std3__45tupleIJN6thrust24THRUST_300001_SM_1000_NS6detail15normal_iteratorINSA_10device_ptrIdEEEESF_EEEE10policy1000Ei11add_squaresSF_JPdSK_EEEvT0_iT1_T2_DpNS2_10kernel_argIT3_EE_param_4];
	ld.param.u64 	%rd29, [_ZN3cub18CUB_300001_SM_10006detail9transform16transform_kernelINS2_10policy_hubILb1EN4cuda3std3__45tupleIJN6thrust24THRUST_300001_SM_1000_NS6detail15normal_iteratorINSA_10device_ptrIdEEEESF_EEEE10policy1000Ei11add_squaresSF_JPdSK_EEEvT0_iT1_T2_DpNS2_10kernel_argIT3_EE_param_3];
	ld.param.u32 	%r44, [_ZN3cub18CUB_300001_SM_10006detail9transform16transform_kernelINS2_10policy_hubILb1EN4cuda3std3__45tupleIJN6thrust24THRUST_300001_SM_1000_NS6detail15normal_iteratorINSA_10device_ptrIdEEEESF_EEEE10policy1000Ei11add_squaresSF_JPdSK_EEEvT0_iT1_T2_DpNS2_10kernel_argIT3_EE_param_1];
	cvta.to.global.u64 	%rd1, %rd29;
	cvta.to.global.u64 	%rd2, %rd25;
	cvta.to.global.u64 	%rd3, %rd27;
	shl.b32 	%r1, %r44, 7;
	mov.u32 	%r46, %ctaid.x;
	mul.lo.s32 	%r2, %r1, %r46;
	sub.s32 	%r3, %r45, %r2;
	min.s32 	%r4, %r1, %r3;
	shl.b32 	%r5, %r4, 3;
	mov.u32 	%r6, %tid.x;
	shl.b32 	%r71, %r6, 7;
	setp.ge.s32 	%p1, %r71, %r5;
	@%p1 bra 	$L__BB4_5;
	mul.wide.u32 	%rd4, %r6, 128;
	add.s64 	%rd30, %rd2, %rd4;
	mul.wide.s32 	%rd5, %r2, 8;
	add.s64 	%rd94, %rd30, %rd5;
	mov.u32 	%r70, %r71;
$L__BB4_2:
	.pragma "nounroll";
	// begin inline asm
	prefetch.global.L2 [%rd94];
	// end inline asm
	add.s32 	%r70, %r70, 16384;
	add.s64 	%rd94, %rd94, 16384;
	setp.lt.s32 	%p2, %r70, %r5;
	@%p2 bra 	$L__BB4_2;
	add.s64 	%rd32, %rd3, %rd4;
	add.s64 	%rd95, %rd32, %rd5;
$L__BB4_4:
	.pragma "nounroll";
	// begin inline asm
	prefetch.global.L2 [%rd95];
	// end inline asm
	add.s32 	%r71, %r71, 16384;
	add.s64 	%rd95, %rd95, 16384;
	setp.lt.s32 	%p3, %r71, %r5;
	@%p3 bra 	$L__BB4_4;
$L__BB4_5:
	mul.wide.s32 	%rd96, %r2, 8;
	add.s64 	%rd12, %rd2, %rd96;
	add.s64 	%rd13, %rd3, %rd96;
	add.s64 	%rd14, %rd1, %rd96;
	setp.gt.s32 	%p4, %r1, %r3;
	@%p4 bra 	$L__BB4_18;
	setp.lt.s32 	%p5, %r44, 1;
	@%p5 bra 	$L__BB4_59;
	setp.lt.u32 	%p6, %r44, 8;
	mov.b32 	%r79, 0;
	@%p6 bra 	$L__BB4_10;
	and.b32  	%r48, %r44, 2147483640;
	neg.s32 	%r73, %r48;
	mul.wide.u32 	%rd35, %r6, 8;
	add.s64 	%rd15, %rd1, %rd35;
	add.s64 	%rd36, %rd96, 3072;
	add.s64 	%rd17, %rd2, %rd36;
	add.s32 	%r72, %r6, 128;
	add.s64 	%rd18, %rd3, %rd36;
	add.s64 	%rd19, %rd1, %rd36;
$L__BB4_9:
	.pragma "nounroll";
	and.b32  	%r79, %r44, 2147483640;
	mul.wide.s32 	%rd37, %r72, 8;
	add.s64 	%rd38, %rd17, %rd37;
	add.s64 	%rd39, %rd18, %rd37;
	add.s64 	%rd40, %rd19, %rd37;
	cvta.to.global.u64 	%rd41, %rd25;
	mul.wide.u32 	%rd42, %r6, 8;
	add.s64 	%rd43, %rd41, %rd42;
	add.s64 	%rd44, %rd43, %rd96;
	cvta.to.global.u64 	%rd45, %rd27;
	add.s64 	%rd46, %rd45, %rd42;
	add.s64 	%rd47, %rd46, %rd96;
	ld.global.f64 	%fd1, [%rd44];
	ld.global.f64 	%fd2, [%rd47];
	mul.f64 	%fd3, %fd2, %fd2;
	fma.rn.f64 	%fd4, %fd1, %fd1, %fd3;
	add.s64 	%rd48, %rd15, %rd96;
	st.global.f64 	[%rd48], %fd4;
	ld.global.f64 	%fd5, [%rd38+-3072];
	ld.global.f64 	%fd6, [%rd39+-3072];
	mul.f64 	%fd7, %fd6, %fd6;
	fma.rn.f64 	%fd8, %fd5, %fd5, %fd7;
	st.global.f64 	[%rd40+-3072], %fd8;
	ld.global.f64 	%fd9, [%rd38+-2048];
	ld.global.f64 	%fd10, [%rd39+-2048];
	mul.f64 	%fd11, %fd10, %fd10;
	fma.rn.f64 	%fd12, %fd9, %fd9, %fd11;
	st.global.f64 	[%rd40+-2048], %fd12;
	ld.global.f64 	%fd13, [%rd38+-1024];
	ld.global.f64 	%fd14, [%rd39+-1024];
	mul.f64 	%fd15, %fd14, %fd14;
	fma.rn.f64 	%fd16, %fd13, %fd13, %fd15;
	st.global.f64 	[%rd40+-1024], %fd16;
	ld.global.f64 	%fd17, [%rd38];
	ld.global.f64 	%fd18, [%rd39];
	mul.f64 	%fd19, %fd18, %fd18;
	fma.rn.f64 	%fd20, %fd17, %fd17, %fd19;
	st.global.f64 	[%rd40], %fd20;
	ld.global.f64 	%fd21, [%rd38+1024];
	ld.global.f64 	%fd22, [%rd39+1024];
	mul.f64 	%fd23, %fd22, %fd22;
	fma.rn.f64 	%fd24, %fd21, %fd21, %fd23;
	st.global.f64 	[%rd40+1024], %fd24;
	ld.global.f64 	%fd25, [%rd38+2048];
	ld.global.f64 	%fd26, [%rd39+2048];
	mul.f64 	%fd27, %fd26, %fd26;
	fma.rn.f64 	%fd28, %fd25, %fd25, %fd27;
	st.global.f64 	[%rd40+2048], %fd28;
	ld.global.f64 	%fd29, [%rd38+3072];
	ld.global.f64 	%fd30, [%rd39+3072];
	mul.f64 	%fd31, %fd30, %fd30;
	fma.rn.f64 	%fd32, %fd29, %fd29, %fd31;
	st.global.f64 	[%rd40+3072], %fd32;
	add.s32 	%r73, %r73, 8;
	add.s64 	%rd96, %rd96, 8192;
	add.s32 	%r72, %r72, 1024;
	setp.eq.s32 	%p7, %r73, 0;
	@%p7 bra 	$L__BB4_10;
	bra.uni 	$L__BB4_9;
$L__BB4_10:
	and.b32  	%r38, %r44, 7;
	setp.eq.s32 	%p8, %r38, 0;
	@%p8 bra 	$L__BB4_59;
	and.b32  	%r39, %r44, 3;
	setp.lt.u32 	%p9, %r38, 4;
	@%p9 bra 	$L__BB4_13;
	shl.b32 	%r49, %r79, 7;
	add.s32 	%r50, %r49, %r6;
	mul.wide.s32 	%rd49, %r50, 8;
	add.s64 	%rd50, %rd12, %rd49;
	add.s64 	%rd51, %rd13, %rd49;
	ld.global.f64 	%fd33, [%rd50];
	ld.global.f64 	%fd34, [%rd51];
	mul.f64 	%fd35, %fd34, %fd34;
	fma.rn.f64 	%fd36, %fd33, %fd33, %fd35;
	add.s64 	%rd52, %rd14, %rd49;
	st.global.f64 	[%rd52], %fd36;
	ld.global.f64 	%fd37, [%rd50+1024];
	ld.global.f64 	%fd38, [%rd51+1024];
	mul.f64 	%fd39, %fd38, %fd38;
	fma.rn.f64 	%fd40, %fd37, %fd37, %fd39;
	st.global.f64 	[%rd52+1024], %fd40;
	ld.global.f64 	%fd41, [%rd50+2048];
	ld.global.f64 	%fd42, [%rd51+2048];
	mul.f64 	%fd43, %fd42, %fd42;
	fma.rn.f64 	%fd44, %fd41, %fd41, %fd43;
	st.global.f64 	[%rd52+2048], %fd44;
	ld.global.f64 	%fd45, [%rd50+3072];
	ld.global.f64 	%fd46, [%rd51+3072];
	mul.f64 	%fd47, %fd46, %fd46;
	fma.rn.f64 	%fd48, %fd45, %fd45, %fd47;
	st.global.f64 	[%rd52+3072], %fd48;
	add.s32 	%r79, %r79, 4;
$L__BB4_13:
	setp.eq.s32 	%p10, %r39, 0;
	@%p10 bra 	$L__BB4_59;
	setp.eq.s32 	%p11, %r39, 1;
	@%p11 bra 	$L__BB4_16;
	shl.b32 	%r51, %r79, 7;
	add.s32 	%r52, %r51, %r6;
	mul.wide.s32 	%rd53, %r52, 8;
	add.s64 	%rd54, %rd12, %rd53;
	add.s64 	%rd55, %rd13, %rd53;
	ld.global.f64 	%fd49, [%rd54];
	ld.global.f64 	%fd50, [%rd55];
	mul.f64 	%fd51, %fd50, %fd50;
	fma.rn.f64 	%fd52, %fd49, %fd49, %fd51;
	add.s64 	%rd56, %rd14, %rd53;
	st.global.f64 	[%rd56], %fd52;
	ld.global.f64 	%fd53, [%rd54+1024];
	ld.global.f64 	%fd54, [%rd55+1024];
	mul.f64 	%fd55, %fd54, %fd54;
	fma.rn.f64 	%fd56, %fd53, %fd53, %fd55;
	st.global.f64 	[%rd56+1024], %fd56;
	add.s32 	%r79, %r79, 2;
$L__BB4_16:
	and.b32  	%r53, %r44, 1;
	setp.eq.b32 	%p12, %r53, 1;
	not.pred 	%p13, %p12;
	@%p13 bra 	$L__BB4_59;
	shl.b32 	%r54, %r79, 7;
	add.s32 	%r55, %r54, %r6;
	mul.wide.s32 	%rd57, %r55, 8;
	add.s64 	%rd58, %rd12, %rd57;
	add.s64 	%rd59, %rd13, %rd57;
	ld.global.f64 	%fd57, [%rd58];
	ld.global.f64 	%fd58, [%rd59];
	mul.f64 	%fd59, %fd58, %fd58;
	fma.rn.f64 	%fd60, %fd57, %fd57, %fd59;
	add.s64 	%rd60, %rd14, %rd57;
	st.global.f64 	[%rd60], %fd60;
	bra.uni 	$L__BB4_59;
$L__BB4_18:
	setp.lt.s32 	%p14, %r44, 1;
	@%p14 bra 	$L__BB4_59;
	and.b32  	%r14, %r44, 7;
	setp.lt.u32 	%p15, %r44, 8;
	mov.b32 	%r75, 0;
	@%p15 bra 	$L__BB4_38;
	and.b32  	%r75, %r44, 2147483640;
	mov.b32 	%r74, 0;
$L__BB4_21:
	.pragma "nounroll";
	shl.b32 	%r58, %r74, 7;
	add.s32 	%r22, %r58, %r6;
	setp.ge.s32 	%p16, %r22, %r4;
	@%p16 bra 	$L__BB4_23;
	mul.wide.u32 	%rd61, %r22, 8;
	add.s64 	%rd62, %rd12, %rd61;
	add.s64 	%rd63, %rd13, %rd61;
	ld.global.f64 	%fd61, [%rd62];
	ld.global.f64 	%fd62, [%rd63];
	mul.f64 	%fd63, %fd62, %fd62;
	fma.rn.f64 	%fd64, %fd61, %fd61, %fd63;
	add.s64 	%rd64, %rd14, %rd61;
	st.global.f64 	[%rd64], %fd64;
$L__BB4_23:
	add.s32 	%r59, %r22, 128;
	setp.ge.s32 	%p17, %r59, %r4;
	mul.wide.s32 	%rd65, %r59, 8;
	add.s64 	%rd22, %rd12, %rd65;
	add.s64 	%rd23, %rd13, %rd65;
	add.s64 	%rd24, %rd14, %rd65;
	@%p17 bra 	$L__BB4_25;
	ld.global.f64 	%fd65, [%rd22];
	ld.global.f64 	%fd66, [%rd23];
	mul.f64 	%fd67, %fd66, %fd66;
	fma.rn.f64 	%fd68, %fd65, %fd65, %fd67;
	st.global.f64 	[%rd24], %fd68;
$L__BB4_25:
	add.s32 	%r60, %r22, 256;
	setp.ge.s32 	%p18, %r60, %r4;
	@%p18 bra 	$L__BB4_27;
	ld.global.f64 	%fd69, [%rd22+1024];
	ld.global.f64 	%fd70, [%rd23+1024];
	mul.f64 	%fd71, %fd70, %fd70;
	fma.rn.f64 	%fd72, %fd69, %fd69, %fd71;
	st.global.f64 	[%rd24+1024], %fd72;
$L__BB4_27:
	add.s32 	%r61, %r22, 384;
	setp.ge.s32 	%p19, %r61, %r4;
	@%p19 bra 	$L__BB4_29;
	ld.global.f64 	%fd73, [%rd22+2048];
	ld.global.f64 	%fd74, [%rd23+2048];
	mul.f64 	%fd75, %fd74, %fd74;
	fma.rn.f64 	%fd76, %fd73, %fd73, %fd75;
	st.global.f64 	[%rd24+2048], %fd76;
$L__BB4_29:
	add.s32 	%r62, %r22, 512;
	setp.ge.s32 	%p20, %r62, %r4;
	@%p20 bra 	$L__BB4_31;
	ld.global.f64 	%fd77, [%rd22+3072];
	ld.global.f64 	%fd78, [%rd23+3072];
	mul.f64 	%fd79, %fd78, %fd78;
	fma.rn.f64 	%fd80, %fd77, %fd77, %fd79;
	st.global.f64 	[%rd24+3072], %fd80;
$L__BB4_31:
	add.s32 	%r63, %r22, 640;
	setp.ge.s32 	%p21, %r63, %r4;
	@%p21 bra 	$L__BB4_33;
	ld.global.f64 	%fd81, [%rd22+4096];
	ld.global.f64 	%fd82, [%rd23+4096];
	mul.f64 	%fd83, %fd82, %fd82;
	fma.rn.f64 	%fd84, %fd81, %fd81, %fd83;
	st.global.f64 	[%rd24+4096], %fd84;
$L__BB4_33:
	add.s32 	%r64, %r22, 768;
	setp.ge.s32 	%p22, %r64, %r4;
	@%p22 bra 	$L__BB4_35;
	ld.global.f64 	%fd85, [%rd22+5120];
	ld.global.f64 	%fd86, [%rd23+5120];
	mul.f64 	%fd87, %fd86, %fd86;
	fma.rn.f64 	%fd88, %fd85, %fd85, %fd87;
	st.global.f64 	[%rd24+5120], %fd88;
$L__BB4_35:
	add.s32 	%r65, %r22, 896;
	setp.ge.s32 	%p23, %r65, %r4;
	@%p23 bra 	$L__BB4_37;
	ld.global.f64 	%fd89, [%rd22+6144];
	ld.global.f64 	%fd90, [%rd23+6144];
	mul.f64 	%fd91, %fd90, %fd90;
	fma.rn.f64 	%fd92, %fd89, %fd89, %fd91;
	st.global.f64 	[%rd24+6144], %fd92;
$L__BB4_37:
	add.s32 	%r74, %r74, 8;
	setp.ne.s32 	%p24, %r74, %r75;
	@%p24 bra 	$L__BB4_21;
$L__BB4_38:
	setp.eq.s32 	%p25, %r14, 0;
	@%p25 bra 	$L__BB4_59;
	and.b32  	%r25, %r44, 3;
	setp.lt.u32 	%p26, %r14, 4;
	@%p26 bra 	$L__BB4_49;
	shl.b32 	%r66, %r75, 7;
	add.s32 	%r26, %r66, %r6;
	setp.ge.s32 	%p27, %r26, %r4;
	@%p27 bra 	$L__BB4_42;
	mul.wide.s32 	%rd66, %r26, 8;
	add.s64 	%rd67, %rd12, %rd66;
	add.s64 	%rd68, %rd13, %rd66;
	ld.global.f64 	%fd93, [%rd67];
	ld.global.f64 	%fd94, [%rd68];
	mul.f64 	%fd95, %fd94, %fd94;
	fma.rn.f64 	%fd96, %fd93, %fd93, %fd95;
	add.s64 	%rd69, %rd14, %rd66;
	st.global.f64 	[%rd69], %fd96;
$L__BB4_42:
	add.s32 	%r27, %r26, 128;
	setp.ge.s32 	%p28, %r27, %r4;
	@%p28 bra 	$L__BB4_44;
	mul.wide.s32 	%rd70, %r27, 8;
	add.s64 	%rd71, %rd12, %rd70;
	add.s64 	%rd72, %rd13, %rd70;
	ld.global.f64 	%fd97, [%rd71];
	ld.global.f64 	%fd98, [%rd72];
	mul.f64 	%fd99, %fd98, %fd98;
	fma.rn.f64 	%fd100, %fd97, %fd97, %fd99;
	add.s64 	%rd73, %rd14, %rd70;
	st.global.f64 	[%rd73], %fd100;
$L__BB4_44:
	add.s32 	%r28, %r26, 256;
	setp.ge.s32 	%p29, %r28, %r4;
	@%p29 bra 	$L__BB4_46;
	mul.wide.s32 	%rd74, %r28, 8;
	add.s64 	%rd75, %rd12, %rd74;
	add.s64 	%rd76, %rd13, %rd74;
	ld.global.f64 	%fd101, [%rd75];
	ld.global.f64 	%fd102, [%rd76];
	mul.f64 	%fd103, %fd102, %fd102;
	fma.rn.f64 	%fd104, %fd101, %fd101, %fd103;
	add.s64 	%rd77, %rd14, %rd74;
	st.global.f64 	[%rd77], %fd104;
$L__BB4_46:
	add.s32 	%r29, %r26, 384;
	setp.ge.s32 	%p30, %r29, %r4;
	@%p30 bra 	$L__BB4_48;
	mul.wide.s32 	%rd78, %r29, 8;
	add.s64 	%rd79, %rd12, %rd78;
	add.s64 	%rd80, %rd13, %rd78;
	ld.global.f64 	%fd105, [%rd79];
	ld.global.f64 	%fd106, [%rd80];
	mul.f64 	%fd107, %fd106, %fd106;
	fma.rn.f64 	%fd108, %fd105, %fd105, %fd107;
	add.s64 	%rd81, %rd14, %rd78;
	st.global.f64 	[%rd81], %fd108;
$L__BB4_48:
	add.s32 	%r75, %r75, 4;
$L__BB4_49:
	setp.eq.s32 	%p31, %r25, 0;
	@%p31 bra 	$L__BB4_59;
	setp.eq.s32 	%p32, %r25, 1;
	@%p32 bra 	$L__BB4_56;
	shl.b32 	%r67, %r75, 7;
	add.s32 	%r32, %r67, %r6;
	setp.ge.s32 	%p33, %r32, %r4;
	@%p33 bra 	$L__BB4_53;
	mul.wide.s32 	%rd82, %r32, 8;
	add.s64 	%rd83, %rd12, %rd82;
	add.s64 	%rd84, %rd13, %rd82;
	ld.global.f64 	%fd109, [%rd83];
	ld.global.f64 	%fd110, [%rd84];
	mul.f64 	%fd111, %fd110, %fd110;
	fma.rn.f64 	%fd112, %fd109, %fd109, %fd111;
	add.s64 	%rd85, %rd14, %rd82;
	st.global.f64 	[%rd85], %fd112;
$L__BB4_53:
	add.s32 	%r33, %r32, 128;
	setp.ge.s32 	%p34, %r33, %r4;
	@%p34 bra 	$L__BB4_55;
	mul.wide.s32 	%rd86, %r33, 8;
	add.s64 	%rd87, %rd12, %rd86;
	add.s64 	%rd88, %rd13, %rd86;
	ld.global.f64 	%fd113, [%rd87];
	ld.global.f64 	%fd114, [%rd88];
	mul.f64 	%fd115, %fd114, %fd114;
	fma.rn.f64 	%fd116, %fd113, %fd113, %fd115;
	add.s64 	%rd89, %rd14, %rd86;
	st.global.f64 	[%rd89], %fd116;
$L__BB4_55:
	add.s32 	%r75, %r75, 2;
$L__BB4_56:
	and.b32  	%r68, %r44, 1;
	setp.eq.b32 	%p35, %r68, 1;
	not.pred 	%p36, %p35;
	@%p36 bra 	$L__BB4_59;
	shl.b32 	%r69, %r75, 7;
	add.s32 	%r36, %r69, %r6;
	setp.ge.s32 	%p37, %r36, %r4;
	@%p37 bra 	$L__BB4_59;
	mul.wide.s32 	%rd90, %r36, 8;
	add.s64 	%rd91, %rd12, %rd90;
	add.s64 	%rd92, %rd13, %rd90;
	ld.global.f64 	%fd117, [%rd91];
	ld.global.f64 	%fd118, [%rd92];
	mul.f64 	%fd119, %fd118, %fd118;
	fma.rn.f64 	%fd120, %fd117, %fd117, %fd119;
	add.s64 	%rd93, %rd14, %rd90;
	st.global.f64 	[%rd93], %fd120;
$L__BB4_59:
	ret;

}
	// .globl	_ZN3cub18CUB_300001_SM_10006detail9transform16transform_kernelINS2_10policy_hubILb1EN4cuda3std3__45tupleIJN6thrust24THRUST_300001_SM_1000_NS6detail15normal_iteratorINSA_10device_ptrIdEEEESF_EEEE10policy1000El11add_squaresSF_JPdSK_EEEvT0_iT1_T2_DpNS2_10kernel_argIT3_EE
.visible .entry _ZN3cub18CUB_300001_SM_10006detail9transform16transform_kernelINS2_10policy_hubILb1EN4cuda3std3__45tupleIJN6thrust24THRUST_300001_SM_1000_NS6detail15normal_iteratorINSA_10device_ptrIdEEEESF_EEEE10policy1000El11add_squaresSF_JPdSK_EEEvT0_iT1_T2_DpNS2_10kernel_argIT3_EE(
	.param .u64 _ZN3cub18CUB_300001_SM_10006detail9transform16transform_kernelINS2_10policy_hubILb1EN4cuda3std3__45tupleIJN6thrust24THRUST_300001_SM_1000_NS6detail15normal_iteratorINSA_10device_ptrIdEEEESF_EEEE10policy1000El11add_squaresSF_JPdSK_EEEvT0_iT1_T2_DpNS2_10kernel_argIT3_EE_param_0,
	.param .u32 _ZN3cub18CUB_300001_SM_10006detail9transform16transform_kernelINS2_10policy_hubILb1EN4cuda3std3__45tupleIJN6thrust24THRUST_300001_SM_1000_NS6detail15normal_iteratorINSA_10device_ptrIdEEEESF_EEEE10policy1000El11add_squaresSF_JPdSK_EEEvT0_iT1_T2_DpNS2_10kernel_argIT3_EE_param_1,
	.param .align 1 .b8 _ZN3cub18CUB_300001_SM_10006detail9transform16transform_kernelINS2_10policy_hubILb1EN4cuda3std3__45tupleIJN6thrust24THRUST_300001_SM_1000_NS6detail15normal_iteratorINSA_10device_ptrIdEEEESF_EEEE10policy1000El11add_squaresSF_JPdSK_EEEvT0_iT1_T2_DpNS2_10kernel_argIT3_EE_param_2[1],
	.param .align 8 .b8 _ZN3cub18CUB_300001_SM_10006detail9transform16transform_kernelINS2_10policy_hubILb1EN4cuda3std3__45tupleIJN6thrust24THRUST_300001_SM_1000_NS6detail15normal_iteratorINSA_10device_ptrIdEEEESF_EEEE10policy1000El11add_squaresSF_JPdSK_EEEvT0_iT1_T2_DpNS2_10kernel_argIT3_EE_param_3[8],
	.param .align 8 .b8 _ZN3cub18CUB_300001_SM_10006detail9transform16transform_kernelINS2_10policy_hubILb1EN4cuda3std3__45tupleIJN6thrust24THRUST_300001_SM_1000_NS6detail15normal_iteratorINSA_10device_ptrIdEEEESF_EEEE10policy1000El11add_squaresSF_JPdSK_EEEvT0_iT1_T2_DpNS2_10kernel_argIT3_EE_param_4[16],
	.param .align 8 .b8 _ZN3cub18CUB_300001_SM_10006detail9transform16transform_kernelINS2_10policy_hubILb1EN4cuda3std3__45tupleIJN6thrust24THRUST_300001_SM_1000_NS6detail15normal_iteratorINSA_10device_ptrIdEEEESF_EEEE10policy1000El11add_squaresSF_JPdSK_EEEvT0_iT1_T2_DpNS2_10kernel_argIT3_EE_param_5[16]
)
.maxntid 128
{
	.reg .pred 	%p<38>;
	.reg .b32 	%r<78>;
	.reg .b64 	%rd<103>;
	.reg .b64 	%fd<121>;

	ld.param.u64 	%rd30, [_ZN3cub18CUB_300001_SM_10006detail9transform16transform_kernelINS2_10policy_hubILb1EN4cuda3std3__45tupleIJN6thrust24THRUST_300001_SM_1000_NS6detail15normal_iteratorINSA_10device_ptrIdEEEESF_EEEE10policy1000El11add_squaresSF_JPdSK_EEEvT0_iT1_T2_DpNS2_10kernel_argIT3_EE_param_0];
	ld.param.u64 	%rd28, [_ZN3cub18CUB_300001_SM_10006detail9transform16transform_kernelINS2_10policy_hubILb1EN4cuda3std3__45tupleIJN6thrust24THRUST_300001_SM_1000_NS6detail15normal_iteratorINSA_10device_ptrIdEEEESF_EEEE10policy1000El11add_squaresSF_JPdSK_EEEvT0_iT1_T2_DpNS2_10kernel_argIT3_EE_param_5];
	ld.param.u64 	%rd26, [_ZN3cub18CUB_300001_SM_10006detail9transform16transform_kernelINS2_10policy_hubILb1EN4cuda3std3__45tupleIJN6thrust24THRUST_300001_SM_1000_NS6detail15normal_iteratorINSA_10device_ptrIdEEEESF_EEEE10policy1000El11add_squaresSF_JPdSK_EEEvT0_iT1_T2_DpNS2_10kernel_argIT3_EE_param_4];
	ld.param.u64 	%rd31, [_ZN3cub18CUB_300001_SM_10006detail9transform16transform_kernelINS2_10policy_hubILb1EN4cuda3std3__45tupleIJN6thrust24THRUST_300001_SM_1000_NS6detail15normal_iteratorINSA_10device_ptrIdEEEESF_EEEE10policy1000El11add_squaresSF_JPdSK_EEEvT0_iT1_T2_DpNS2_10kernel_argIT3_EE_param_3];
	ld.param.u32 	%r42, [_ZN3cub18CUB_300001_SM_10006detail9transform16transform_kernelINS2_10policy_hubILb1EN4cuda3std3__45tupleIJN6thrust24THRUST_300001_SM_1000_NS6detail15normal_iteratorINSA_10device_ptrIdEEEESF_EEEE10policy1000El11add_squaresSF_JPdSK_EEEvT0_iT1_T2_DpNS2_10kernel_argIT3_EE_param_1];
	cvta.to.global.u64 	%rd1, %rd31;
	cvta.to.global.u64 	%rd2, %rd26;
	cvta.to.global.u64 	%rd3, %rd28;
	shl.b32 	%r1, %r42, 7;
	mov.u32 	%r43, %ctaid.x;
	cvt.u64.u32 	%rd32, %r43;
	cvt.s64.s32 	%rd33, %r1;
	mul.lo.s64 	%rd4, %rd33, %rd32;
	sub.s64 	%rd34, %rd30, %rd4;
	min.s64 	%rd35, %rd34, %rd33;
	cvt.u32.u64 	%r2, %rd35;
	shl.b32 	%r3, %r2, 3;
	mov.u32 	%r4, %tid.x;
	shl.b32 	%r68, %r4, 7;
	setp.ge.s32 	%p1, %r68, %r3;
	@%p1 bra 	$L__BB5_5;
	shl.b64 	%rd5, %rd4, 3;
	add.s64 	%rd36, %rd2, %rd5;
	mul.wide.u32 	%rd6, %r4, 128;
	add.s64 	%rd100, %rd36, %rd6;
	mov.u32 	%r67, %r68;
$L__BB5_2:
	.pragma "nounroll";
	// begin inline asm
	prefetch.global.L2 [%rd100];
	// end inline asm
	add.s32 	%r67, %r67, 16384;
	add.s64 	%rd100, %rd100, 16384;
	setp.lt.s32 	%p2, %r67, %r3;
	@%p2 bra 	$L__BB5_2;
	add.s64 	%rd38, %rd3, %rd5;
	add.s64 	%rd101, %rd38, %rd6;
$L__BB5_4:
	.pragma "nounroll";
	// begin inline asm
	prefetch.global.L2 [%rd101];
	// end inline asm
	add.s32 	%r68, %r68, 16384;
	add.s64 	%rd101, %rd101, 16384;
	setp.lt.s32 	%p3, %r68, %r3;
	@%p3 bra 	$L__BB5_4;
$L__BB5_5:
	shl.b64 	%rd102, %rd4, 3;
	add.s64 	%rd13, %rd2, %rd102;
	add.s64 	%rd14, %rd3, %rd102;
	add.s64 	%rd15, %rd1, %rd102;
	setp.eq.s32 	%p4, %r1, %r2;
	@%p4 bra 	$L__BB5_47;
	setp.lt.s32 	%p5, %r42, 1;
	@%p5 bra 	$L__BB5_59;
	and.b32  	%r10, %r42, 7;
	setp.lt.u32 	%p6, %r42, 8;
	mov.b32 	%r75, 0;
	@%p6 bra 	$L__BB5_26;
	and.b32  	%r75, %r42, 2147483640;
	mov.b32 	%r71, 0;
$L__BB5_9:
	.pragma "nounroll";
	shl.b32 	%r46, %r71, 7;
	add.s32 	%r20, %r46, %r4;
	setp.ge.s32 	%p7, %r20, %r2;
	@%p7 bra 	$L__BB5_11;
	mul.wide.u32 	%rd41, %r20, 8;
	add.s64 	%rd42, %rd13, %rd41;
	add.s64 	%rd43, %rd14, %rd41;
	ld.global.f64 	%fd1, [%rd42];
	ld.global.f64 	%fd2, [%rd43];
	mul.f64 	%fd3, %fd2, %fd2;
	fma.rn.f64 	%fd4, %fd1, %fd1, %fd3;
	add.s64 	%rd44, %rd15, %rd41;
	st.global.f64 	[%rd44], %fd4;
$L__BB5_11:
	add.s32 	%r47, %r20, 128;
	setp.ge.s32 	%p8, %r47, %r2;
	mul.wide.s32 	%rd45, %r47, 8;
	add.s64 	%rd23, %rd13, %rd45;
	add.s64 	%rd24, %rd14, %rd45;
	add.s64 	%rd25, %rd15, %rd45;
	@%p8 bra 	$L__BB5_13;
	ld.global.f64 	%fd5, [%rd23];
	ld.global.f64 	%fd6, [%rd24];
	mul.f64 	%fd7, %fd6, %fd6;
	fma.rn.f64 	%fd8, %fd5, %fd5, %fd7;
	st.global.f64 	[%rd25], %fd8;
$L__BB5_13:
	add.s32 	%r48, %r20, 256;
	setp.ge.s32 	%p9, %r48, %r2;
	@%p9 bra 	$L__BB5_15;
	ld.global.f64 	%fd9, [%rd23+1024];
	ld.global.f64 	%fd10, [%rd24+1024];
	mul.f64 	%fd11, %fd10, %fd10;
	fma.rn.f64 	%fd12, %fd9, %fd9, %fd11;
	st.global.f64 	[%rd25+1024], %fd12;
$L__BB5_15:
	add.s32 	%r49, %r20, 384;
	setp.ge.s32 	%p10, %r49, %r2;
	@%p10 bra 	$L__BB5_17;
	ld.global.f64 	%fd13, [%rd23+2048];
	ld.global.f64 	%fd14, [%rd24+2048];
	mul.f64 	%fd15, %fd14, %fd14;
	fma.rn.f64 	%fd16, %fd13, %fd13, %fd15;
	st.global.f64 	[%rd25+2048], %fd16;
$L__BB5_17:
	add.s32 	%r50, %r20, 512;
	setp.ge.s32 	%p11, %r50, %r2;
	@%p11 bra 	$L__BB5_19;
	ld.global.f64 	%fd17, [%rd23+3072];
	ld.global.f64 	%fd18, [%rd24+3072];
	mul.f64 	%fd19, %fd18, %fd18;
	fma.rn.f64 	%fd20, %fd17, %fd17, %fd19;
	st.global.f64 	[%rd25+3072], %fd20;
$L__BB5_19:
	add.s32 	%r51, %r20, 640;
	setp.ge.s32 	%p12, %r51, %r2;
	@%p12 bra 	$L__BB5_21;
	ld.global.f64 	%fd21, [%rd23+4096];
	ld.global.f64 	%fd22, [%rd24+4096];
	mul.f64 	%fd23, %fd22, %fd22;
	fma.rn.f64 	%fd24, %fd21, %fd21, %fd23;
	st.global.f64 	[%rd25+4096], %fd24;
$L__BB5_21:
	add.s32 	%r52, %r20, 768;
	setp.ge.s32 	%p13, %r52, %r2;
	@%p13 bra 	$L__BB5_23;
	ld.global.f64 	%fd25, [%rd23+5120];
	ld.global.f64 	%fd26, [%rd24+5120];
	mul.f64 	%fd27, %fd26, %fd26;
	fma.rn.f64 	%fd28, %fd25, %fd25, %fd27;
	st.global.f64 	[%rd25+5120], %fd28;
$L__BB5_23:
	add.s32 	%r53, %r20, 896;
	setp.ge.s32 	%p14, %r53, %r2;
	@%p14 bra 	$L__BB5_25;
	ld.global.f64 	%fd29, [%rd23+6144];
	ld.global.f64 	%fd30, [%rd24+6144];
	mul.f64 	%fd31, %fd30, %fd30;
	fma.rn.f64 	%fd32, %fd29, %fd29, %fd31;
	st.global.f64 	[%rd25+6144], %fd32;
$L__BB5_25:
	add.s32 	%r71, %r71, 8;
	setp.eq.s32 	%p15, %r71, %r75;
	@%p15 bra 	$L__BB5_26;
	bra.uni 	$L__BB5_9;
$L__BB5_26:
	setp.eq.s32 	%p16, %r10, 0;
	@%p16 bra 	$L__BB5_59;
	and.b32  	%r30, %r42, 3;
	setp.lt.u32 	%p17, %r10, 4;
	@%p17 bra 	$L__BB5_37;
	shl.b32 	%r54, %r75, 7;
	add.s32 	%r31, %r54, %r4;
	setp.ge.s32 	%p18, %r31, %r2;
	@%p18 bra 	$L__BB5_30;
	mul.wide.s32 	%rd46, %r31, 8;
	add.s64 	%rd47, %rd13, %rd46;
	add.s64 	%rd48, %rd14, %rd46;
	ld.global.f64 	%fd33, [%rd47];
	ld.global.f64 	%fd34, [%rd48];
	mul.f64 	%fd35, %fd34, %fd34;
	fma.rn.f64 	%fd36, %fd33, %fd33, %fd35;
	add.s64 	%rd49, %rd15, %rd46;
	st.global.f64 	[%rd49], %fd36;
$L__BB5_30:
	add.s32 	%r32, %r31, 128;
	setp.ge.s32 	%p19, %r32, %r2;
	@%p19 bra 	$L__BB5_32;
	mul.wide.s32 	%rd50, %r32, 8;
	add.s64 	%rd51, %rd13, %rd50;
	add.s64 	%rd52, %rd14, %rd50;
	ld.global.f64 	%fd37, [%rd51];
	ld.global.f64 	%fd38, [%rd52];
	mul.f64 	%fd39, %fd38, %fd38;
	fma.rn.f64 	%fd40, %fd37, %fd37, %fd39;
	add.s64 	%rd53, %rd15, %rd50;
	st.global.f64 	[%rd53], %fd40;
$L__BB5_32:
	add.s32 	%r33, %r31, 256;
	setp.ge.s32 	%p20, %r33, %r2;
	@%p20 bra 	$L__BB5_34;
	mul.wide.s32 	%rd54, %r33, 8;
	add.s64 	%rd55, %rd13, %rd54;
	add.s64 	%rd56, %rd14, %rd54;
	ld.global.f64 	%fd41, [%rd55];
	ld.global.f64 	%fd42, [%rd56];
	mul.f64 	%fd43, %fd42, %fd42;
	fma.rn.f64 	%fd44, %fd41, %fd41, %fd43;
	add.s64 	%rd57, %rd15, %rd54;
	st.global.f64 	[%rd57], %fd44;
$L__BB5_34:
	add.s32 	%r34, %r31, 384;
	setp.ge.s32 	%p21, %r34, %r2;
	@%p21 bra 	$L__BB5_36;
	mul.wide.s32 	%rd58, %r34, 8;
	add.s64 	%rd59, %rd13, %rd58;
	add.s64 	%rd60, %rd14, %rd58;
	ld.global.f64 	%fd45, [%rd59];
	ld.global.f64 	%fd46, [%rd60];
	mul.f64 	%fd47, %fd46, %fd46;
	fma.rn.f64 	%fd48, %fd45, %fd45, %fd47;
	add.s64 	%rd61, %rd15, %rd58;
	st.global.f64 	[%rd61], %fd48;
$L__BB5_36:
	add.s32 	%r75, %r75, 4;
$L__BB5_37:
	setp.eq.s32 	%p22, %r30, 0;
	@%p22 bra 	$L__BB5_59;
	setp.eq.s32 	%p23, %r30, 1;
	@%p23 bra 	$L__BB5_44;
	shl.b32 	%r55, %r75, 7;
	add.s32 	%r37, %r55, %r4;
	setp.ge.s32 	%p24, %r37, %r2;
	@%p24 bra 	$L__BB5_41;
	mul.wide.s32 	%rd62, %r37, 8;
	add.s64 	%rd63, %rd13, %rd62;
	add.s64 	%rd64, %rd14, %rd62;
	ld.global.f64 	%fd49, [%rd63];
	ld.global.f64 	%fd50, [%rd64];
	mul.f64 	%fd51, %fd50, %fd50;
	fma.rn.f64 	%fd52, %fd49, %fd49, %fd51;
	add.s64 	%rd65, %rd15, %rd62;
	st.global.f64 	[%rd65], %fd52;
$L__BB5_41:
	add.s32 	%r38, %r37, 128;
	setp.ge.s32 	%p25, %r38, %r2;
	@%p25 bra 	$L__BB5_43;
	mul.wide.s32 	%rd66, %r38, 8;
	add.s64 	%rd67, %rd13, %rd66;
	add.s64 	%rd68, %rd14, %rd66;
	ld.global.f64 	%fd53, [%rd67];
	ld.global.f64 	%fd54, [%rd68];
	mul.f64 	%fd55, %fd54, %fd54;
	fma.rn.f64 	%fd56, %fd53, %fd53, %fd55;
	add.s64 	%rd69, %rd15, %rd66;
	st.global.f64 	[%rd69], %fd56;
$L__BB5_43:
	add.s32 	%r75, %r75, 2;
$L__BB5_44:
	and.b32  	%r56, %r42, 1;
	setp.eq.b32 	%p26, %r56, 1;
	not.pred 	%p27, %p26;
	@%p27 bra 	$L__BB5_59;
	shl.b32 	%r57, %r75, 7;
	add.s32 	%r41, %r57, %r4;
	setp.ge.s32 	%p28, %r41, %r2;
	@%p28 bra 	$L__BB5_59;
	mul.wide.s32 	%rd70, %r41, 8;
	add.s64 	%rd71, %rd13, %rd70;
	add.s64 	%rd72, %rd14, %rd70;
	ld.global.f64 	%fd57, [%rd71];
	ld.global.f64 	%fd58, [%rd72];
	mul.f64 	%fd59, %fd58, %fd58;
	fma.rn.f64 	%fd60, %fd57, %fd57, %fd59;
	add.s64 	%rd73, %rd15, %rd70;
	st.global.f64 	[%rd73], %fd60;
	bra.uni 	$L__BB5_59;
$L__BB5_47:
	setp.lt.s32 	%p29, %r42, 1;
	@%p29 bra 	$L__BB5_59;
	setp.lt.u32 	%p30, %r42, 8;
	mov.b32 	%r73, 0;
	@%p30 bra 	$L__BB5_51;
	and.b32  	%r73, %r42, 2147483640;
	neg.s32 	%r70, %r73;
	mul.wide.u32 	%rd74, %r4, 8;
	add.s64 	%rd16, %rd1, %rd74;
	add.s64 	%rd75, %rd102, 3072;
	add.s64 	%rd18, %rd2, %rd75;
	add.s32 	%r69, %r4, 128;
	add.s64 	%rd19, %rd3, %rd75;
	add.s64 	%rd20, %rd1, %rd75;
$L__BB5_50:
	.pragma "nounroll";
	mul.wide.s32 	%rd76, %r69, 8;
	add.s64 	%rd77, %rd18, %rd76;
	add.s64 	%rd78, %rd19, %rd76;
	add.s64 	%rd79, %rd20, %rd76;
	cvta.to.global.u64 	%rd80, %rd26;
	mul.wide.u32 	%rd81, %r4, 8;
	add.s64 	%rd82, %rd80, %rd81;
	add.s64 	%rd83, %rd82, %rd102;
	cvta.to.global.u64 	%rd84, %rd28;
	add.s64 	%rd85, %rd84, %rd81;
	add.s64 	%rd86, %rd85, %rd102;
	ld.global.f64 	%fd61, [%rd83];
	ld.global.f64 	%fd62, [%rd86];
	mul.f64 	%fd63, %fd62, %fd62;
	fma.rn.f64 	%fd64, %fd61, %fd61, %fd63;
	add.s64 	%rd87, %rd16, %rd102;
	st.global.f64 	[%rd87], %fd64;
	ld.global.f64 	%fd65, [%rd77+-3072];
	ld.global.f64 	%fd66, [%rd78+-3072];
	mul.f64 	%fd67, %fd66, %fd66;
	fma.rn.f64 	%fd68, %fd65, %fd65, %fd67;
	st.global.f64 	[%rd79+-3072], %fd68;
	ld.global.f64 	%fd69, [%rd77+-2048];
	ld.global.f64 	%fd70, [%rd78+-2048];
	mul.f64 	%fd71, %fd70, %fd70;
	fma.rn.f64 	%fd72, %fd69, %fd69, %fd71;
	st.global.f64 	[%rd79+-2048], %fd72;
	ld.global.f64 	%fd73, [%rd77+-1024];
	ld.global.f64 	%fd74, [%rd78+-1024];
	mul.f64 	%fd75, %fd74, %fd74;
	fma.rn.f64 	%fd76, %fd73, %fd73, %fd75;
	st.global.f64 	[%rd79+-1024], %fd76;
	ld.global.f64 	%fd77, [%rd77];
	ld.global.f64 	%fd78, [%rd78];
	mul.f64 	%fd79, %fd78, %fd78;
	fma.rn.f64 	%fd80, %fd77, %fd77, %fd79;
	st.global.f64 	[%rd79], %fd80;
	ld.global.f64 	%fd81, [%rd77+1024];
	ld.global.f64 	%fd82, [%rd78+1024];
	mul.f64 	%fd83, %fd82, %fd82;
	fma.rn.f64 	%fd84, %fd81, %fd81, %fd83;
	st.global.f64 	[%rd79+1024], %fd84;
	ld.global.f64 	%fd85, [%rd77+2048];
	ld.global.f64 	%fd86, [%rd78+2048];
	mul.f64 	%fd87, %fd86, %fd86;
	fma.rn.f64 	%fd88, %fd85, %fd85, %fd87;
	st.global.f64 	[%rd79+2048], %fd88;
	ld.global.f64 	%fd89, [%rd77+3072];
	ld.global.f64 	%fd90, [%rd78+3072];
	mul.f64 	%fd91, %fd90, %fd90;
	fma.rn.f64 	%fd92, %fd89, %fd89, %fd91;
	st.global.f64 	[%rd79+3072], %fd92;
	add.s32 	%r70, %r70, 8;
	add.s64 	%rd102, %rd102, 8192;
	add.s32 	%r69, %r69, 1024;
	setp.eq.s32 	%p31, %r70, 0;
	@%p31 bra 	$L__BB5_51;
	bra.uni 	$L__BB5_50;
$L__BB5_51:
	and.b32  	%r23, %r42, 7;
	setp.eq.s32 	%p32, %r23, 0;
	@%p32 bra 	$L__BB5_59;
	and.b32  	%r24, %r42, 3;
	setp.lt.u32 	%p33, %r23, 4;
	@%p33 bra 	$L__BB5_54;
	shl.b32 	%r60, %r73, 7;
	add.s32 	%r61, %r60, %r4;
	mul.wide.s32 	%rd88, %r61, 8;
	add.s64 	%rd89, %rd13, %rd88;
	add.s64 	%rd90, %rd14, %rd88;
	ld.global.f64 	%fd93, [%rd89];
	ld.global.f64 	%fd94, [%rd90];
	mul.f64 	%fd95, %fd94, %fd94;
	fma.rn.f64 	%fd96, %fd93, %fd93, %fd95;
	add.s64 	%rd91, %rd15, %rd88;
	st.global.f64 	[%rd91], %fd96;
	ld.global.f64 	%fd97, [%rd89+1024];
	ld.global.f64 	%fd98, [%rd90+1024];
	mul.f64 	%fd99, %fd98, %fd98;
	fma.rn.f64 	%fd100, %fd97, %fd97, %fd99;
	st.global.f64 	[%rd91+1024], %fd100;
	ld.global.f64 	%fd101, [%rd89+2048];
	ld.global.f64 	%fd102, [%rd90+2048];
	mul.f64 	%fd103, %fd102, %fd102;
	fma.rn.f64 	%fd104, %fd101, %fd101, %fd103;
	st.global.f64 	[%rd91+2048], %fd104;
	ld.global.f64 	%fd105, [%rd89+3072];
	ld.global.f64 	%fd106, [%rd90+3072];
	mul.f64 	%fd107, %fd106, %fd106;
	fma.rn.f64 	%fd108, %fd105, %fd105, %fd107;
	st.global.f64 	[%rd91+3072], %fd108;
	add.s32 	%r73, %r73, 4;
$L__BB5_54:
	setp.eq.s32 	%p34, %r24, 0;
	@%p34 bra 	$L__BB5_59;
	setp.eq.s32 	%p35, %r24, 1;
	@%p35 bra 	$L__BB5_57;
	shl.b32 	%r62, %r73, 7;
	add.s32 	%r63, %r62, %r4;
	mul.wide.s32 	%rd92, %r63, 8;
	add.s64 	%rd93, %rd13, %rd92;
	add.s64 	%rd94, %rd14, %rd92;
	ld.global.f64 	%fd109, [%rd93];
	ld.global.f64 	%fd110, [%rd94];
	mul.f64 	%fd111, %fd110, %fd110;
	fma.rn.f64 	%fd112, %fd109, %fd109, %fd111;
	add.s64 	%rd95, %rd15, %rd92;
	st.global.f64 	[%rd95], %fd112;
	ld.global.f64 	%fd113, [%rd93+1024];
	ld.global.f64 	%fd114, [%rd94+1024];
	mul.f64 	%fd115, %fd114, %fd114;
	fma.rn.f64 	%fd116, %fd113, %fd113, %fd115;
	st.global.f64 	[%rd95+1024], %fd116;
	add.s32 	%r73, %r73, 2;
$L__BB5_57:
	and.b32  	%r64, %r42, 1;
	setp.eq.b32 	%p36, %r64, 1;
	not.pred 	%p37, %p36;
	@%p37 bra 	$L__BB5_59;
	shl.b32 	%r65, %r73, 7;
	add.s32 	%r66, %r65, %r4;
	mul.wide.s32 	%rd96, %r66, 8;
	add.s64 	%rd97, %rd13, %rd96;
	add.s64 	%rd98, %rd14, %rd96;
	ld.global.f64 	%fd117, [%rd97];
	ld.global.f64 	%fd118, [%rd98];
	mul.f64 	%fd119, %fd118, %fd118;
	fma.rn.f64 	%fd120, %fd117, %fd117, %fd119;
	add.s64 	%rd99, %rd15, %rd96;
	st.global.f64 	[%rd99], %fd120;
$L__BB5_59:
	ret;

}
	// .globl	_ZN3cub18CUB_300001_SM_10006detail6reduce28DeviceReduceSingleTileKernelINS2_10policy_hubIdjN4cuda3std3__44plusIdEEE10Policy1000EN6thrust24THRUST_300001_SM_1000_NS6detail15normal_iteratorINSD_10device_ptrIdEEEEPijS9_id16greater_than_oneEEvT0_T1_T2_T3_T4_T6_
.visible .entry _ZN3cub18CUB_300001_SM_10006detail6reduce28DeviceReduceSingleTileKernelINS2_10policy_hubIdjN4cuda3std3__44plusIdEEE10Policy1000EN6thrust24THRUST_300001_SM_1000_NS6detail15normal_iteratorINSD_10device_ptrIdEEEEPijS9_id16greater_than_oneEEvT0_T1_T2_T3_T4_T6_(
	.param .align 8 .b8 _ZN3cub18CUB_300001_SM_10006detail6reduce28DeviceReduceSingleTileKernelINS2_10policy_hubIdjN4cuda3std3__44plusIdEEE10Policy1000EN6thrust24THRUST_300001_SM_1000_NS6detail15normal_iteratorINSD_10device_ptrIdEEEEPijS9_id16greater_than_oneEEvT0_T1_T2_T3_T4_T6__param_0[8],
	.param .u64 .ptr .align 1 _ZN3cub18CUB_300001_SM_10006detail6reduce28DeviceReduceSingleTileKernelINS2_10policy_hubIdjN4cuda3std3__44plusIdEEE10Policy1000EN6thrust24THRUST_300001_SM_1000_NS6detail15normal_iteratorINSD_10device_ptrIdEEEEPijS9_id16greater_than_oneEEvT0_T1_T2_T3_T4_T6__param_1,
	.param .u32 _ZN3cub18CUB_300001_SM_10006detail6reduce28DeviceReduceSingleTileKernelINS2_10policy_hubIdjN4cuda3std3__44plusIdEEE10Policy1000EN6thrust24THRUST_300001_SM_1000_NS6detail15normal_iteratorINSD_10device_ptrIdEEEEPijS9_id16greater_than_oneEEvT0_T1_T2_T3_T4_T6__param_2,
	.param .align 1 .b8 _ZN3cub18CUB_300001_SM_10006detail6reduce28DeviceReduceSingleTileKernelINS2_10policy_hubIdjN4cuda3std3__44plusIdEEE10Policy1000EN6thrust24THRUST_300001_SM_1000_NS6detail15normal_iteratorINSD_10device_ptrIdEEEEPijS9_id16greater_than_oneEEvT0_T1_T2_T3_T4_T6__param_3[1],
	.param .u32 _ZN3cub18CUB_300001_SM_10006detail6reduce28DeviceReduceSingleTileKernelINS2_10policy_hubIdjN4cuda3std3__44plusIdEEE10Policy1000EN6thrust24THRUST_300001_SM_1000_NS6detail15normal_iteratorINSD_10device_ptrIdEEEEPijS9_id16greater_than_oneEEvT0_T1_T2_T3_T4_T6__param_4,
	.param .align 1 .b8 _ZN3cub18CUB_300001_SM_10006detail6reduce28DeviceReduceSingleTileKernelINS2_10policy_hubIdjN4cuda3std3__44plusIdEEE10Policy1000EN6thrust24THRUST_300001_SM_1000_NS6detail15normal_iteratorINSD_10device_ptrIdEEEEPijS9_id16greater_than_oneEEvT0_T1_T2_T3_T4_T6__param_5[1]
)
.maxntid 640
.minnctapersm 1
{
	.reg .pred 	%p<146>;
	.reg .b32 	%r<290>;
	.reg .b64 	%rd<114>;
	.reg .b64 	%fd<455>;
	// demoted variable
	.shared .align 8 .b8 _ZZN3cub18CUB_300001_SM_10006detail6reduce28DeviceReduceSingleTileKernelINS2_10policy_hubIdjN4cuda3std3__44plusIdEEE10Policy1000EN6thrust24THRUST_300001_SM_1000_NS6detail15normal_iteratorINSD_10device_ptrIdEEEEPijS9_id16greater_than_oneEEvT0_T1_T2_T3_T4_T6_E12temp_storage[192];
	ld.param.u64 	%rd9, [_ZN3cub18CUB_300001_SM_10006detail6reduce28DeviceReduceSingleTileKernelINS2_10policy_hubIdjN4cuda3std3__44plusIdEEE10Policy1000EN6thrust24THRUST_300001_SM_1000_NS6detail15normal_iteratorINSD_10device_ptrIdEEEEPijS9_id16greater_than_oneEEvT0_T1_T2_T3_T4_T6__param_0];
	ld.param.u64 	%rd10, [_ZN3cub18CUB_300001_SM_10006detail6reduce28DeviceReduceSingleTileKernelINS2_10policy_hubIdjN4cuda3std3__44plusIdEEE10Policy1000EN6thrust24THRUST_300001_SM_1000_NS6detail15normal_iteratorINSD_10device_ptrIdEEEEPijS9_id16greater_than_oneEEvT0_T1_T2_T3_T4_T6__param_1];
	ld.param.u32 	%r51, [_ZN3cub18CUB_300001_SM_10006detail6reduce28DeviceReduceSingleTileKernelINS2_10policy_hubIdjN4cuda3std3__44plusIdEEE10Policy1000EN6thrust24THRUST_300001_SM_1000_NS6detail15normal_iteratorINSD_10device_ptrIdEEEEPijS9_id16greater_than_oneEEvT0_T1_T2_T3_T4_T6__param_2];
	ld.param.u32 	%r52, [_ZN3cub18CUB_300001_SM_10006detail6reduce28DeviceReduceSingleTileKernelINS2_10policy_hubIdjN4cuda3std3__44plusIdEEE10Policy1000EN6thrust24THRUST_300001_SM_1000_NS6detail15normal_iteratorINSD_10device_ptrIdEEEEPijS9_id16greater_than_oneEEvT0_T1_T2_T3_T4_T6__param_4];
	cvta.to.global.u64 	%rd1, %rd10;
	setp.ne.s32 	%p1, %r51, 0;
	@%p1 bra 	$L__BB6_3;
	mov.u32 	%r272, %tid.x;
	setp.ne.s32 	%p145, %r272, 0;
	@%p145 bra 	$L__BB6_52;
	st.global.u32 	[%rd1], %r52;
	bra.uni 	$L__BB6_52;
$L__BB6_3:
	cvta.to.global.u64 	%rd2, %rd9;
	setp.gt.u32 	%p2, %r51, 5119;
	@%p2 bra 	$L__BB6_28;
	mov.u32 	%r1, %tid.x;
	setp.ge.u32 	%p69, %r1, %r51;
	mov.f64 	%fd442, 0d0000000000000000;
	mov.u32 	%r276, %r1;
	@%p69 bra 	$L__BB6_6;
	mul.wide.u32 	%rd83, %r1, 8;
	add.s64 	%rd84, %rd2, %rd83;
	ld.global.f64 	%fd224, [%rd84];
	setp.le.f64 	%p70, %fd224, 0d3FF0000000000000;
	selp.f64 	%fd442, 0d3FF0000000000000, 0d0000000000000000, %p70;
	add.s32 	%r276, %r1, 640;
$L__BB6_6:
	setp.ge.u32 	%p71, %r276, %r51;
	@%p71 bra 	$L__BB6_19;
	not.b32 	%r147, %r276;
	add.s32 	%r148, %r51, %r147;
	mul.hi.u32 	%r149, %r148, -858993459;
	shr.u32 	%r150, %r149, 9;
	add.s32 	%r4, %r150, 1;
	and.b32  	%r5, %r4, 15;
	setp.lt.u32 	%p72, %r148, 9600;
	@%p72 bra 	$L__BB6_10;
	and.b32  	%r151, %r4, 16777200;
	neg.s32 	%r274, %r151;
	mul.wide.u32 	%rd85, %r276, 8;
	add.s64 	%rd86, %rd85, %rd2;
	add.s64 	%rd112, %rd86, 40960;
$L__BB6_9:
	.pragma "nounroll";
	ld.global.f64 	%fd226, [%rd112+-40960];
	setp.le.f64 	%p73, %fd226, 0d3FF0000000000000;
	selp.f64 	%fd227, 0d3FF0000000000000, 0d0000000000000000, %p73;
	add.f64 	%fd228, %fd442, %fd227;
	ld.global.f64 	%fd229, [%rd112+-35840];
	setp.le.f64 	%p74, %fd229, 0d3FF0000000000000;
	selp.f64 	%fd230, 0d3FF0000000000000, 0d0000000000000000, %p74;
	add.f64 	%fd231, %fd228, %fd230;
	ld.global.f64 	%fd232, [%rd112+-30720];
	setp.le.f64 	%p75, %fd232, 0d3FF0000000000000;
	selp.f64 	%fd233, 0d3FF0000000000000, 0d0000000000000000, %p75;
	add.f64 	%fd234, %fd231, %fd233;
	ld.global.f64 	%fd235, [%rd112+-25600];
	setp.le.f64 	%p76, %fd235, 0d3FF0000000000000;
	selp.f64 	%fd236, 0d3FF0000000000000, 0d0000000000000000, %p76;
	add.f64 	%fd237, %fd234, %fd236;
	ld.global.f64 	%fd238, [%rd112+-20480];
	setp.le.f64 	%p77, %fd238, 0d3FF0000000000000;
	selp.f64 	%fd239, 0d3FF0000000000000, 0d0000000000000000, %p77;
	add.f64 	%fd240, %fd237, %fd239;
	ld.global.f64 	%fd241, [%rd112+-15360];
	setp.le.f64 	%p78, %fd241, 0d3FF0000000000000;
	selp.f64 	%fd242, 0d3FF0000000000000, 0d0000000000000000, %p78;
	add.f64 	%fd243, %fd240, %fd242;
	ld.global.f64 	%fd244, [%rd112+-10240];
	setp.le.f64 	%p79, %fd244, 0d3FF0000000000000;
	selp.f64 	%fd245, 0d3FF0000000000000, 0d0000000000000000, %p79;
	add.f64 	%fd246, %fd243, %fd245;
	ld.global.f64 	%fd247, [%rd112+-5120];
	setp.le.f64 	%p80, %fd247, 0d3FF0000000000000;
	selp.f64 	%fd248, 0d3FF0000000000000, 0d0000000000000000, %p80;
	add.f64 	%fd249, %fd246, %fd248;
	ld.global.f64 	%fd250, [%rd112];
	setp.le.f64 	%p81, %fd250, 0d3FF0000000000000;
	selp.f64 	%fd251, 0d3FF0000000000000, 0d0000000000000000, %p81;
	add.f64 	%fd252, %fd249, %fd251;
	ld.global.f64 	%fd253, [%rd112+5120];
	setp.le.f64 	%p82, %fd253, 0d3FF0000000000000;
	selp.f64 	%fd254, 0d3FF0000000000000, 0d0000000000000000, %p82;
	add.f64 	%fd255, %fd252, %fd254;
	ld.global.f64 	%fd256, [%rd112+10240];
	setp.le.f64 	%p83, %fd256, 0d3FF0000000000000;
	selp.f64 	%fd257, 0d3FF0000000000000, 0d0000000000000000, %p83;
	add.f64 	%fd258, %fd255, %fd257;
	ld.global.f64 	%fd259, [%rd112+15360];
	setp.le.f64 	%p84, %fd259, 0d3FF0000000000000;
	selp.f64 	%fd260, 0d3FF0000000000000, 0d0000000000000000, %p84;
	add.f64 	%fd261, %fd258, %fd260;
	ld.global.f64 	%fd262, [%rd112+20480];
	setp.le.f64 	%p85, %fd262, 0d3FF0000000000000;
	selp.f64 	%fd263, 0d3FF0000000000000, 0d0000000000000000, %p85;
	add.f64 	%fd264, %fd261, %fd263;
	ld.global.f64 	%fd265, [%rd112+25600];
	setp.le.f64 	%p86, %fd265, 0d3FF0000000000000;
	selp.f64 	%fd266, 0d3FF0000000000000, 0d0000000000000000, %p86;
	add.f64 	%fd267, %fd264, %fd266;
	ld.global.f64 	%fd268, [%rd112+30720];
	setp.le.f64 	%p87, %fd268, 0d3FF0000000000000;
	selp.f64 	%fd269, 0d3FF0000000000000, 0d0000000000000000, %p87;
	add.f64 	%fd270, %fd267, %fd269;
	ld.global.f64 	%fd271, [%rd112+35840];
	setp.le.f64 	%p88, %fd271, 0d3FF0000000000000;
	selp.f64 	%fd272, 0d3FF0000000000000, 0d0000000000000000, %p88;
	add.f64 	%fd442, %fd270, %fd272;
	add.s32 	%r276, %r276, 10240;
	add.s32 	%r274, %r274, 16;
	add.s64 	%rd112, %rd112, 81920;
	setp.ne.s32 	%p89, %r274, 0;
	@%p89 bra 	$L__BB6_9;
$L__BB6_10:
	setp.eq.s32 	%p90, %r5, 0;
	@%p90 bra 	$L__BB6_19;
	and.b32  	%r12, %r4, 7;
	setp.lt.u32 	%p91, %r5, 8;
	@%p91 bra 	$L__BB6_13;
	mul.wide.u32 	%rd87, %r276, 8;
	add.s64 	%rd88, %rd2, %rd87;
	ld.global.f64 	%fd274, [%rd88];
	setp.le.f64 	%p92, %fd274, 0d3FF0000000000000;
	selp.f64 	%fd275, 0d3FF0000000000000, 0d0000000000000000, %p92;
	add.f64 	%fd276, %fd442, %fd275;
	ld.global.f64 	%fd277, [%rd88+5120];
	setp.le.f64 	%p93, %fd277, 0d3FF0000000000000;
	selp.f64 	%fd278, 0d3FF0000000000000, 0d0000000000000000, %p93;
	add.f64 	%fd279, %fd276, %fd278;
	ld.global.f64 	%fd280, [%rd88+10240];
	setp.le.f64 	%p94, %fd280, 0d3FF0000000000000;
	selp.f64 	%fd281, 0d3FF0000000000000, 0d0000000000000000, %p94;
	add.f64 	%fd282, %fd279, %fd281;
	ld.global.f64 	%fd283, [%rd88+15360];
	setp.le.f64 	%p95, %fd283, 0d3FF0000000000000;
	selp.f64 	%fd284, 0d3FF0000000000000, 0d0000000000000000, %p95;
	add.f64 	%fd285, %fd282, %fd284;
	ld.global.f64 	%fd286, [%rd88+20480];
	setp.le.f64 	%p96, %fd286, 0d3FF0000000000000;
	selp.f64 	%fd287, 0d3FF0000000000000, 0d0000000000000000, %p96;
	add.f64 	%fd288, %fd285, %fd287;
	ld.global.f64 	%fd289, [%rd88+25600];
	setp.le.f64 	%p97, %fd289, 0d3FF0000000000000;
	selp.f64 	%fd290, 0d3FF0000000000000, 0d0000000000000000, %p97;
	add.f64 	%fd291, %fd288, %fd290;
	ld.global.f64 	%fd292, [%rd88+30720];
	setp.le.f64 	%p98, %fd292, 0d3FF0000000000000;
	selp.f64 	%fd293, 0d3FF0000000000000, 0d0000000000000000, %p98;
	add.f64 	%fd294, %fd291, %fd293;
	ld.global.f64 	%fd295, [%rd88+35840];
	setp.le.f64 	%p99, %fd295, 0d3FF0000000000000;
	selp.f64 	%fd296, 0d3FF0000000000000, 0d0000000000000000, %p99;
	add.f64 	%fd442, %fd294, %fd296;
	add.s32 	%r276, %r276, 5120;
$L__BB6_13:
	setp.eq.s32 	%p100, %r12, 0;
	@%p100 bra 	$L__BB6_19;
	and.b32  	%r15, %r4, 3;
	setp.lt.u32 	%p101, %r12, 4;
	@%p101 bra 	$L__BB6_16;
	mul.wide.u32 	%rd89, %r276, 8;
	add.s64 	%rd90, %rd2, %rd89;
	ld.global.f64 	%fd298, [%rd90];
	setp.le.f64 	%p102, %fd298, 0d3FF0000000000000;
	selp.f64 	%fd299, 0d3FF0000000000000, 0d0000000000000000, %p102;
	add.f64 	%fd300, %fd442, %fd299;
	ld.global.f64 	%fd301, [%rd90+5120];
	setp.le.f64 	%p103, %fd301, 0d3FF0000000000000;
	selp.f64 	%fd302, 0d3FF0000000000000, 0d0000000000000000, %p103;
	add.f64 	%fd303, %fd300, %fd302;
	ld.global.f64 	%fd304, [%rd90+10240];
	setp.le.f64 	%p104, %fd304, 0d3FF0000000000000;
	selp.f64 	%fd305, 0d3FF0000000000000, 0d0000000000000000, %p104;
	add.f64 	%fd306, %fd303, %fd305;
	ld.global.f64 	%fd307, [%rd90+15360];
	setp.le.f64 	%p105, %fd307, 0d3FF0000000000000;
	selp.f64 	%fd308, 0d3FF0000000000000, 0d0000000000000000, %p105;
	add.f64 	%fd442, %fd306, %fd308;
	add.s32 	%r276, %r276, 2560;
$L__BB6_16:
	setp.eq.s32 	%p106, %r15, 0;
	@%p106 bra 	$L__BB6_19;
	mul.wide.u32 	%rd91, %r276, 8;
	add.s64 	%rd113, %rd2, %rd91;
	neg.s32 	%r279, %r15;
$L__BB6_18:
	.pragma "nounroll";
	ld.global.f64 	%fd309, [%rd113];
	setp.le.f64 	%p107, %fd309, 0d3FF0000000000000;
	selp.f64 	%fd310, 0d3FF0000000000000, 0d0000000000000000, %p107;
	add.f64 	%fd442, %fd442, %fd310;
	add.s64 	%rd113, %rd113, 5120;
	add.s32 	%r279, %r279, 1;
	setp.ne.s32 	%p108, %r279, 0;
	@%p108 bra 	$L__BB6_18;
$L__BB6_19:
	setp.lt.u32 	%p109, %r51, 640;
	@%p109 bra 	$L__BB6_24;
	// begin inline asm
	mov.u32 %r215, %laneid;
	// end inline asm
	mov.b64 	%rd102, %fd442;
	mov.b64 	{%r217, %r222}, %rd102;
	mov.b32 	%r223, 1;
	mov.b32 	%r264, 31;
	mov.b32 	%r265, -1;
	// begin inline asm
	shfl.sync.down.b32 %r216, %r217, %r223, %r264, %r265;
	// end inline asm
	// begin inline asm
	shfl.sync.down.b32 %r221, %r222, %r223, %r264, %r265;
	// end inline asm
	mov.b64 	%rd103, {%r216, %r221};
	mov.b64 	%fd381, %rd103;
	setp.gt.s32 	%p137, %r215, 30;
	add.f64 	%fd382, %fd442, %fd381;
	selp.f64 	%fd383, %fd442, %fd382, %p137;
	mov.b64 	%rd104, %fd383;
	mov.b64 	{%r227, %r232}, %rd104;
	mov.b32 	%r233, 2;
	// begin inline asm
	shfl.sync.down.b32 %r226, %r227, %r233, %r264, %r265;
	// end inline asm
	// begin inline asm
	shfl.sync.down.b32 %r231, %r232, %r233, %r264, %r265;
	// end inline asm
	mov.b64 	%rd105, {%r226, %r231};
	mov.b64 	%fd384, %rd105;
	setp.gt.s32 	%p138, %r215, 29;
	add.f64 	%fd385, %fd383, %fd384;
	selp.f64 	%fd386, %fd383, %fd385, %p138;
	mov.b64 	%rd106, %fd386;
	mov.b64 	{%r237, %r242}, %rd106;
	mov.b32 	%r243, 4;
	// begin inline asm
	shfl.sync.down.b32 %r236, %r237, %r243, %r264, %r265;
	// end inline asm
	// begin inline asm
	shfl.sync.down.b32 %r241, %r242, %r243, %r264, %r265;
	// end inline asm
	mov.b64 	%rd107, {%r236, %r241};
	mov.b64 	%fd387, %rd107;
	setp.gt.s32 	%p139, %r215, 27;
	add.f64 	%fd388, %fd386, %fd387;
	selp.f64 	%fd389, %fd386, %fd388, %p139;
	mov.b64 	%rd108, %fd389;
	mov.b64 	{%r247, %r252}, %rd108;
	mov.b32 	%r253, 8;
	// begin inline asm
	shfl.sync.down.b32 %r246, %r247, %r253, %r264, %r265;
	// end inline asm
	// begin inline asm
	shfl.sync.down.b32 %r251, %r252, %r253, %r264, %r265;
	// end inline asm
	mov.b64 	%rd109, {%r246, %r251};
	mov.b64 	%fd390, %rd109;
	setp.gt.s32 	%p140, %r215, 23;
	add.f64 	%fd391, %fd389, %fd390;
	selp.f64 	%fd392, %fd389, %fd391, %p140;
	mov.b64 	%rd110, %fd392;
	mov.b64 	{%r257, %r262}, %rd110;
	mov.b32 	%r263, 16;
	// begin inline asm
	shfl.sync.down.b32 %r256, %r257, %r263, %r264, %r265;
	// end inline asm
	// begin inline asm
	shfl.sync.down.b32 %r261, %r262, %r263, %r264, %r265;
	// end inline asm
	mov.b64 	%rd111, {%r256, %r261};
	mov.b64 	%fd393, %rd111;
	setp.gt.s32 	%p141, %r215, 15;
	add.f64 	%fd16, %fd392, %fd393;
	selp.f64 	%fd454, %fd392, %fd16, %p141;
	setp.ne.s32 	%p142, %r215, 0;
	@%p142 bra 	$L__BB6_22;
	shr.u32 	%r266, %r1, 2;
	and.b32  	%r267, %r266, 248;
	mov.u32 	%r268, _ZZN3cub18CUB_300001_SM_10006detail6reduce28DeviceReduceSingleTileKernelINS2_10policy_hubIdjN4cuda3std3__44plusIdEEE10Policy1000EN6thrust24THRUST_300001_SM_1000_NS6detail15normal_iteratorINSD_10device_ptrIdEEEEPijS9_id16greater_than_oneEEvT0_T1_T2_T3_T4_T6_E12temp_storage;
	add.s32 	%r269, %r268, %r267;
	st.shared.f64 	[%r269+24], %fd16;
$L__BB6_22:
	bar.sync 	0;
	setp.ne.s32 	%p143, %r1, 0;
	@%p143 bra 	$L__BB6_50;
	ld.shared.f64 	%fd394, [_ZZN3cub18CUB_300001_SM_10006detail6reduce28DeviceReduceSingleTileKernelINS2_10policy_hubIdjN4cuda3std3__44plusIdEEE10Policy1000EN6thrust24THRUST_300001_SM_1000_NS6detail15normal_iteratorINSD_10device_ptrIdEEEEPijS9_id16greater_than_oneEEvT0_T1_T2_T3_T4_T6_E12temp_storage+32];
	add.f64 	%fd395, %fd454, %fd394;
	ld.shared.f64 	%fd396, [_ZZN3cub18CUB_300001_SM_10006detail6reduce28DeviceReduceSingleTileKernelINS2_10policy_hubIdjN4cuda3std3__44plusIdEEE10Policy1000EN6thrust24THRUST_300001_SM_1000_NS6detail15normal_iteratorINSD_10device_ptrIdEEEEPijS9_id16greater_than_oneEEvT0_T1_T2_T3_T4_T6_E12temp_storage+40];
	add.f64 	%fd397, %fd395, %fd396;
	ld.shared.f64 	%fd398, [_ZZN3cub18CUB_300001_SM_10006detail6reduce28DeviceReduceSingleTileKernelINS2_10policy_hubIdjN4cuda3std3__44plusIdEEE10Policy1000EN6thrust24THRUST_300001_SM_1000_NS6detail15normal_iteratorINSD_10device_ptrIdEEEEPijS9_id16greater_than_oneEEvT0_T1_T2_T3_T4_T6_E12temp_storage+48];
	add.f64 	%fd399, %fd397, %fd398;
	ld.shared.f64 	%fd400, [_ZZN3cub18CUB_300001_SM_10006detail6reduce28DeviceReduceSingleTileKernelINS2_10policy_hubIdjN4cuda3std3__44plusIdEEE10Policy1000EN6thrust24THRUST_300001_SM_1000_NS6detail15normal_iteratorINSD_10device_ptrIdEEEEPijS9_id16greater_than_oneEEvT0_T1_T2_T3_T4_T6_E12temp_storage+56];
	add.f64 	%fd401, %fd399, %fd400;
	ld.shared.f64 	%fd402, [_ZZN3cub18CUB_300001_SM_10006detail6reduce28DeviceReduceSingleTileKernelINS2_10policy_hubIdjN4cuda3std3__44plusIdEEE10Policy1000EN6thrust24THRUST_300001_SM_1000_NS6detail15normal_iteratorINSD_10device_ptrIdEEEEPijS9_id16greater_than_oneEEvT0_T1_T2_T3_T4_T6_E12temp_storage+64];
	add.f64 	%fd403, %fd401, %fd402;
	ld.shared.f64 	%fd404, [_ZZN3cub18CUB_300001_SM_10006detail6reduce28DeviceReduceSingleTileKernelINS2_10policy_hubIdjN4cuda3std3__44plusIdEEE10Policy1000EN6thrust24THRUST_300001_SM_1000_NS6detail15normal_iteratorINSD_10device_ptrIdEEEEPijS9_id16greater_than_oneEEvT0_T1_T2_T3_T4_T6_E12temp_storage+72];
	add.f64 	%fd405, %fd403, %fd404;
	ld.shared.f64 	%fd406, [_ZZN3cub18CUB_300001_SM_10006detail6reduce28DeviceReduceSingleTileKernelINS2_10policy_hubIdjN4cuda3std3__44plusIdEEE10Policy1000EN6thrust24THRUST_300001_SM_1000_NS6detail15normal_iteratorINSD_10device_ptrIdEEEEPijS9_id16greater_than_oneEEvT0_T1_T2_T3_T4_T6_E12temp_storage+80];
	add.f64 	%fd407, %fd405, %fd406;
	ld.shared.f64 	%fd408, [_ZZN3cub18CUB_300001_SM_10006detail6reduce28DeviceReduceSingleTileKernelINS2_10policy_hubIdjN4cuda3std3__44plusIdEEE10Policy1000EN6thrust24THRUST_300001_SM_1000_NS6detail15normal_iteratorINSD_10device_ptrIdEEEEPijS9_id16greater_than_oneEEvT0_T1_T2_T3_T4_T6_E12temp_storage+88];
	add.f64 	%fd409, %fd407, %fd408;
	ld.shared.f64 	%fd410, [_ZZN3cub18CUB_300001_SM_10006detail6reduce28DeviceReduceSingleTileKernelINS2_10policy_hubIdjN4cuda3std3__44plusIdEEE10Policy1000EN6thrust24THRUST_300001_SM_1000_NS6detail15normal_iteratorINSD_10device_ptrIdEEEEPijS9_id16greater_than_oneEEvT0_T1_T2_T3_T4_T6_E12temp_storage+96];
	add.f64 	%fd411, %fd409, %fd410;
	ld.shared.f64 	%fd412, [_ZZN3cub18CUB_300001_SM_10006detail6reduce28DeviceReduceSingleTileKernelINS2_10policy_hubIdjN4cuda3std3__44plusIdEEE10Policy1000EN6thrust24THRUST_300001_SM_1000_NS6detail15normal_iteratorINSD_10device_ptrIdEEEEPijS9_id16greater_than_oneEEvT0_T1_T2_T3_T4_T6_E12temp_storage+104];
	add.f64 	%fd413, %fd411, %fd412;
	ld.shared.f64 	%fd414, [_ZZN3cub18CUB_300001_SM_10006detail6reduce28DeviceReduceSingleTileKernelINS2_10policy_hubIdjN4cuda3std3__44plusIdEEE10Policy1000EN6thrust24THRUST_300001_SM_1000_NS6detail15normal_iteratorINSD_10device_ptrIdEEEEPijS9_id16greater_than_oneEEvT0_T1_T2_T3_T4_T6_E12temp_storage+112];
	add.f64 	%fd415, %fd413, %fd414;
	ld.shared.f64 	%fd416, [_ZZN3cub18CUB_300001_SM_10006detail6reduce28DeviceReduceSingleTileKernelINS2_10policy_hubIdjN4cuda3std3__44plusIdEEE10Policy1000EN6thrust24THRUST_300001_SM_1000_NS6detail15normal_iteratorINSD_10device_ptrIdEEEEPijS9_id16greater_than_oneEEvT0_T1_T2_T3_T4_T6_E12temp_storage+120];
	add.f64 	%fd417, %fd415, %fd416;
	ld.shared.f64 	%fd418, [_ZZN3cub18CUB_300001_SM_10006detail6reduce28DeviceReduceSingleTileKernelINS2_10policy_hubIdjN4cuda3std3__44plusIdEEE10Policy1000EN6thrust24THRUST_300001_SM_1000_NS6detail15normal_iteratorINSD_10device_ptrIdEEEEPijS9_id16greater_than_oneEEvT0_T1_T2_T3_T4_T6_E12temp_storage+128];
	add.f64 	%fd419, %fd417, %fd418;
	ld.shared.f64 	%fd420, [_ZZN3cub18CUB_300001_SM_10006detail6reduce28DeviceReduceSingleTileKernelINS2_10policy_hubIdjN4cuda3std3__44plusIdEEE10Policy1000EN6thrust24THRUST_300001_SM_1000_NS6detail15normal_iteratorINSD_10device_ptrIdEEEEPijS9_id16greater_than_oneEEvT0_T1_T2_T3_T4_T6_E12temp_storage+136];
	add.f64 	%fd421, %fd419, %fd420;
	ld.shared.f64 	%fd422, [_ZZN3cub18CUB_300001_SM_10006detail6reduce28DeviceReduceSingleTileKernelINS2_10policy_hubIdjN4cuda3std3__44plusIdEEE10Policy1000EN6thrust24THRUST_300001_SM_1000_NS6detail15normal_iteratorINSD_10device_ptrIdEEEEPijS9_id16greater_than_oneEEvT0_T1_T2_T3_T4_T6_E12temp_storage+144];
	add.f64 	%fd423, %fd421, %fd422;
	ld.shared.f64 	%fd424, [_ZZN3cub18CUB_300001_SM_10006detail6reduce28DeviceReduceSingleTileKernelINS2_10policy_hubIdjN4cuda3std3__44plusIdEEE10Policy1000EN6thrust24THRUST_300001_SM_1000_NS6detail15normal_iteratorINSD_10device_ptrIdEEEEPijS9_id16greater_than_oneEEvT0_T1_T2_T3_T4_T6_E12temp_storage+152];
	add.f64 	%fd425, %fd423, %fd424;
	ld.shared.f64 	%fd426, [_ZZN3cub18CUB_300001_SM_10006detail6reduce28DeviceReduceSingleTileKernelINS2_10policy_hubIdjN4cuda3std3__44plusIdEEE10Policy1000EN6thrust24THRUST_300001_SM_1000_NS6detail15normal_iteratorINSD_10device_ptrIdEEEEPijS9_id16greater_than_oneEEvT0_T1_T2_T3_T4_T6_E12temp_storage+160];
	add.f64 	%fd427, %fd425, %fd426;
	ld.shared.f64 	%fd428, [_ZZN3cub18CUB_300001_SM_10006detail6reduce28DeviceReduceSingleTileKernelINS2_10policy_hubIdjN4cuda3std3__44plusIdEEE10Policy1000EN6thrust24THRUST_300001_SM_1000_NS6detail15normal_iteratorINSD_10device_ptrIdEEEEPijS9_id16greater_than_oneEEvT0_T1_T2_T3_T4_T6_E12temp_storage+168];
	add.f64 	%fd429, %fd427, %fd428;
	ld.shared.f64 	%fd430, [_ZZN3cub18CUB_300001_SM_10006detail6reduce28DeviceReduceSingleTileKernelINS2_10policy_hubIdjN4cuda3std3__44plusIdEEE10Policy1000EN6thrust24THRUST_300001_SM_1000_NS6detail15normal_iteratorINSD_10device_ptrIdEEEEPijS9_id16greater_than_oneEEvT0_T1_T2_T3_T4_T6_E12temp_storage+176];
	add.f64 	%fd454, %fd429, %fd430;
	bra.uni 	$L__BB6_50;
$L__BB6_24:
	// begin inline asm
	mov.u32 %r152, %laneid;
	// end inline asm
	and.b32  	%r203, %r1, 992;
	add.s32 	%r204, %r203, 32;
	setp.gt.u32 	%p110, %r204, %r51;
	not.b32 	%r205, %r203;
	add.s32 	%r206, %r51, %r205;
	selp.b32 	%r201, %r206, 31, %p110;
	mov.b64 	%rd92, %fd442;
	mov.b64 	{%r154, %r159}, %rd92;
	mov.b32 	%r160, 1;
	mov.b32 	%r202, -1;
	// begin inline asm
	shfl.sync.down.b32 %r153, %r154, %r160, %r201, %r202;
	// end inline asm
	// begin inline asm
	shfl.sync.down.b32 %r158, %r159, %r160, %r201, %r202;
	// end inline asm
	mov.b64 	%rd93, {%r153, %r158};
	mov.b64 	%fd311, %rd93;
	setp.lt.s32 	%p111, %r152, %r201;
	add.f64 	%fd312, %fd442, %fd311;
	selp.f64 	%fd313, %fd312, %fd442, %p111;
	mov.b64 	%rd94, %fd313;
	mov.b64 	{%r164, %r169}, %rd94;
	mov.b32 	%r170, 2;
	// begin inline asm
	shfl.sync.down.b32 %r163, %r164, %r170, %r201, %r202;
	// end inline asm
	// begin inline asm
	shfl.sync.down.b32 %r168, %r169, %r170, %r201, %r202;
	// end inline asm
	mov.b64 	%rd95, {%r163, %r168};
	mov.b64 	%fd314, %rd95;
	add.s32 	%r207, %r152, 2;
	setp.gt.s32 	%p112, %r207, %r201;
	add.f64 	%fd315, %fd313, %fd314;
	selp.f64 	%fd316, %fd313, %fd315, %p112;
	mov.b64 	%rd96, %fd316;
	mov.b64 	{%r174, %r179}, %rd96;
	mov.b32 	%r180, 4;
	// begin inline asm
	shfl.sync.down.b32 %r173, %r174, %r180, %r201, %r202;
	// end inline asm
	// begin inline asm
	shfl.sync.down.b32 %r178, %r179, %r180, %r201, %r202;
	// end inline asm
	mov.b64 	%rd97, {%r173, %r178};
	mov.b64 	%fd317, %rd97;
	add.s32 	%r208, %r152, 4;
	setp.gt.s32 	%p113, %r208, %r201;
	add.f64 	%fd318, %fd316, %fd317;
	selp.f64 	%fd319, %fd316, %fd318, %p113;
	mov.b64 	%rd98, %fd319;
	mov.b64 	{%r184, %r189}, %rd98;
	mov.b32 	%r190, 8;
	// begin inline asm
	shfl.sync.down.b32 %r183, %r184, %r190, %r201, %r202;
	// end inline asm
	// begin inline asm
	shfl.sync.down.b32 %r188, %r189, %r190, %r201, %r202;
	// end inline asm
	mov.b64 	%rd99, {%r183, %r188};
	mov.b64 	%fd320, %rd99;
	add.s32 	%r209, %r152, 8;
	setp.gt.s32 	%p114, %r209, %r201;
	add.f64 	%fd321, %fd319, %fd320;
	selp.f64 	%fd322, %fd319, %fd321, %p114;
	mov.b64 	%rd100, %fd322;
	mov.b64 	{%r194, %r199}, %rd100;
	mov.b32 	%r200, 16;
	// begin inline asm
	shfl.sync.down.b32 %r193, %r194, %r200, %r201, %r202;
	// end inline asm
	// begin inline asm
	shfl.sync.down.b32 %r198, %r199, %r200, %r201, %r202;
	// end inline asm
	mov.b64 	%rd101, {%r193, %r198};
	mov.b64 	%fd323, %rd101;
	add.s32 	%r210, %r152, 16;
	setp.gt.s32 	%p115, %r210, %r201;
	add.f64 	%fd324, %fd322, %fd323;
	selp.f64 	%fd454, %fd322, %fd324, %p115;
	setp.ne.s32 	%p116, %r152, 0;
	@%p116 bra 	$L__BB6_26;
	shr.u32 	%r211, %r1, 2;
	and.b32  	%r212, %r211, 248;
	mov.u32 	%r213, _ZZN3cub18CUB_300001_SM_10006detail6reduce28DeviceReduceSingleTileKernelINS2_10policy_hubIdjN4cuda3std3__44plusIdEEE10Policy1000EN6thrust24THRUST_300001_SM_1000_NS6detail15normal_iteratorINSD_10device_ptrIdEEEEPijS9_id16greater_than_oneEEvT0_T1_T2_T3_T4_T6_E12temp_storage;
	add.s32 	%r214, %r213, %r212;
	st.shared.f64 	[%r214+24], %fd454;
$L__BB6_26:
	bar.sync 	0;
	setp.ne.s32 	%p117, %r1, 0;
	@%p117 bra 	$L__BB6_50;
	setp.gt.u32 	%p118, %r51, 32;
	ld.shared.f64 	%fd325, [_ZZN3cub18CUB_300001_SM_10006detail6reduce28DeviceReduceSingleTileKernelINS2_10policy_hubIdjN4cuda3std3__44plusIdEEE10Policy1000EN6thrust24THRUST_300001_SM_1000_NS6detail15normal_iteratorINSD_10device_ptrIdEEEEPijS9_id16greater_than_oneEEvT0_T1_T2_T3_T4_T6_E12temp_storage+32];
	add.f64 	%fd326, %fd454, %fd325;
	selp.f64 	%fd327, %fd326, %fd454, %p118;
	setp.gt.u32 	%p119, %r51, 64;
	ld.shared.f64 	%fd328, [_ZZN3cub18CUB_300001_SM_10006detail6reduce28DeviceReduceSingleTileKernelINS2_10policy_hubIdjN4cuda3std3__44plusIdEEE10Policy1000EN6thrust24THRUST_300001_SM_1000_NS6detail15normal_iteratorINSD_10device_ptrIdEEEEPijS9_id16greater_than_oneEEvT0_T1_T2_T3_T4_T6_E12temp_storage+40];
	add.f64 	%fd329, %fd328, %fd327;
	selp.f64 	%fd330, %fd329, %fd327, %p119;
	setp.gt.u32 	%p120, %r51, 96;
	ld.shared.f64 	%fd331, [_ZZN3cub18CUB_300001_SM_10006detail6reduce28DeviceReduceSingleTileKernelINS2_10policy_hubIdjN4cuda3std3__44plusIdEEE10Policy1000EN6thrust24THRUST_300001_SM_1000_NS6detail15normal_iteratorINSD_10device_ptrIdEEEEPijS9_id16greater_than_oneEEvT0_T1_T2_T3_T4_T6_E12temp_storage+48];
	add.f64 	%fd332, %fd331, %fd330;
	selp.f64 	%fd333, %fd332, %fd330, %p120;
	setp.gt.u32 	%p121, %r51, 128;
	ld.shared.f64 	%fd334, [_ZZN3cub18CUB_300001_SM_10006detail6reduce28DeviceReduceSingleTileKernelINS2_10policy_hubIdjN4cuda3std3__44plusIdEEE10Policy1000EN6thrust24THRUST_300001_SM_1000_NS6detail15normal_iteratorINSD_10device_ptrIdEEEEPijS9_id16greater_than_oneEEvT0_T1_T2_T3_T4_T6_E12temp_storage+56];
	add.f64 	%fd335, %fd334, %fd333;
	selp.f64 	%fd336, %fd335, %fd333, %p121;
	setp.gt.u32 	%p122, %r51, 160;
	ld.shared.f64 	%fd337, [_ZZN3cub18CUB_300001_SM_10006detail6reduce28DeviceReduceSingleTileKernelINS2_10policy_hubIdjN4cuda3std3__44plusIdEEE10Policy1000EN6thrust24THRUST_300001_SM_1000_NS6detail15normal_iteratorINSD_10device_ptrIdEEEEPijS9_id16greater_than_oneEEvT0_T1_T2_T3_T4_T6_E12temp_storage+64];
	add.f64 	%fd338, %fd337, %fd336;
	selp.f64 	%fd339, %fd338, %fd336, %p122;
	setp.gt.u32 	%p123, %r51, 192;
	ld.shared.f64 	%fd340, [_ZZN3cub18CUB_300001_SM_10006detail6reduce28DeviceReduceSingleTileKernelINS2_10policy_hubIdjN4cuda3std3__44plusIdEEE10Policy1000EN6thrust24THRUST_300001_SM_1000_NS6detail15normal_iteratorINSD_10device_ptrIdEEEEPijS9_id16greater_than_oneEEvT0_T1_T2_T3_T4_T6_E12temp_storage+72];
	add.f64 	%fd341, %fd340, %fd339;
	selp.f64 	%fd342, %fd341, %fd339, %p123;
	setp.gt.u32 	%p124, %r51, 224;
	ld.shared.f64 	%fd343, [_ZZN3cub18CUB_300001_SM_10006detail6reduce28DeviceReduceSingleTileKernelINS2_10policy_hubIdjN4cuda3std3__44plusIdEEE10Policy1000EN6thrust24THRUST_300001_SM_1000_NS6detail15normal_iteratorINSD_10device_ptrIdEEEEPijS9_id16greater_than_oneEEvT0_T1_T2_T3_T4_T6_E12temp_storage+80];
	add.f64 	%fd344, %fd343, %fd342;
	selp.f64 	%fd345, %fd344, %fd342, %p124;
	setp.gt.u32 	%p125, %r51, 256;
	ld.shared.f64 	%fd346, [_ZZN3cub18CUB_300001_SM_10006detail6reduce28DeviceReduceSingleTileKernelINS2_10policy_hubIdjN4cuda3std3__44plusIdEEE10Policy1000EN6thrust24THRUST_300001_SM_1000_NS6detail15normal_iteratorINSD_10device_ptrIdEEEEPijS9_id16greater_than_oneEEvT0_T1_T2_T3_T4_T6_E12temp_storage+88];
	add.f64 	%fd347, %fd346, %fd345;
	selp.f64 	%fd348, %fd347, %fd345, %p125;
	setp.gt.u32 	%p126, %r51, 288;
	ld.shared.f64 	%fd349, [_ZZN3cub18CUB_300001_SM_10006detail6reduce28DeviceReduceSingleTileKernelINS2_10policy_hubIdjN4cuda3std3__44plusIdEEE10Policy1000EN6thrust24THRUST_300001_SM_1000_NS6detail15normal_iteratorINSD_10device_ptrIdEEEEPijS9_id16greater_than_oneEEvT0_T1_T2_T3_T4_T6_E12temp_storage+96];
	add.f64 	%fd350, %fd349, %fd348;
	selp.f64 	%fd351, %fd350, %fd348, %p126;
	setp.gt.u32 	%p127, %r51, 320;
	ld.shared.f64 	%fd352, [_ZZN3cub18CUB_300001_SM_10006detail6reduce28DeviceReduceSingleTileKernelINS2_10policy_hubIdjN4cuda3std3__44plusIdEEE10Policy1000EN6thrust24THRUST_300001_SM_1000_NS6detail15normal_iteratorINSD_10device_ptrIdEEEEPijS9_id16greater_than_oneEEvT0_T1_T2_T3_T4_T6_E12temp_storage+104];
	add.f64 	%fd353, %fd352, %fd351;
	selp.f64 	%fd354, %fd353, %fd351, %p127;
	setp.gt.u32 	%p128, %r51, 352;
	ld.shared.f64 	%fd355, [_ZZN3cub18CUB_300001_SM_10006detail6reduce28DeviceReduceSingleTileKernelINS2_10policy_hubIdjN4cuda3std3__44plusIdEEE10Policy1000EN6thrust24THRUST_300001_SM_1000_NS6detail15normal_iteratorINSD_10device_ptrIdEEEEPijS9_id16greater_than_oneEEvT0_T1_T2_T3_T4_T6_E12temp_storage+112];
	add.f64 	%fd356, %fd355, %fd354;
	selp.f64 	%fd357, %fd356, %fd354, %p128;
	setp.gt.u32 	%p129, %r51, 384;
	ld.shared.f64 	%fd358, [_ZZN3cub18CUB_300001_SM_10006detail6reduce28DeviceReduceSingleTileKernelINS2_10policy_hubIdjN4cuda3std3__44plusIdEEE10Policy1000EN6thrust24THRUST_300001_SM_1000_NS6detail15normal_iteratorINSD_10device_ptrIdEEEEPijS9_id16greater_than_oneEEvT0_T1_T2_T3_T4_T6_E12temp_storage+120];
	add.f64 	%fd359, %fd358, %fd357;
	selp.f64 	%fd360, %fd359, %fd357, %p129;
	setp.gt.u32 	%p130, %r51, 416;
	ld.shared.f64 	%fd361, [_ZZN3cub18CUB_300001_SM_10006detail6reduce28DeviceReduceSingleTileKernelINS2_10policy_hubIdjN4cuda3std3__44plusIdEEE10Policy1000EN6thrust24THRUST_300001_SM_1000_NS6detail15normal_iteratorINSD_10device_ptrIdEEEEPijS9_id16greater_than_oneEEvT0_T1_T2_T3_T4_T6_E12temp_storage+128];
	add.f64 	%fd362, %fd361, %fd360;
	selp.f64 	%fd363, %fd362, %fd360, %p130;
	setp.gt.u32 	%p131, %r51, 448;
	ld.shared.f64 	%fd364, [_ZZN3cub18CUB_300001_SM_10006detail6reduce28DeviceReduceSingleTileKernelINS2_10policy_hubIdjN4cuda3std3__44plusIdEEE10Policy1000EN6thrust24THRUST_300001_SM_1000_NS6detail15normal_iteratorINSD_10device_ptrIdEEEEPijS9_id16greater_than_oneEEvT0_T1_T2_T3_T4_T6_E12temp_storage+136];
	add.f64 	%fd365, %fd364, %fd363;
	selp.f64 	%fd366, %fd365, %fd363, %p131;
	setp.gt.u32 	%p132, %r51, 480;
	ld.shared.f64 	%fd367, [_ZZN3cub18CUB_300001_SM_10006detail6reduce28DeviceReduceSingleTileKernelINS2_10policy_hubIdjN4cuda3std3__44plusIdEEE10Policy1000EN6thrust24THRUST_300001_SM_1000_NS6detail15normal_iteratorINSD_10device_ptrIdEEEEPijS9_id16greater_than_oneEEvT0_T1_T2_T3_T4_T6_E12temp_storage+144];
	add.f64 	%fd368, %fd367, %fd366;
	selp.f64 	%fd369, %fd368, %fd366, %p132;
	setp.gt.u32 	%p133, %r51, 512;
	ld.shared.f64 	%fd370, [_ZZN3cub18CUB_300001_SM_10006detail6reduce28DeviceReduceSingleTileKernelINS2_10policy_hubIdjN4cuda3std3__44plusIdEEE10Policy1000EN6thrust24THRUST_300001_SM_1000_NS6detail15normal_iteratorINSD_10device_ptrIdEEEEPijS9_id16greater_than_oneEEvT0_T1_T2_T3_T4_T6_E12temp_storage+152];
	add.f64 	%fd371, %fd370, %fd369;
	selp.f64 	%fd372, %fd371, %fd369, %p133;
	setp.gt.u32 	%p134, %r51, 544;
	ld.shared.f64 	%fd373, [_ZZN3cub18CUB_300001_SM_10006detail6reduce28DeviceReduceSingleTileKernelINS2_10policy_hubIdjN4cuda3std3__44plusIdEEE10Policy1000EN6thrust24THRUST_300001_SM_1000_NS6detail15normal_iteratorINSD_10device_ptrIdEEEEPijS9_id16greater_than_oneEEvT0_T1_T2_T3_T4_T6_E12temp_storage+160];
	add.f64 	%fd374, %fd373, %fd372;
	selp.f64 	%fd375, %fd374, %fd372, %p134;
	setp.gt.u32 	%p135, %r51, 576;
	ld.shared.f64 	%fd376, [_ZZN3cub18CUB_300001_SM_10006detail6reduce28DeviceReduceSingleTileKernelINS2_10policy_hubIdjN4cuda3std3__44plusIdEEE10Policy1000EN6thrust24THRUST_300001_SM_1000_NS6detail15normal_iteratorINSD_10device_ptrIdEEEEPijS9_id16greater_than_oneEEvT0_T1_T2_T3_T4_T6_E12temp_storage+168];
	add.f64 	%fd377, %fd376, %fd375;
	selp.f64 	%fd378, %fd377, %fd375, %p135;
	setp.gt.u32 	%p136, %r51, 608;
	ld.shared.f64 	%fd379, [_ZZN3cub18CUB_300001_SM_10006detail6reduce28DeviceReduceSingleTileKernelINS2_10policy_hubIdjN4cuda3std3__44plusIdEEE10Policy1000EN6thrust24THRUST_300001_SM_1000_NS6detail15normal_iteratorINSD_10device_ptrIdEEEEPijS9_id16greater_than_oneEEvT0_T1_T2_T3_T4_T6_E12temp_storage+176];
	add.f64 	%fd380, %fd379, %fd378;
	selp.f64 	%fd454, %fd380, %fd378, %p136;
	bra.uni 	$L__BB6_50;
$L__BB6_28:
	mov.u32 	%r21, %tid.x;
	mul.wide.u32 	%rd11, %r21, 8;
	add.s64 	%rd12, %rd2, %rd11;
	ld.global.f64 	%fd42, [%rd12];
	setp.le.f64 	%p3, %fd42, 0d3FF0000000000000;
	selp.f64 	%fd43, 0d3FF0000000000000, 0d0000000000000000, %p3;
	ld.global.f64 	%fd44, [%rd12+5120];
	setp.le.f64 	%p4, %fd44, 0d3FF0000000000000;
	selp.f64 	%fd45, 0d3FF0000000000000, 0d0000000000000000, %p4;
	ld.global.f64 	%fd46, [%rd12+10240];
	setp.le.f64 	%p5, %fd46, 0d3FF0000000000000;
	selp.f64 	%fd47, 0d3FF0000000000000, 0d0000000000000000, %p5;
	ld.global.f64 	%fd48, [%rd12+15360];
	setp.le.f64 	%p6, %fd48, 0d3FF0000000000000;
	selp.f64 	%fd49, 0d3FF0000000000000, 0d0000000000000000, %p6;
	ld.global.f64 	%fd50, [%rd12+20480];
	setp.le.f64 	%p7, %fd50, 0d3FF0000000000000;
	selp.f64 	%fd51, 0d3FF0000000000000, 0d0000000000000000, %p7;
	ld.global.f64 	%fd52, [%rd12+25600];
	setp.le.f64 	%p8, %fd52, 0d3FF0000000000000;
	selp.f64 	%fd53, 0d3FF0000000000000, 0d0000000000000000, %p8;
	ld.global.f64 	%fd54, [%rd12+30720];
	setp.le.f64 	%p9, %fd54, 0d3FF0000000000000;
	selp.f64 	%fd55, 0d3FF0000000000000, 0d0000000000000000, %p9;
	ld.global.f64 	%fd56, [%rd12+35840];
	setp.le.f64 	%p10, %fd56, 0d3FF0000000000000;
	selp.f64 	%fd57, 0d3FF0000000000000, 0d0000000000000000, %p10;
	add.f64 	%fd58, %fd43, %fd45;
	add.f64 	%fd59, %fd58, %fd47;
	add.f64 	%fd60, %fd59, %fd49;
	add.f64 	%fd61, %fd60, %fd51;
	add.f64 	%fd62, %fd61, %fd53;
	add.f64 	%fd63, %fd62, %fd55;
	add.f64 	%fd453, %fd63, %fd57;
	add.s32 	%r22, %r51, -5120;
	setp.lt.u32 	%p11, %r22, 5120;
	mov.b32 	%r281, 5120;
	@%p11 bra 	$L__BB6_32;
	mov.b32 	%r281, 5120;
$L__BB6_30:
	add.s32 	%r55, %r21, %r281;
	mul.wide.u32 	%rd13, %r55, 8;
	add.s64 	%rd14, %rd2, %rd13;
	ld.global.f64 	%fd64, [%rd14];
	setp.le.f64 	%p12, %fd64, 0d3FF0000000000000;
	selp.f64 	%fd65, 0d3FF0000000000000, 0d0000000000000000, %p12;
	ld.global.f64 	%fd66, [%rd14+5120];
	setp.le.f64 	%p13, %fd66, 0d3FF0000000000000;
	selp.f64 	%fd67, 0d3FF0000000000000, 0d0000000000000000, %p13;
	ld.global.f64 	%fd68, [%rd14+10240];
	setp.le.f64 	%p14, %fd68, 0d3FF0000000000000;
	selp.f64 	%fd69, 0d3FF0000000000000, 0d0000000000000000, %p14;
	ld.global.f64 	%fd70, [%rd14+15360];
	setp.le.f64 	%p15, %fd70, 0d3FF0000000000000;
	selp.f64 	%fd71, 0d3FF0000000000000, 0d0000000000000000, %p15;
	ld.global.f64 	%fd72, [%rd14+20480];
	setp.le.f64 	%p16, %fd72, 0d3FF0000000000000;
	selp.f64 	%fd73, 0d3FF0000000000000, 0d0000000000000000, %p16;
	ld.global.f64 	%fd74, [%rd14+25600];
	setp.le.f64 	%p17, %fd74, 0d3FF0000000000000;
	selp.f64 	%fd75, 0d3FF0000000000000, 0d0000000000000000, %p17;
	ld.global.f64 	%fd76, [%rd14+30720];
	setp.le.f64 	%p18, %fd76, 0d3FF0000000000000;
	selp.f64 	%fd77, 0d3FF0000000000000, 0d0000000000000000, %p18;
	ld.global.f64 	%fd78, [%rd14+35840];
	setp.le.f64 	%p19, %fd78, 0d3FF0000000000000;
	selp.f64 	%fd79, 0d3FF0000000000000, 0d0000000000000000, %p19;
	add.f64 	%fd80, %fd453, %fd65;
	add.f64 	%fd81, %fd80, %fd67;
	add.f64 	%fd82, %fd81, %fd69;
	add.f64 	%fd83, %fd82, %fd71;
	add.f64 	%fd84, %fd83, %fd73;
	add.f64 	%fd85, %fd84, %fd75;
	add.f64 	%fd86, %fd85, %fd77;
	add.f64 	%fd453, %fd86, %fd79;
	sub.s32 	%r56, %r51, %r281;
	setp.lt.u32 	%p20, %r56, 5120;
	@%p20 bra 	$L__BB6_46;
	add.s32 	%r281, %r281, 5120;
	setp.le.u32 	%p21, %r281, %r22;
	@%p21 bra 	$L__BB6_30;
$L__BB6_32:
	setp.le.u32 	%p22, %r51, %r281;
	sub.s32 	%r57, %r51, %r281;
	setp.ge.s32 	%p23, %r21, %r57;
	or.pred  	%p24, %p22, %p23;
	@%p24 bra 	$L__BB6_46;
	not.b32 	%r59, %r21;
	add.s32 	%r60, %r51, %r59;
	sub.s32 	%r61, %r60, %r281;
	mul.hi.u32 	%r62, %r61, -858993459;
	shr.u32 	%r63, %r62, 9;
	add.s32 	%r26, %r63, 1;
	and.b32  	%r27, %r26, 15;
	setp.lt.u32 	%p25, %r61, 9600;
	mov.u32 	%r286, %r21;
	@%p25 bra 	$L__BB6_37;
	or.b32  	%r284, %r21, 5120;
	add.s32 	%r283, %r21, %r281;
	and.b32  	%r64, %r26, 16777200;
	neg.s32 	%r282, %r64;
$L__BB6_35:
	.pragma "nounroll";
	mul.wide.u32 	%rd15, %r283, 8;
	add.s64 	%rd16, %rd2, %rd15;
	ld.global.f64 	%fd88, [%rd16];
	setp.le.f64 	%p26, %fd88, 0d3FF0000000000000;
	selp.f64 	%fd89, 0d3FF0000000000000, 0d0000000000000000, %p26;
	add.f64 	%fd90, %fd453, %fd89;
	add.s32 	%r65, %r283, 640;
	mul.wide.u32 	%rd17, %r65, 8;
	add.s64 	%rd18, %rd2, %rd17;
	ld.global.f64 	%fd91, [%rd18];
	setp.le.f64 	%p27, %fd91, 0d3FF0000000000000;
	selp.f64 	%fd92, 0d3FF0000000000000, 0d0000000000000000, %p27;
	add.f64 	%fd93, %fd90, %fd92;
	add.s32 	%r66, %r283, 1280;
	mul.wide.u32 	%rd19, %r66, 8;
	add.s64 	%rd20, %rd2, %rd19;
	ld.global.f64 	%fd94, [%rd20];
	setp.le.f64 	%p28, %fd94, 0d3FF0000000000000;
	selp.f64 	%fd95, 0d3FF0000000000000, 0d0000000000000000, %p28;
	add.f64 	%fd96, %fd93, %fd95;
	add.s32 	%r67, %r283, 1920;
	mul.wide.u32 	%rd21, %r67, 8;
	add.s64 	%rd22, %rd2, %rd21;
	ld.global.f64 	%fd97, [%rd22];
	setp.le.f64 	%p29, %fd97, 0d3FF0000000000000;
	selp.f64 	%fd98, 0d3FF0000000000000, 0d0000000000000000, %p29;
	add.f64 	%fd99, %fd96, %fd98;
	add.s32 	%r68, %r283, 2560;
	mul.wide.u32 	%rd23, %r68, 8;
	add.s64 	%rd24, %rd2, %rd23;
	ld.global.f64 	%fd100, [%rd24];
	setp.le.f64 	%p30, %fd100, 0d3FF0000000000000;
	selp.f64 	%fd101, 0d3FF0000000000000, 0d0000000000000000, %p30;
	add.f64 	%fd102, %fd99, %fd101;
	add.s32 	%r69, %r283, 3200;
	mul.wide.u32 	%rd25, %r69, 8;
	add.s64 	%rd26, %rd2, %rd25;
	ld.global.f64 	%fd103, [%rd26];
	setp.le.f64 	%p31, %fd103, 0d3FF0000000000000;
	selp.f64 	%fd104, 0d3FF0000000000000, 0d0000000000000000, %p31;
	add.f64 	%fd105, %fd102, %fd104;
	add.s32 	%r70, %r283, 3840;
	mul.wide.u32 	%rd27, %r70, 8;
	add.s64 	%rd28, %rd2, %rd27;
	ld.global.f64 	%fd106, [%rd28];
	setp.le.f64 	%p32, %fd106, 0d3FF0000000000000;
	selp.f64 	%fd107, 0d3FF0000000000000, 0d0000000000000000, %p32;
	add.f64 	%fd108, %fd105, %fd107;
	add.s32 	%r71, %r283, 4480;
	mul.wide.u32 	%rd29, %r71, 8;
	add.s64 	%rd30, %rd2, %rd29;
	ld.global.f64 	%fd109, [%rd30];
	setp.le.f64 	%p33, %fd109, 0d3FF0000000000000;
	selp.f64 	%fd110, 0d3FF0000000000000, 0d0000000000000000, %p33;
	add.f64 	%fd111, %fd108, %fd110;
	add.s32 	%r72, %r283, 5120;
	mul.wide.u32 	%rd31, %r72, 8;
	add.s64 	%rd32, %rd2, %rd31;
	ld.global.f64 	%fd112, [%rd32];
	setp.le.f64 	%p34, %fd112, 0d3FF0000000000000;
	selp.f64 	%fd113, 0d3FF0000000000000, 0d0000000000000000, %p34;
	add.f64 	%fd114, %fd111, %fd113;
	add.s32 	%r73, %r283, 5760;
	mul.wide.u32 	%rd33, %r73, 8;
	add.s64 	%rd34, %rd2, %rd33;
	ld.global.f64 	%fd115, [%rd34];
	setp.le.f64 	%p35, %fd115, 0d3FF0000000000000;
	selp.f64 	%fd116, 0d3FF0000000000000, 0d0000000000000000, %p35;
	add.f64 	%fd117, %fd114, %fd116;
	add.s32 	%r74, %r283, 6400;
	mul.wide.u32 	%rd35, %r74, 8;
	add.s64 	%rd36, %rd2, %rd35;
	ld.global.f64 	%fd118, [%rd36];
	setp.le.f64 	%p36, %fd118, 0d3FF0000000000000;
	selp.f64 	%fd119, 0d3FF0000000000000, 0d0000000000000000, %p36;
	add.f64 	%fd120, %fd117, %fd119;
	add.s32 	%r75, %r283, 7040;
	mul.wide.u32 	%rd37, %r75, 8;
	add.s64 	%rd38, %rd2, %rd37;
	ld.global.f64 	%fd121, [%rd38];
	setp.le.f64 	%p37, %fd121, 0d3FF0000000000000;
	selp.f64 	%fd122, 0d3FF0000000000000, 0d0000000000000000, %p37;
	add.f64 	%fd123, %fd120, %fd122;
	add.s32 	%r76, %r283, 7680;
	mul.wide.u32 	%rd39, %r76, 8;
	add.s64 	%rd40, %rd2, %rd39;
	ld.global.f64 	%fd124, [%rd40];
	setp.le.f64 	%p38, %fd124, 0d3FF0000000000000;
	selp.f64 	%fd125, 0d3FF0000000000000, 0d0000000000000000, %p38;
	add.f64 	%fd126, %fd123, %fd125;
	add.s32 	%r77, %r283, 8320;
	mul.wide.u32 	%rd41, %r77, 8;
	add.s64 	%rd42, %rd2, %rd41;
	ld.global.f64 	%fd127, [%rd42];
	setp.le.f64 	%p39, %fd127, 0d3FF0000000000000;
	selp.f64 	%fd128, 0d3FF0000000000000, 0d0000000000000000, %p39;
	add.f64 	%fd129, %fd126, %fd128;
	add.s32 	%r78, %r283, 8960;
	mul.wide.u32 	%rd43, %r78, 8;
	add.s64 	%rd44, %rd2, %rd43;
	ld.global.f64 	%fd130, [%rd44];
	setp.le.f64 	%p40, %fd130, 0d3FF0000000000000;
	selp.f64 	%fd131, 0d3FF0000000000000, 0d0000000000000000, %p40;
	add.f64 	%fd132, %fd129, %fd131;
	add.s32 	%r79, %r283, 9600;
	mul.wide.u32 	%rd45, %r79, 8;
	add.s64 	%rd46, %rd2, %rd45;
	ld.global.f64 	%fd133, [%rd46];
	setp.le.f64 	%p41, %fd133, 0d3FF0000000000000;
	selp.f64 	%fd134, 0d3FF0000000000000, 0d0000000000000000, %p41;
	add.f64 	%fd453, %fd132, %fd134;
	add.s32 	%r284, %r284, 10240;
	add.s32 	%r283, %r283, 10240;
	add.s32 	%r282, %r282, 16;
	setp.ne.s32 	%p42, %r282, 0;
	@%p42 bra 	$L__BB6_35;
	add.s32 	%r286, %r284, -5120;
$L__BB6_37:
	setp.eq.s32 	%p43, %r27, 0;
	@%p43 bra 	$L__BB6_46;
	and.b32  	%r39, %r26, 7;
	setp.lt.u32 	%p44, %r27, 8;
	@%p44 bra 	$L__BB6_40;
	add.s32 	%r80, %r286, %r281;
	mul.wide.u32 	%rd47, %r80, 8;
	add.s64 	%rd48, %rd2, %rd47;
	ld.global.f64 	%fd136, [%rd48];
	setp.le.f64 	%p45, %fd136, 0d3FF0000000000000;
	selp.f64 	%fd137, 0d3FF0000000000000, 0d0000000000000000, %p45;
	add.f64 	%fd138, %fd453, %fd137;
	add.s32 	%r81, %r80, 640;
	mul.wide.u32 	%rd49, %r81, 8;
	add.s64 	%rd50, %rd2, %rd49;
	ld.global.f64 	%fd139, [%rd50];
	setp.le.f64 	%p46, %fd139, 0d3FF0000000000000;
	selp.f64 	%fd140, 0d3FF0000000000000, 0d0000000000000000, %p46;
	add.f64 	%fd141, %fd138, %fd140;
	add.s32 	%r82, %r80, 1280;
	mul.wide.u32 	%rd51, %r82, 8;
	add.s64 	%rd52, %rd2, %rd51;
	ld.global.f64 	%fd142, [%rd52];
	setp.le.f64 	%p47, %fd142, 0d3FF0000000000000;
	selp.f64 	%fd143, 0d3FF0000000000000, 0d0000000000000000, %p47;
	add.f64 	%fd144, %fd141, %fd143;
	add.s32 	%r83, %r80, 1920;
	mul.wide.u32 	%rd53, %r83, 8;
	add.s64 	%rd54, %rd2, %rd53;
	ld.global.f64 	%fd145, [%rd54];
	setp.le.f64 	%p48, %fd145, 0d3FF0000000000000;
	selp.f64 	%fd146, 0d3FF0000000000000, 0d0000000000000000, %p48;
	add.f64 	%fd147, %fd144, %fd146;
	add.s32 	%r84, %r80, 2560;
	mul.wide.u32 	%rd55, %r84, 8;
	add.s64 	%rd56, %rd2, %rd55;
	ld.global.f64 	%fd148, [%rd56];
	setp.le.f64 	%p49, %fd148, 0d3FF0000000000000;
	selp.f64 	%fd149, 0d3FF0000000000000, 0d0000000000000000, %p49;
	add.f64 	%fd150, %fd147, %fd149;
	add.s32 	%r85, %r80, 3200;
	mul.wide.u32 	%rd57, %r85, 8;
	add.s64 	%rd58, %rd2, %rd57;
	ld.global.f64 	%fd151, [%rd58];
	setp.le.f64 	%p50, %fd151, 0d3FF0000000000000;
	selp.f64 	%fd152, 0d3FF0000000000000, 0d0000000000000000, %p50;
	add.f64 	%fd153, %fd150, %fd152;
	add.s32 	%r86, %r80, 3840;
	mul.wide.u32 	%rd59, %r86, 8;
	add.s64 	%rd60, %rd2, %rd59;
	ld.global.f64 	%fd154, [%rd60];
	setp.le.f64 	%p51, %fd154, 0d3FF0000000000000;
	selp.f64 	%fd155, 0d3FF0000000000000, 0d0000000000000000, %p51;
	add.f64 	%fd156, %fd153, %fd155;
	add.s32 	%r87, %r80, 4480;
	mul.wide.u32 	%rd61, %r87, 8;
	add.s64 	%rd62, %rd2, %rd61;
	ld.global.f64 	%fd157, [%rd62];
	setp.le.f64 	%p52, %fd157, 0d3FF0000000000000;
	selp.f64 	%fd158, 0d3FF0000000000000, 0d0000000000000000, %p52;
	add.f64 	%fd453, %fd156, %fd158;
	add.s32 	%r286, %r286, 5120;
$L__BB6_40:
	setp.eq.s32 	%p53, %r39, 0;
	@%p53 bra 	$L__BB6_46;
	and.b32  	%r42, %r26, 3;
	setp.lt.u32 	%p54, %r39, 4;
	@%p54 bra 	$L__BB6_43;
	add.s32 	%r88, %r286, %r281;
	mul.wide.u32 	%rd63, %r88, 8;
	add.s64 	%rd64, %rd2, %rd63;
	ld.global.f64 	%fd160, [%rd64];
	setp.le.f64 	%p55, %fd160, 0d3FF0000000000000;
	selp.f64 	%fd161, 0d3FF0000000000000, 0d0000000000000000, %p55;
	add.f64 	%fd162, %fd453, %fd161;
	add.s32 	%r89, %r88, 640;
	mul.wide.u32 	%rd65, %r89, 8;
	add.s64 	%rd66, %rd2, %rd65;
	ld.global.f64 	%fd163, [%rd66];
	setp.le.f64 	%p56, %fd163, 0d3FF0000000000000;
	selp.f64 	%fd164, 0d3FF0000000000000, 0d0000000000000000, %p56;
	add.f64 	%fd165, %fd162, %fd164;
	add.s32 	%r90, %r88, 1280;
	mul.wide.u32 	%rd67, %r90, 8;
	add.s64 	%rd68, %rd2, %rd67;
	ld.global.f64 	%fd166, [%rd68];
	setp.le.f64 	%p57, %fd166, 0d3FF0000000000000;
	selp.f64 	%fd167, 0d3FF0000000000000, 0d0000000000000000, %p57;
	add.f64 	%fd168, %fd165, %fd167;
	add.s32 	%r91, %r88, 1920;
	mul.wide.u32 	%rd69, %r91, 8;
	add.s64 	%rd70, %rd2, %rd69;
	ld.global.f64 	%fd169, [%rd70];
	setp.le.f64 	%p58, %fd169, 0d3FF0000000000000;
	selp.f64 	%fd170, 0d3FF0000000000000, 0d0000000000000000, %p58;
	add.f64 	%fd453, %fd168, %fd170;
	add.s32 	%r286, %r286, 2560;
$L__BB6_43:
	setp.eq.s32 	%p59, %r42, 0;
	@%p59 bra 	$L__BB6_46;
	add.s32 	%r289, %r286, %r281;
	neg.s32 	%r288, %r42;
$L__BB6_45:
	.pragma "nounroll";
	mul.wide.u32 	%rd71, %r289, 8;
	add.s64 	%rd72, %rd2, %rd71;
	ld.global.f64 	%fd171, [%rd72];
	setp.le.f64 	%p60, %fd171, 0d3FF0000000000000;
	selp.f64 	%fd172, 0d3FF0000000000000, 0d0000000000000000, %p60;
	add.f64 	%fd453, %fd453, %fd172;
	add.s32 	%r289, %r289, 640;
	add.s32 	%r288, %r288, 1;
	setp.ne.s32 	%p61, %r288, 0;
	@%p61 bra 	$L__BB6_45;
$L__BB6_46:
	// begin inline asm
	mov.u32 %r92, %laneid;
	// end inline asm
	mov.b64 	%rd73, %fd453;
	mov.b64 	{%r94, %r99}, %rd73;
	mov.b32 	%r100, 1;
	mov.b32 	%r141, 31;
	mov.b32 	%r142, -1;
	// begin inline asm
	shfl.sync.down.b32 %r93, %r94, %r100, %r141, %r142;
	// end inline asm
	// begin inline asm
	shfl.sync.down.b32 %r98, %r99, %r100, %r141, %r142;
	// end inline asm
	mov.b64 	%rd74, {%r93, %r98};
	mov.b64 	%fd173, %rd74;
	setp.gt.s32 	%p62, %r92, 30;
	add.f64 	%fd174, %fd453, %fd173;
	selp.f64 	%fd175, %fd453, %fd174, %p62;
	mov.b64 	%rd75, %fd175;
	mov.b64 	{%r104, %r109}, %rd75;
	mov.b32 	%r110, 2;
	// begin inline asm
	shfl.sync.down.b32 %r103, %r104, %r110, %r141, %r142;
	// end inline asm
	// begin inline asm
	shfl.sync.down.b32 %r108, %r109, %r110, %r141, %r142;
	// end inline asm
	mov.b64 	%rd76, {%r103, %r108};
	mov.b64 	%fd176, %rd76;
	setp.gt.s32 	%p63, %r92, 29;
	add.f64 	%fd177, %fd175, %fd176;
	selp.f64 	%fd178, %fd175, %fd177, %p63;
	mov.b64 	%rd77, %fd178;
	mov.b64 	{%r114, %r119}, %rd77;
	mov.b32 	%r120, 4;
	// begin inline asm
	shfl.sync.down.b32 %r113, %r114, %r120, %r141, %r142;
	// end inline asm
	// begin inline asm
	shfl.sync.down.b32 %r118, %r119, %r120, %r141, %r142;
	// end inline asm
	mov.b64 	%rd78, {%r113, %r118};
	mov.b64 	%fd179, %rd78;
	setp.gt.s32 	%p64, %r92, 27;
	add.f64 	%fd180, %fd178, %fd179;
	selp.f64 	%fd181, %fd178, %fd180, %p64;
	mov.b64 	%rd79, %fd181;
	mov.b64 	{%r124, %r129}, %rd79;
	mov.b32 	%r130, 8;
	// begin inline asm
	shfl.sync.down.b32 %r123, %r124, %r130, %r141, %r142;
	// end inline asm
	// begin inline asm
	shfl.sync.down.b32 %r128, %r129, %r130, %r141, %r142;
	// end inline asm
	mov.b64 	%rd80, {%r123, %r128};
	mov.b64 	%fd182, %rd80;
	setp.gt.s32 	%p65, %r92, 23;
	add.f64 	%fd183, %fd181, %fd182;
	selp.f64 	%fd184, %fd181, %fd183, %p65;
	mov.b64 	%rd81, %fd184;
	mov.b64 	{%r134, %r139}, %rd81;
	mov.b32 	%r140, 16;
	// begin inline asm
	shfl.sync.down.b32 %r133, %r134, %r140, %r141, %r142;
	// end inline asm
	// begin inline asm
	shfl.sync.down.b32 %r138, %r139, %r140, %r141, %r142;
	// end inline asm
	mov.b64 	%rd82, {%r133, %r138};
	mov.b64 	%fd185, %rd82;
	setp.gt.s32 	%p66, %r92, 15;
	add.f64 	%fd38, %fd184, %fd185;
	selp.f64 	%fd454, %fd184, %fd38, %p66;
	setp.ne.s32 	%p67, %r92, 0;
	@%p67 bra 	$L__BB6_48;
	shr.u32 	%r143, %r21, 2;
	and.b32  	%r144, %r143, 248;
	mov.u32 	%r145, _ZZN3cub18CUB_300001_SM_10006detail6reduce28DeviceReduceSingleTileKernelINS2_10policy_hubIdjN4cuda3std3__44plusIdEEE10Policy1000EN6thrust24THRUST_300001_SM_1000_NS6detail15normal_iteratorINSD_10device_ptrIdEEEEPijS9_id16greater_than_oneEEvT0_T1_T2_T3_T4_T6_E12temp_storage;
	add.s32 	%r146, %r145, %r144;
	st.shared.f64 	[%r146+24], %fd38;
$L__BB6_48:
	bar.sync 	0;
	setp.ne.s32 	%p68, %r21, 0;
	@%p68 bra 	$L__BB6_50;
	ld.shared.f64 	%fd186, [_ZZN3cub18CUB_300001_SM_10006detail6reduce28DeviceReduceSingleTileKernelINS2_10policy_hubIdjN4cuda3std3__44plusIdEEE10Policy1000EN6thrust24THRUST_300001_SM_1000_NS6detail15normal_iteratorINSD_10device_ptrIdEEEEPijS9_id16greater_than_oneEEvT0_T1_T2_T3_T4_T6_E12temp_storage+32];
	add.f64 	%fd187, %fd454, %fd186;
	ld.shared.f64 	%fd188, [_ZZN3cub18CUB_300001_SM_10006detail6reduce28DeviceReduceSingleTileKernelINS2_10policy_hubIdjN4cuda3std3__44plusIdEEE10Policy1000EN6thrust24THRUST_300001_SM_1000_NS6detail15normal_iteratorINSD_10device_ptrIdEEEEPijS9_id16greater_than_oneEEvT0_T1_T2_T3_T4_T6_E12temp_storage+40];
	add.f64 	%fd189, %fd187, %fd188;
	ld.shared.f64 	%fd190, [_ZZN3cub18CUB_300001_SM_10006detail6reduce28DeviceReduceSingleTileKernelINS2_10policy_hubIdjN4cuda3std3__44plusIdEEE10Policy1000EN6thrust24THRUST_300001_SM_1000_NS6detail15normal_iteratorINSD_10device_ptrIdEEEEPijS9_id16greater_than_oneEEvT0_T1_T2_T3_T4_T6_E12temp_storage+48];
	add.f64 	%fd191, %fd189, %fd190;
	ld.shared.f64 	%fd192, [_ZZN3cub18CUB_300001_SM_10006detail6reduce28DeviceReduceSingleTileKernelINS2_10policy_hubIdjN4cuda3std3__44plusIdEEE10Policy1000EN6thrust24THRUST_300001_SM_1000_NS6detail15normal_iteratorINSD_10device_ptrIdEEEEPijS9_id16greater_than_oneEEvT0_T1_T2_T3_T4_T6_E12temp_storage+56];
	add.f64 	%fd193, %fd191, %fd192;
	ld.shared.f64 	%fd194, [_ZZN3cub18CUB_300001_SM_10006detail6reduce28DeviceReduceSingleTileKernelINS2_10policy_hubIdjN4cuda3std3__44plusIdEEE10Policy1000EN6thrust24THRUST_300001_SM_1000_NS6detail15normal_iteratorINSD_10device_ptrIdEEEEPijS9_id16greater_than_oneEEvT0_T1_T2_T3_T4_T6_E12temp_storage+64];
	add.f64 	%fd195, %fd193, %fd194;
	ld.shared.f64 	%fd196, [_ZZN3cub18CUB_300001_SM_10006detail6reduce28DeviceReduceSingleTileKernelINS2_10policy_hubIdjN4cuda3std3__44plusIdEEE10Policy1000EN6thrust24THRUST_300001_SM_1000_NS6detail15normal_iteratorINSD_10device_ptrIdEEEEPijS9_id16greater_than_oneEEvT0_T1_T2_T3_T4_T6_E12temp_storage+72];
	add.f64 	%fd197, %fd195, %fd196;
	ld.shared.f64 	%fd198, [_ZZN3cub18CUB_300001_SM_10006detail6reduce28DeviceReduceSingleTileKernelINS2_10policy_hubIdjN4cuda3std3__44plusIdEEE10Policy1000EN6thrust24THRUST_300001_SM_1000_NS6detail15normal_iteratorINSD_10device_ptrIdEEEEPijS9_id16greater_than_oneEEvT0_T1_T2_T3_T4_T6_E12temp_storage+80];
	add.f64 	%fd199, %fd197, %fd198;
	ld.shared.f64 	%fd200, [_ZZN3cub18CUB_300001_SM_10006detail6reduce28DeviceReduceSingleTileKernelINS2_10policy_hubIdjN4cuda3std3__44plusIdEEE10Policy1000EN6thrust24THRUST_300001_SM_1000_NS6detail15normal_iteratorINSD_10device_ptrIdEEEEPijS9_id16greater_than_oneEEvT0_T1_T2_T3_T4_T6_E12temp_storage+88];
	add.f64 	%fd201, %fd199, %fd200;
	ld.shared.f64 	%fd202, [_ZZN3cub18CUB_300001_SM_10006detail6reduce28DeviceReduceSingleTileKernelINS2_10policy_hubIdjN4cuda3std3__44plusIdEEE10Policy1000EN6thrust24THRUST_300001_SM_1000_NS6detail15normal_iteratorINSD_10device_ptrIdEEEEPijS9_id16greater_than_oneEEvT0_T1_T2_T3_T4_T6_E12temp_storage+96];
	add.f64 	%fd203, %fd201, %fd202;
	ld.shared.f64 	%fd204, [_ZZN3cub18CUB_300001_SM_10006detail6reduce28DeviceReduceSingleTileKernelINS2_10policy_hubIdjN4cuda3std3__44plusIdEEE10Policy1000EN6thrust24THRUST_300001_SM_1000_NS6detail15normal_iteratorINSD_10device_ptrIdEEEEPijS9_id16greater_than_oneEEvT0_T1_T2_T3_T4_T6_E12temp_storage+104];
	add.f64 	%fd205, %fd203, %fd204;
	ld.shared.f64 	%fd206, [_ZZN3cub18CUB_300001_SM_10006detail6reduce28DeviceReduceSingleTileKernelINS2_10policy_hubIdjN4cuda3std3__44plusIdEEE10Policy1000EN6thrust24THRUST_300001_SM_1000_NS6detail15normal_iteratorINSD_10device_ptrIdEEEEPijS9_id16greater_than_oneEEvT0_T1_T2_T3_T4_T6_E12temp_storage+112];
	add.f64 	%fd207, %fd205, %fd206;
	ld.shared.f64 	%fd208, [_ZZN3cub18CUB_300001_SM_10006detail6reduce28DeviceReduceSingleTileKernelINS2_10policy_hubIdjN4cuda3std3__44plusIdEEE10Policy1000EN6thrust24THRUST_300001_SM_1000_NS6detail15normal_iteratorINSD_10device_ptrIdEEEEPijS9_id16greater_than_oneEEvT0_T1_T2_T3_T4_T6_E12temp_storage+120];
	add.f64 	%fd209, %fd207, %fd208;
	ld.shared.f64 	%fd210, [_ZZN3cub18CUB_300001_SM_10006detail6reduce28DeviceReduceSingleTileKernelINS2_10policy_hubIdjN4cuda3std3__44plusIdEEE10Policy1000EN6thrust24THRUST_300001_SM_1000_NS6detail15normal_iteratorINSD_10device_ptrIdEEEEPijS9_id16greater_than_oneEEvT0_T1_T2_T3_T4_T6_E12temp_storage+128];
	add.f64 	%fd211, %fd209, %fd210;
	ld.shared.f64 	%fd212, [_ZZN3cub18CUB_300001_SM_10006detail6reduce28DeviceReduceSingleTileKernelINS2_10policy_hubIdjN4cuda3std3__44plusIdEEE10Policy1000EN6thrust24THRUST_300001_SM_1000_NS6detail15normal_iteratorINSD_10device_ptrIdEEEEPijS9_id16greater_than_oneEEvT0_T1_T2_T3_T4_T6_E12temp_storage+136];
	add.f64 	%fd213, %fd211, %fd212;
	ld.shared.f64 	%fd214, [_ZZN3cub18CUB_300001_SM_10006detail6reduce28DeviceReduceSingleTileKernelINS2_10policy_hubIdjN4cuda3std3__44plusIdEEE10Policy1000EN6thrust24THRUST_300001_SM_1000_NS6detail15normal_iteratorINSD_10device_ptrIdEEEEPijS9_id16greater_than_oneEEvT0_T1_T2_T3_T4_T6_E12temp_storage+144];
	add.f64 	%fd215, %fd213, %fd214;
	ld.shared.f64 	%fd216, [_ZZN3cub18CUB_300001_SM_10006detail6reduce28DeviceReduceSingleTileKernelINS2_10policy_hubIdjN4cuda3std3__44plusIdEEE10Policy1000EN6thrust24THRUST_300001_SM_1000_NS6detail15normal_iteratorINSD_10device_ptrIdEEEEPijS9_id16greater_than_oneEEvT0_T1_T2_T3_T4_T6_E12temp_storage+152];
	add.f64 	%fd217, %fd215, %fd216;
	ld.shared.f64 	%fd218, [_ZZN3cub18CUB_300001_SM_10006detail6reduce28DeviceReduceSingleTileKernelINS2_10policy_hubIdjN4cuda3std3__44plusIdEEE10Policy1000EN6thrust24THRUST_300001_SM_1000_NS6detail15normal_iteratorINSD_10device_ptrIdEEEEPijS9_id16greater_than_oneEEvT0_T1_T2_T3_T4_T6_E12temp_storage+160];
	add.f64 	%fd219, %fd217, %fd218;
	ld.shared.f64 	%fd220, [_ZZN3cub18CUB_300001_SM_10006detail6reduce28DeviceReduceSingleTileKernelINS2_10policy_hubIdjN4cuda3std3__44plusIdEEE10Policy1000EN6thrust24THRUST_300001_SM_1000_NS6detail15normal_iteratorINSD_10device_ptrIdEEEEPijS9_id16greater_than_oneEEvT0_T1_T2_T3_T4_T6_E12temp_storage+168];
	add.f64 	%fd221, %fd219, %fd220;
	ld.shared.f64 	%fd222, [_ZZN3cub18CUB_300001_SM_10006detail6reduce28DeviceReduceSingleTileKernelINS2_10policy_hubIdjN4cuda3std3__44plusIdEEE10Policy1000EN6thrust24THRUST_300001_SM_1000_NS6detail15normal_iteratorINSD_10device_ptrIdEEEEPijS9_id16greater_than_oneEEvT0_T1_T2_T3_T4_T6_E12temp_storage+176];
	add.f64 	%fd454, %fd221, %fd222;
$L__BB6_50:
	mov.u32 	%r270, %tid.x;
	setp.ne.s32 	%p144, %r270, 0;
	@%p144 bra 	$L__BB6_52;
	cvt.rn.f64.s32 	%fd431, %r52;
	add.f64 	%fd432, %fd454, %fd431;
	cvt.rzi.s32.f64 	%r271, %fd432;
	st.global.u32 	[%rd1], %r271;
$L__BB6_52:
	ret;

}
	// .globl	_ZN3cub18CUB_300001_SM_10006detail6reduce18DeviceReduceKernelINS2_10policy_hubIdjN4cuda3std3__44plusIdEEE10Policy1000EN6thrust24THRUST_300001_SM_1000_NS6detail15normal_iteratorINSD_10device_ptrIdEEEEjS9_d16greater_than_oneEEvT0_PT3_T1_NS0_13GridEvenShareISN_EET2_T4_
.visible .entry _ZN3cub18CUB_300001_SM_10006detail6reduce18DeviceReduceKernelINS2_10policy_hubIdjN4cuda3std3__44plusIdEEE10Policy1000EN6thrust24THRUST_300001_SM_1000_NS6detail15normal_iteratorINSD_10device_ptrIdEEEEjS9_d16greater_than_oneEEvT0_PT3_T1_NS0_13GridEvenShareISN_EET2_T4_(
	.param .align 8 .b8 _ZN3cub18CUB_300001_SM_10006detail6reduce18DeviceReduceKernelINS2_10policy_hubIdjN4cuda3std3__44plusIdEEE10Policy1000EN6thrust24THRUST_300001_SM_1000_NS6detail15normal_iteratorINSD_10device_ptrIdEEEEjS9_d16greater_than_oneEEvT0_PT3_T1_NS0_13GridEvenShareISN_EET2_T4__param_0[8],
	.param .u64 .ptr .align 1 _ZN3cub18CUB_300001_SM_10006detail6reduce18DeviceReduceKernelINS2_10policy_hubIdjN4cuda3std3__44plusIdEEE10Policy1000EN6thrust24THRUST_300001_SM_1000_NS6detail15normal_iteratorINSD_10device_ptrIdEEEEjS9_d16greater_than_oneEEvT0_PT3_T1_NS0_13GridEvenShareISN_EET2_T4__param_1,
	.param .u32 _ZN3cub18CUB_300001_SM_10006detail6reduce18DeviceReduceKernelINS2_10policy_hubIdjN4cuda3std3__44plusIdEEE10Policy1000EN6thrust24THRUST_300001_SM_1000_NS6detail15normal_iteratorINSD_10device_ptrIdEEEEjS9_d16greater_than_oneEEvT0_PT3_T1_NS0_13GridEvenShareISN_EET2_T4__param_2,
	.param .align 4 .b8 _ZN3cub18CUB_300001_SM_10006detail6reduce18DeviceReduceKernelINS2_10policy_hubIdjN4cuda3std3__44plusIdEEE10Policy1000EN6thrust24THRUST_300001_SM_1000_NS6detail15normal_iteratorINSD_10device_ptrIdEEEEjS9_d16greater_than_oneEEvT0_PT3_T1_NS0_13GridEvenShareISN_EET2_T4__param_3[40],
	.param .align 1 .b8 _ZN3cub18CUB_300001_SM_10006detail6reduce18DeviceReduceKernelINS2_10policy_hubIdjN4cuda3std3__44plusIdEEE10Policy1000EN6thrust24THRUST_300001_SM_1000_NS6detail15normal_iteratorINSD_10device_ptrIdEEEEjS9_d16greater_than_oneEEvT0_PT3_T1_NS0_13GridEvenShareISN_EET2_T4__param_4[1],
	.param .align 1 .b8 _ZN3cub18CUB_300001_SM_10006detail6reduce18DeviceReduceKernelINS2_10policy_hubIdjN4cuda3std3__44plusIdEEE10Policy1000EN6thrust24THRUST_300001_SM_1000_NS6detail15normal_iteratorINSD_10device_ptrIdEEEEjS9_d16greater_than_oneEEvT0_PT3_T1_NS0_13GridEvenShareISN_EET2_T4__param_5[1]
)
.maxntid 640
{
	.reg .pred 	%p<144>;
	.reg .b16 	%rs<4>;
	.reg .b32 	%r<356>;
	.reg .b64 	%rd<160>;
	.reg .b64 	%fd<451>;
	// demoted variable
	.shared .align 8 .b8 _ZZN3cub18CUB_300001_SM_10006detail6reduce18DeviceReduceKernelINS2_10policy_hubIdjN4cuda3std3__44plusIdEEE10Policy1000EN6thrust24THRUST_300001_SM_1000_NS6detail15normal_iteratorINSD_10device_ptrIdEEEEjS9_d16greater_than_oneEEvT0_PT3_T1_NS0_13GridEvenShareISN_EET2_T4_E12temp_storage[192];
	ld.param.u32 	%r1, [_ZN3cub18CUB_300001_SM_10006detail6reduce18DeviceReduceKernelINS2_10policy_hubIdjN4cuda3std3__44plusIdEEE10Policy1000EN6thrust24THRUST_300001_SM_1000_NS6detail15normal_iteratorINSD_10device_ptrIdEEEEjS9_d16greater_than_oneEEvT0_PT3_T1_NS0_13GridEvenShareISN_EET2_T4__param_3+20];
	ld.param.u32 	%r2, [_ZN3cub18CUB_300001_SM_10006detail6reduce18DeviceReduceKernelINS2_10policy_hubIdjN4cuda3std3__44plusIdEEE10Policy1000EN6thrust24THRUST_300001_SM_1000_NS6detail15normal_iteratorINSD_10device_ptrIdEEEEjS9_d16greater_than_oneEEvT0_PT3_T1_NS0_13GridEvenShareISN_EET2_T4__param_3+24];
	ld.param.u64 	%rd3, [_ZN3cub18CUB_300001_SM_10006detail6reduce18DeviceReduceKernelINS2_10policy_hubIdjN4cuda3std3__44plusIdEEE10Policy1000EN6thrust24THRUST_300001_SM_1000_NS6detail15normal_iteratorINSD_10device_ptrIdEEEEjS9_d16greater_than_oneEEvT0_PT3_T1_NS0_13GridEvenShareISN_EET2_T4__param_0];
	cvta.to.global.u64 	%rd1, %rd3;
	mov.u32 	%r3, %ctaid.x;
	mul.lo.s32 	%r4, %r2, 5120;
	mul.lo.s32 	%r347, %r3, 5120;
	sub.s32 	%r6, %r1, %r347;
	setp.gt.u32 	%p1, %r6, 5119;
	@%p1 bra 	$L__BB7_26;
	mov.u32 	%r7, %tid.x;
	setp.ge.u32 	%p68, %r7, %r6;
	mov.f64 	%fd439, 0d0000000000000000;
	mov.u32 	%r338, %r7;
	@%p68 bra 	$L__BB7_3;
	add.s32 	%r181, %r347, %r7;
	mul.wide.u32 	%rd76, %r181, 8;
	add.s64 	%rd77, %rd1, %rd76;
	ld.global.f64 	%fd223, [%rd77];
	setp.le.f64 	%p69, %fd223, 0d3FF0000000000000;
	selp.f64 	%fd439, 0d3FF0000000000000, 0d0000000000000000, %p69;
	add.s32 	%r338, %r7, 640;
$L__BB7_3:
	setp.ge.u32 	%p70, %r338, %r6;
	@%p70 bra 	$L__BB7_17;
	not.b32 	%r182, %r338;
	add.s32 	%r183, %r1, %r182;
	sub.s32 	%r184, %r183, %r347;
	mul.hi.u32 	%r185, %r184, -858993459;
	shr.u32 	%r186, %r185, 9;
	add.s32 	%r10, %r186, 1;
	and.b32  	%r11, %r10, 15;
	setp.lt.u32 	%p71, %r184, 9600;
	@%p71 bra 	$L__BB7_8;
	add.s32 	%r337, %r338, 5120;
	add.s32 	%r336, %r338, %r347;
	and.b32  	%r187, %r10, 16777200;
	neg.s32 	%r335, %r187;
$L__BB7_6:
	.pragma "nounroll";
	mul.wide.u32 	%rd78, %r336, 8;
	add.s64 	%rd79, %rd1, %rd78;
	ld.global.f64 	%fd225, [%rd79];
	setp.le.f64 	%p72, %fd225, 0d3FF0000000000000;
	selp.f64 	%fd226, 0d3FF0000000000000, 0d0000000000000000, %p72;
	add.f64 	%fd227, %fd439, %fd226;
	add.s32 	%r188, %r336, 640;
	mul.wide.u32 	%rd80, %r188, 8;
	add.s64 	%rd81, %rd1, %rd80;
	ld.global.f64 	%fd228, [%rd81];
	setp.le.f64 	%p73, %fd228, 0d3FF0000000000000;
	selp.f64 	%fd229, 0d3FF0000000000000, 0d0000000000000000, %p73;
	add.f64 	%fd230, %fd227, %fd229;
	add.s32 	%r189, %r336, 1280;
	mul.wide.u32 	%rd82, %r189, 8;
	add.s64 	%rd83, %rd1, %rd82;
	ld.global.f64 	%fd231, [%rd83];
	setp.le.f64 	%p74, %fd231, 0d3FF0000000000000;
	selp.f64 	%fd232, 0d3FF0000000000000, 0d0000000000000000, %p74;
	add.f64 	%fd233, %fd230, %fd232;
	add.s32 	%r190, %r336, 1920;
	mul.wide.u32 	%rd84, %r190, 8;
	add.s64 	%rd85, %rd1, %rd84;
	ld.global.f64 	%fd234, [%rd85];
	setp.le.f64 	%p75, %fd234, 0d3FF0000000000000;
	selp.f64 	%fd235, 0d3FF0000000000000, 0d0000000000000000, %p75;
	add.f64 	%fd236, %fd233, %fd235;
	add.s32 	%r191, %r336, 2560;
	mul.wide.u32 	%rd86, %r191, 8;
	add.s64 	%rd87, %rd1, %rd86;
	ld.global.f64 	%fd237, [%rd87];
	setp.le.f64 	%p76, %fd237, 0d3FF0000000000000;
	selp.f64 	%fd238, 0d3FF0000000000000, 0d0000000000000000, %p76;
	add.f64 	%fd239, %fd236, %fd238;
	add.s32 	%r192, %r336, 3200;
	mul.wide.u32 	%rd88, %r192, 8;
	add.s64 	%rd89, %rd1, %rd88;
	ld.global.f64 	%fd240, [%rd89];
	setp.le.f64 	%p77, %fd240, 0d3FF0000000000000;
	selp.f64 	%fd241, 0d3FF0000000000000, 0d0000000000000000, %p77;
	add.f64 	%fd242, %fd239, %fd241;
	add.s32 	%r193, %r336, 3840;
	mul.wide.u32 	%rd90, %r193, 8;
	add.s64 	%rd91, %rd1, %rd90;
	ld.global.f64 	%fd243, [%rd91];
	setp.le.f64 	%p78, %fd243, 0d3FF0000000000000;
	selp.f64 	%fd244, 0d3FF0000000000000, 0d0000000000000000, %p78;
	add.f64 	%fd245, %fd242, %fd244;
	add.s32 	%r194, %r336, 4480;
	mul.wide.u32 	%rd92, %r194, 8;
	add.s64 	%rd93, %rd1, %rd92;
	ld.global.f64 	%fd246, [%rd93];
	setp.le.f64 	%p79, %fd246, 0d3FF0000000000000;
	selp.f64 	%fd247, 0d3FF0000000000000, 0d0000000000000000, %p79;
	add.f64 	%fd248, %fd245, %fd247;
	add.s32 	%r195, %r336, 5120;
	mul.wide.u32 	%rd94, %r195, 8;
	add.s64 	%rd95, %rd1, %rd94;
	ld.global.f64 	%fd249, [%rd95];
	setp.le.f64 	%p80, %fd249, 0d3FF0000000000000;
	selp.f64 	%fd250, 0d3FF0000000000000, 0d0000000000000000, %p80;
	add.f64 	%fd251, %fd248, %fd250;
	add.s32 	%r196, %r336, 5760;
	mul.wide.u32 	%rd96, %r196, 8;
	add.s64 	%rd97, %rd1, %rd96;
	ld.global.f64 	%fd252, [%rd97];
	setp.le.f64 	%p81, %fd252, 0d3FF0000000000000;
	selp.f64 	%fd253, 0d3FF0000000000000, 0d0000000000000000, %p81;
	add.f64 	%fd254, %fd251, %fd253;
	add.s32 	%r197, %r336, 6400;
	mul.wide.u32 	%rd98, %r197, 8;
	add.s64 	%rd99, %rd1, %rd98;
	ld.global.f64 	%fd255, [%rd99];
	setp.le.f64 	%p82, %fd255, 0d3FF0000000000000;
	selp.f64 	%fd256, 0d3FF0000000000000, 0d0000000000000000, %p82;
	add.f64 	%fd257, %fd254, %fd256;
	add.s32 	%r198, %r336, 7040;
	mul.wide.u32 	%rd100, %r198, 8;
	add.s64 	%rd101, %rd1, %rd100;
	ld.global.f64 	%fd258, [%rd101];
	setp.le.f64 	%p83, %fd258, 0d3FF0000000000000;
	selp.f64 	%fd259, 0d3FF0000000000000, 0d0000000000000000, %p83;
	add.f64 	%fd260, %fd257, %fd259;
	add.s32 	%r199, %r336, 7680;
	mul.wide.u32 	%rd102, %r199, 8;
	add.s64 	%rd103, %rd1, %rd102;
	ld.global.f64 	%fd261, [%rd103];
	setp.le.f64 	%p84, %fd261, 0d3FF0000000000000;
	selp.f64 	%fd262, 0d3FF0000000000000, 0d0000000000000000, %p84;
	add.f64 	%fd263, %fd260, %fd262;
	add.s32 	%r200, %r336, 8320;
	mul.wide.u32 	%rd104, %r200, 8;
	add.s64 	%rd105, %rd1, %rd104;
	ld.global.f64 	%fd264, [%rd105];
	setp.le.f64 	%p85, %fd264, 0d3FF0000000000000;
	selp.f64 	%fd265, 0d3FF0000000000000, 0d0000000000000000, %p85;
	add.f64 	%fd266, %fd263, %fd265;
	add.s32 	%r201, %r336, 8960;
	mul.wide.u32 	%rd106, %r201, 8;
	add.s64 	%rd107, %rd1, %rd106;
	ld.global.f64 	%fd267, [%rd107];
	setp.le.f64 	%p86, %fd267, 0d3FF0000000000000;
	selp.f64 	%fd268, 0d3FF0000000000000, 0d0000000000000000, %p86;
	add.f64 	%fd269, %fd266, %fd268;
	add.s32 	%r202, %r336, 9600;
	mul.wide.u32 	%rd108, %r202, 8;
	add.s64 	%rd109, %rd1, %rd108;
	ld.global.f64 	%fd270, [%rd109];
	setp.le.f64 	%p87, %fd270, 0d3FF0000000000000;
	selp.f64 	%fd271, 0d3FF0000000000000, 0d0000000000000000, %p87;
	add.f64 	%fd439, %fd269, %fd271;
	add.s32 	%r337, %r337, 10240;
	add.s32 	%r336, %r336, 10240;
	add.s32 	%r335, %r335, 16;
	setp.ne.s32 	%p88, %r335, 0;
	@%p88 bra 	$L__BB7_6;
	add.s32 	%r338, %r337, -5120;
$L__BB7_8:
	setp.eq.s32 	%p89, %r11, 0;
	@%p89 bra 	$L__BB7_17;
	and.b32  	%r23, %r10, 7;
	setp.lt.u32 	%p90, %r11, 8;
	@%p90 bra 	$L__BB7_11;
	add.s32 	%r203, %r338, %r347;
	mul.wide.u32 	%rd110, %r203, 8;
	add.s64 	%rd111, %rd1, %rd110;
	ld.global.f64 	%fd273, [%rd111];
	setp.le.f64 	%p91, %fd273, 0d3FF0000000000000;
	selp.f64 	%fd274, 0d3FF0000000000000, 0d0000000000000000, %p91;
	add.f64 	%fd275, %fd439, %fd274;
	add.s32 	%r204, %r203, 640;
	mul.wide.u32 	%rd112, %r204, 8;
	add.s64 	%rd113, %rd1, %rd112;
	ld.global.f64 	%fd276, [%rd113];
	setp.le.f64 	%p92, %fd276, 0d3FF0000000000000;
	selp.f64 	%fd277, 0d3FF0000000000000, 0d0000000000000000, %p92;
	add.f64 	%fd278, %fd275, %fd277;
	add.s32 	%r205, %r203, 1280;
	mul.wide.u32 	%rd114, %r205, 8;
	add.s64 	%rd115, %rd1, %rd114;
	ld.global.f64 	%fd279, [%rd115];
	setp.le.f64 	%p93, %fd279, 0d3FF0000000000000;
	selp.f64 	%fd280, 0d3FF0000000000000, 0d0000000000000000, %p93;
	add.f64 	%fd281, %fd278, %fd280;
	add.s32 	%r206, %r203, 1920;
	mul.wide.u32 	%rd116, %r206, 8;
	add.s64 	%rd117, %rd1, %rd116;
	ld.global.f64 	%fd282, [%rd117];
	setp.le.f64 	%p94, %fd282, 0d3FF0000000000000;
	selp.f64 	%fd283, 0d3FF0000000000000, 0d0000000000000000, %p94;
	add.f64 	%fd284, %fd281, %fd283;
	add.s32 	%r207, %r203, 2560;
	mul.wide.u32 	%rd118, %r207, 8;
	add.s64 	%rd119, %rd1, %rd118;
	ld.global.f64 	%fd285, [%rd119];
	setp.le.f64 	%p95, %fd285, 0d3FF0000000000000;
	selp.f64 	%fd286, 0d3FF0000000000000, 0d0000000000000000, %p95;
	add.f64 	%fd287, %fd284, %fd286;
	add.s32 	%r208, %r203, 3200;
	mul.wide.u32 	%rd120, %r208, 8;
	add.s64 	%rd121, %rd1, %rd120;
	ld.global.f64 	%fd288, [%rd121];
	setp.le.f64 	%p96, %fd288, 0d3FF0000000000000;
	selp.f64 	%fd289, 0d3FF0000000000000, 0d0000000000000000, %p96;
	add.f64 	%fd290, %fd287, %fd289;
	add.s32 	%r209, %r203, 3840;
	mul.wide.u32 	%rd122, %r209, 8;
	add.s64 	%rd123, %rd1, %rd122;
	ld.global.f64 	%fd291, [%rd123];
	setp.le.f64 	%p97, %fd291, 0d3FF0000000000000;
	selp.f64 	%fd292, 0d3FF0000000000000, 0d0000000000000000, %p97;
	add.f64 	%fd293, %fd290, %fd292;
	add.s32 	%r210, %r203, 4480;
	mul.wide.u32 	%rd124, %r210, 8;
	add.s64 	%rd125, %rd1, %rd124;
	ld.global.f64 	%fd294, [%rd125];
	setp.le.f64 	%p98, %fd294, 0d3FF0000000000000;
	selp.f64 	%fd295, 0d3FF0000000000000, 0d0000000000000000, %p98;
	add.f64 	%fd439, %fd293, %fd295;
	add.s32 	%r338, %r338, 5120;
$L__BB7_11:
	setp.eq.s32 	%p99, %r23, 0;
	@%p99 bra 	$L__BB7_17;
	and.b32  	%r26, %r10, 3;
	setp.lt.u32 	%p100, %r23, 4;
	@%p100 bra 	$L__BB7_14;
	add.s32 	%r211, %r338, %r347;
	mul.wide.u32 	%rd126, %r211, 8;
	add.s64 	%rd127, %rd1, %rd126;
	ld.global.f64 	%fd297, [%rd127];
	setp.le.f64 	%p101, %fd297, 0d3FF0000000000000;
	selp.f64 	%fd298, 0d3FF0000000000000, 0d0000000000000000, %p101;
	add.f64 	%fd299, %fd439, %fd298;
	add.s32 	%r212, %r211, 640;
	mul.wide.u32 	%rd128, %r212, 8;
	add.s64 	%rd129, %rd1, %rd128;
	ld.global.f64 	%fd300, [%rd129];
	setp.le.f64 	%p102, %fd300, 0d3FF0000000000000;
	selp.f64 	%fd301, 0d3FF0000000000000, 0d0000000000000000, %p102;
	add.f64 	%fd302, %fd299, %fd301;
	add.s32 	%r213, %r211, 1280;
	mul.wide.u32 	%rd130, %r213, 8;
	add.s64 	%rd131, %rd1, %rd130;
	ld.global.f64 	%fd303, [%rd131];
	setp.le.f64 	%p103, %fd303, 0d3FF0000000000000;
	selp.f64 	%fd304, 0d3FF0000000000000, 0d0000000000000000, %p103;
	add.f64 	%fd305, %fd302, %fd304;
	add.s32 	%r214, %r211, 1920;
	mul.wide.u32 	%rd132, %r214, 8;
	add.s64 	%rd133, %rd1, %rd132;
	ld.global.f64 	%fd306, [%rd133];
	setp.le.f64 	%p104, %fd306, 0d3FF0000000000000;
	selp.f64 	%fd307, 0d3FF0000000000000, 0d0000000000000000, %p104;
	add.f64 	%fd439, %fd305, %fd307;
	add.s32 	%r338, %r338, 2560;
$L__BB7_14:
	setp.eq.s32 	%p105, %r26, 0;
	@%p105 bra 	$L__BB7_17;
	add.s32 	%r342, %r338, %r347;
	neg.s32 	%r341, %r26;
$L__BB7_16:
	.pragma "nounroll";
	mul.wide.u32 	%rd134, %r342, 8;
	add.s64 	%rd135, %rd1, %rd134;
	ld.global.f64 	%fd308, [%rd135];
	setp.le.f64 	%p106, %fd308, 0d3FF0000000000000;
	selp.f64 	%fd309, 0d3FF0000000000000, 0d0000000000000000, %p106;
	add.f64 	%fd439, %fd439, %fd309;
	add.s32 	%r342, %r342, 640;
	add.s32 	%r341, %r341, 1;
	setp.ne.s32 	%p107, %r341, 0;
	@%p107 bra 	$L__BB7_16;
$L__BB7_17:
	setp.lt.u32 	%p108, %r6, 640;
	@%p108 bra 	$L__BB7_22;
	// begin inline asm
	mov.u32 %r278, %laneid;
	// end inline asm
	mov.b64 	%rd146, %fd439;
	mov.b64 	{%r280, %r285}, %rd146;
	mov.b32 	%r286, 1;
	mov.b32 	%r327, 31;
	mov.b32 	%r328, -1;
	// begin inline asm
	shfl.sync.down.b32 %r279, %r280, %r286, %r327, %r328;
	// end inline asm
	// begin inline asm
	shfl.sync.down.b32 %r284, %r285, %r286, %r327, %r328;
	// end inline asm
	mov.b64 	%rd147, {%r279, %r284};
	mov.b64 	%fd380, %rd147;
	setp.gt.s32 	%p136, %r278, 30;
	add.f64 	%fd381, %fd439, %fd380;
	selp.f64 	%fd382, %fd439, %fd381, %p136;
	mov.b64 	%rd148, %fd382;
	mov.b64 	{%r290, %r295}, %rd148;
	mov.b32 	%r296, 2;
	// begin inline asm
	shfl.sync.down.b32 %r289, %r290, %r296, %r327, %r328;
	// end inline asm
	// begin inline asm
	shfl.sync.down.b32 %r294, %r295, %r296, %r327, %r328;
	// end inline asm
	mov.b64 	%rd149, {%r289, %r294};
	mov.b64 	%fd383, %rd149;
	setp.gt.s32 	%p137, %r278, 29;
	add.f64 	%fd384, %fd382, %fd383;
	selp.f64 	%fd385, %fd382, %fd384, %p137;
	mov.b64 	%rd150, %fd385;
	mov.b64 	{%r300, %r305}, %rd150;
	mov.b32 	%r306, 4;
	// begin inline asm
	shfl.sync.down.b32 %r299, %r300, %r306, %r327, %r328;
	// end inline asm
	// begin inline asm
	shfl.sync.down.b32 %r304, %r305, %r306, %r327, %r328;
	// end inline asm
	mov.b64 	%rd151, {%r299, %r304};
	mov.b64 	%fd386, %rd151;
	setp.gt.s32 	%p138, %r278, 27;
	add.f64 	%fd387, %fd385, %fd386;
	selp.f64 	%fd388, %fd385, %fd387, %p138;
	mov.b64 	%rd152, %fd388;
	mov.b64 	{%r310, %r315}, %rd152;
	mov.b32 	%r316, 8;
	// begin inline asm
	shfl.sync.down.b32 %r309, %r310, %r316, %r327, %r328;
	// end inline asm
	// begin inline asm
	shfl.sync.down.b32 %r314, %r315, %r316, %r327, %r328;
	// end inline asm
	mov.b64 	%rd153, {%r309, %r314};
	mov.b64 	%fd389, %rd153;
	setp.gt.s32 	%p139, %r278, 23;
	add.f64 	%fd390, %fd388, %fd389;
	selp.f64 	%fd391, %fd388, %fd390, %p139;
	mov.b64 	%rd154, %fd391;
	mov.b64 	{%r320, %r325}, %rd154;
	mov.b32 	%r326, 16;
	// begin inline asm
	shfl.sync.down.b32 %r319, %r320, %r326, %r327, %r328;
	// end inline asm
	// begin inline asm
	shfl.sync.down.b32 %r324, %r325, %r326, %r327, %r328;
	// end inline asm
	mov.b64 	%rd155, {%r319, %r324};
	mov.b64 	%fd392, %rd155;
	setp.gt.s32 	%p140, %r278, 15;
	add.f64 	%fd16, %fd391, %fd392;
	selp.f64 	%fd450, %fd391, %fd16, %p140;
	setp.ne.s32 	%p141, %r278, 0;
	@%p141 bra 	$L__BB7_20;
	shr.u32 	%r329, %r7, 2;
	and.b32  	%r330, %r329, 248;
	mov.u32 	%r331, _ZZN3cub18CUB_300001_SM_10006detail6reduce18DeviceReduceKernelINS2_10policy_hubIdjN4cuda3std3__44plusIdEEE10Policy1000EN6thrust24THRUST_300001_SM_1000_NS6detail15normal_iteratorINSD_10device_ptrIdEEEEjS9_d16greater_than_oneEEvT0_PT3_T1_NS0_13GridEvenShareISN_EET2_T4_E12temp_storage;
	add.s32 	%r332, %r331, %r330;
	st.shared.f64 	[%r332+24], %fd16;
$L__BB7_20:
	bar.sync 	0;
	setp.ne.s32 	%p142, %r7, 0;
	@%p142 bra 	$L__BB7_48;
	ld.shared.f64 	%fd393, [_ZZN3cub18CUB_300001_SM_10006detail6reduce18DeviceReduceKernelINS2_10policy_hubIdjN4cuda3std3__44plusIdEEE10Policy1000EN6thrust24THRUST_300001_SM_1000_NS6detail15normal_iteratorINSD_10device_ptrIdEEEEjS9_d16greater_than_oneEEvT0_PT3_T1_NS0_13GridEvenShareISN_EET2_T4_E12temp_storage+32];
	add.f64 	%fd394, %fd450, %fd393;
	ld.shared.f64 	%fd395, [_ZZN3cub18CUB_300001_SM_10006detail6reduce18DeviceReduceKernelINS2_10policy_hubIdjN4cuda3std3__44plusIdEEE10Policy1000EN6thrust24THRUST_300001_SM_1000_NS6detail15normal_iteratorINSD_10device_ptrIdEEEEjS9_d16greater_than_oneEEvT0_PT3_T1_NS0_13GridEvenShareISN_EET2_T4_E12temp_storage+40];
	add.f64 	%fd396, %fd394, %fd395;
	ld.shared.f64 	%fd397, [_ZZN3cub18CUB_300001_SM_10006detail6reduce18DeviceReduceKernelINS2_10policy_hubIdjN4cuda3std3__44plusIdEEE10Policy1000EN6thrust24THRUST_300001_SM_1000_NS6detail15normal_iteratorINSD_10device_ptrIdEEEEjS9_d16greater_than_oneEEvT0_PT3_T1_NS0_13GridEvenShareISN_EET2_T4_E12temp_storage+48];
	add.f64 	%fd398, %fd396, %fd397;
	ld.shared.f64 	%fd399, [_ZZN3cub18CUB_300001_SM_10006detail6reduce18DeviceReduceKernelINS2_10policy_hubIdjN4cuda3std3__44plusIdEEE10Policy1000EN6thrust24THRUST_300001_SM_1000_NS6detail15normal_iteratorINSD_10device_ptrIdEEEEjS9_d16greater_than_oneEEvT0_PT3_T1_NS0_13GridEvenShareISN_EET2_T4_E12temp_storage+56];
	add.f64 	%fd400, %fd398, %fd399;
	ld.shared.f64 	%fd401, [_ZZN3cub18CUB_300001_SM_10006detail6reduce18DeviceReduceKernelINS2_10policy_hubIdjN4cuda3std3__44plusIdEEE10Policy1000EN6thrust24THRUST_300001_SM_1000_NS6detail15normal_iteratorINSD_10device_ptrIdEEEEjS9_d16greater_than_oneEEvT0_PT3_T1_NS0_13GridEvenShareISN_EET2_T4_E12temp_storage+64];
	add.f64 	%fd402, %fd400, %fd401;
	ld.shared.f64 	%fd403, [_ZZN3cub18CUB_300001_SM_10006detail6reduce18DeviceReduceKernelINS2_10policy_hubIdjN4cuda3std3__44plusIdEEE10Policy1000EN6thrust24THRUST_300001_SM_1000_NS6detail15normal_iteratorINSD_10device_ptrIdEEEEjS9_d16greater_than_oneEEvT0_PT3_T1_NS0_13GridEvenShareISN_EET2_T4_E12temp_storage+72];
	add.f64 	%fd404, %fd402, %fd403;
	ld.shared.f64 	%fd405, [_ZZN3cub18CUB_300001_SM_10006detail6reduce18DeviceReduceKernelINS2_10policy_hubIdjN4cuda3std3__44plusIdEEE10Policy1000EN6thrust24THRUST_300001_SM_1000_NS6detail15normal_iteratorINSD_10device_ptrIdEEEEjS9_d16greater_than_oneEEvT0_PT3_T1_NS0_13GridEvenShareISN_EET2_T4_E12temp_storage+80];
	add.f64 	%fd406, %fd404, %fd405;
	ld.shared.f64 	%fd407, [_ZZN3cub18CUB_300001_SM_10006detail6reduce18DeviceReduceKernelINS2_10policy_hubIdjN4cuda3std3__44plusIdEEE10Policy1000EN6thrust24THRUST_300001_SM_1000_NS6detail15normal_iteratorINSD_10device_ptrIdEEEEjS9_d16greater_than_oneEEvT0_PT3_T1_NS0_13GridEvenShareISN_EET2_T4_E12temp_storage+88];
	add.f64 	%fd408, %fd406, %fd407;
	ld.shared.f64 	%fd409, [_ZZN3cub18CUB_300001_SM_10006detail6reduce18DeviceReduceKernelINS2_10policy_hubIdjN4cuda3std3__44plusIdEEE10Policy1000EN6thrust24THRUST_300001_SM_1000_NS6detail15normal_iteratorINSD_10device_ptrIdEEEEjS9_d16greater_than_oneEEvT0_PT3_T1_NS0_13GridEvenShareISN_EET2_T4_E12temp_storage+96];
	add.f64 	%fd410, %fd408, %fd409;
	ld.shared.f64 	%fd411, [_ZZN3cub18CUB_300001_SM_10006detail6reduce18DeviceReduceKernelINS2_10policy_hubIdjN4cuda3std3__44plusIdEEE10Policy1000EN6thrust24THRUST_300001_SM_1000_NS6detail15normal_iteratorINSD_10device_ptrIdEEEEjS9_d16greater_than_oneEEvT0_PT3_T1_NS0_13GridEvenShareISN_EET2_T4_E12temp_storage+104];
	add.f64 	%fd412, %fd410, %fd411;
	ld.shared.f64 	%fd413, [_ZZN3cub18CUB_300001_SM_10006detail6reduce18DeviceReduceKernelINS2_10policy_hubIdjN4cuda3std3__44plusIdEEE10Policy1000EN6thrust24THRUST_300001_SM_1000_NS6detail15normal_iteratorINSD_10device_ptrIdEEEEjS9_d16greater_than_oneEEvT0_PT3_T1_NS0_13GridEvenShareISN_EET2_T4_E12temp_storage+112];
	add.f64 	%fd414, %fd412, %fd413;
	ld.shared.f64 	%fd415, [_ZZN3cub18CUB_300001_SM_10006detail6reduce18DeviceReduceKernelINS2_10policy_hubIdjN4cuda3std3__44plusIdEEE10Policy1000EN6thrust24THRUST_300001_SM_1000_NS6detail15normal_iteratorINSD_10device_ptrIdEEEEjS9_d16greater_than_oneEEvT0_PT3_T1_NS0_13GridEvenShareISN_EET2_T4_E12temp_storage+120];
	add.f64 	%fd416, %fd414, %fd415;
	ld.shared.f64 	%fd417, [_ZZN3cub18CUB_300001_SM_10006detail6reduce18DeviceReduceKernelINS2_10policy_hubIdjN4cuda3std3__44plusIdEEE10Policy1000EN6thrust24THRUST_300001_SM_1000_NS6detail15normal_iteratorINSD_10device_ptrIdEEEEjS9_d16greater_than_oneEEvT0_PT3_T1_NS0_13GridEvenShareISN_EET2_T4_E12temp_storage+128];
	add.f64 	%fd418, %fd416, %fd417;
	ld.shared.f64 	%fd419, [_ZZN3cub18CUB_300001_SM_10006detail6reduce18DeviceReduceKernelINS2_10policy_hubIdjN4cuda3std3__44plusIdEEE10Policy1000EN6thrust24THRUST_300001_SM_1000_NS6detail15normal_iteratorINSD_10device_ptrIdEEEEjS9_d16greater_than_oneEEvT0_PT3_T1_NS0_13GridEvenShareISN_EET2_T4_E12temp_storage+136];
	add.f64 	%fd420, %fd418, %fd419;
	ld.shared.f64 	%fd421, [_ZZN3cub18CUB_300001_SM_10006detail6reduce18DeviceReduceKernelINS2_10policy_hubIdjN4cuda3std3__44plusIdEEE10Policy1000EN6thrust24THRUST_300001_SM_1000_NS6detail15normal_iteratorINSD_10device_ptrIdEEEEjS9_d16greater_than_oneEEvT0_PT3_T1_NS0_13GridEvenShareISN_EET2_T4_E12temp_storage+144];
	add.f64 	%fd422, %fd420, %fd421;
	ld.shared.f64 	%fd423, [_ZZN3cub18CUB_300001_SM_10006detail6reduce18DeviceReduceKernelINS2_10policy_hubIdjN4cuda3std3__44plusIdEEE10Policy1000EN6thrust24THRUST_300001_SM_1000_NS6detail15normal_iteratorINSD_10device_ptrIdEEEEjS9_d16greater_than_oneEEvT0_PT3_T1_NS0_13GridEvenShareISN_EET2_T4_E12temp_storage+152];
	add.f64 	%fd424, %fd422, %fd423;
	ld.shared.f64 	%fd425, [_ZZN3cub18CUB_300001_SM_10006detail6reduce18DeviceReduceKernelINS2_10policy_hubIdjN4cuda3std3__44plusIdEEE10Policy1000EN6thrust24THRUST_300001_SM_1000_NS6detail15normal_iteratorINSD_10device_ptrIdEEEEjS9_d16greater_than_oneEEvT0_PT3_T1_NS0_13GridEvenShareISN_EET2_T4_E12temp_storage+160];
	add.f64 	%fd426, %fd424, %fd425;
	ld.shared.f64 	%fd427, [_ZZN3cub18CUB_300001_SM_10006detail6reduce18DeviceReduceKernelINS2_10policy_hubIdjN4cuda3std3__44plusIdEEE10Policy1000EN6thrust24THRUST_300001_SM_1000_NS6detail15normal_iteratorINSD_10device_ptrIdEEEEjS9_d16greater_than_oneEEvT0_PT3_T1_NS0_13GridEvenShareISN_EET2_T4_E12temp_storage+168];
	add.f64 	%fd428, %fd426, %fd427;
	ld.shared.f64 	%fd429, [_ZZN3cub18CUB_300001_SM_10006detail6reduce18DeviceReduceKernelINS2_10policy_hubIdjN4cuda3std3__44plusIdEEE10Policy1000EN6thrust24THRUST_300001_SM_1000_NS6detail15normal_iteratorINSD_10device_ptrIdEEEEjS9_d16greater_than_oneEEvT0_PT3_T1_NS0_13GridEvenShareISN_EET2_T4_E12temp_storage+176];
	add.f64 	%fd450, %fd428, %fd429;
	bra.uni 	$L__BB7_48;
$L__BB7_22:
	// begin inline asm
	mov.u32 %r215, %laneid;
	// end inline asm
	and.b32  	%r266, %r7, 992;
	add.s32 	%r267, %r266, 32;
	setp.gt.u32 	%p109, %r267, %r6;
	not.b32 	%r268, %r266;
	add.s32 	%r269, %r6, %r268;
	selp.b32 	%r264, %r269, 31, %p109;
	mov.b64 	%rd136, %fd439;
	mov.b64 	{%r217, %r222}, %rd136;
	mov.b32 	%r223, 1;
	mov.b32 	%r265, -1;
	// begin inline asm
	shfl.sync.down.b32 %r216, %r217, %r223, %r264, %r265;
	// end inline asm
	// begin inline asm
	shfl.sync.down.b32 %r221, %r222, %r223, %r264, %r265;
	// end inline asm
	mov.b64 	%rd137, {%r216, %r221};
	mov.b64 	%fd310, %rd137;
	setp.lt.s32 	%p110, %r215, %r264;
	add.f64 	%fd311, %fd439, %fd310;
	selp.f64 	%fd312, %fd311, %fd439, %p110;
	mov.b64 	%rd138, %fd312;
	mov.b64 	{%r227, %r232}, %rd138;
	mov.b32 	%r233, 2;
	// begin inline asm
	shfl.sync.down.b32 %r226, %r227, %r233, %r264, %r265;
	// end inline asm
	// begin inline asm
	shfl.sync.down.b32 %r231, %r232, %r233, %r264, %r265;
	// end inline asm
	mov.b64 	%rd139, {%r226, %r231};
	mov.b64 	%fd313, %rd139;
	add.s32 	%r270, %r215, 2;
	setp.gt.s32 	%p111, %r270, %r264;
	add.f64 	%fd314, %fd312, %fd313;
	selp.f64 	%fd315, %fd312, %fd314, %p111;
	mov.b64 	%rd140, %fd315;
	mov.b64 	{%r237, %r242}, %rd140;
	mov.b32 	%r243, 4;
	// begin inline asm
	shfl.sync.down.b32 %r236, %r237, %r243, %r264, %r265;
	// end inline asm
	// begin inline asm
	shfl.sync.down.b32 %r241, %r242, %r243, %r264, %r265;
	// end inline asm
	mov.b64 	%rd141, {%r236, %r241};
	mov.b64 	%fd316, %rd141;
	add.s32 	%r271, %r215, 4;
	setp.gt.s32 	%p112, %r271, %r264;
	add.f64 	%fd317, %fd315, %fd316;
	selp.f64 	%fd318, %fd315, %fd317, %p112;
	mov.b64 	%rd142, %fd318;
	mov.b64 	{%r247, %r252}, %rd142;
	mov.b32 	%r253, 8;
	// begin inline asm
	shfl.sync.down.b32 %r246, %r247, %r253, %r264, %r265;
	// end inline asm
	// begin inline asm
	shfl.sync.down.b32 %r251, %r252, %r253, %r264, %r265;
	// end inline asm
	mov.b64 	%rd143, {%r246, %r251};
	mov.b64 	%fd319, %rd143;
	add.s32 	%r272, %r215, 8;
	setp.gt.s32 	%p113, %r272, %r264;
	add.f64 	%fd320, %fd318, %fd319;
	selp.f64 	%fd321, %fd318, %fd320, %p113;
	mov.b64 	%rd144, %fd321;
	mov.b64 	{%r257, %r262}, %rd144;
	mov.b32 	%r263, 16;
	// begin inline asm
	shfl.sync.down.b32 %r256, %r257, %r263, %r264, %r265;
	// end inline asm
	// begin inline asm
	shfl.sync.down.b32 %r261, %r262, %r263, %r264, %r265;
	// end inline asm
	mov.b64 	%rd145, {%r256, %r261};
	mov.b64 	%fd322, %rd145;
	add.s32 	%r273, %r215, 16;
	setp.gt.s32 	%p114, %r273, %r264;
	add.f64 	%fd323, %fd321, %fd322;
	selp.f64 	%fd450, %fd321, %fd323, %p114;
	setp.ne.s32 	%p115, %r215, 0;
	@%p115 bra 	$L__BB7_24;
	shr.u32 	%r274, %r7, 2;
	and.b32  	%r275, %r274, 248;
	mov.u32 	%r276, _ZZN3cub18CUB_300001_SM_10006detail6reduce18DeviceReduceKernelINS2_10policy_hubIdjN4cuda3std3__44plusIdEEE10Policy1000EN6thrust24THRUST_300001_SM_1000_NS6detail15normal_iteratorINSD_10device_ptrIdEEEEjS9_d16greater_than_oneEEvT0_PT3_T1_NS0_13GridEvenShareISN_EET2_T4_E12temp_storage;
	add.s32 	%r277, %r276, %r275;
	st.shared.f64 	[%r277+24], %fd450;
$L__BB7_24:
	bar.sync 	0;
	setp.ne.s32 	%p116, %r7, 0;
	@%p116 bra 	$L__BB7_48;
	setp.gt.u32 	%p117, %r6, 32;
	ld.shared.f64 	%fd324, [_ZZN3cub18CUB_300001_SM_10006detail6reduce18DeviceReduceKernelINS2_10policy_hubIdjN4cuda3std3__44plusIdEEE10Policy1000EN6thrust24THRUST_300001_SM_1000_NS6detail15normal_iteratorINSD_10device_ptrIdEEEEjS9_d16greater_than_oneEEvT0_PT3_T1_NS0_13GridEvenShareISN_EET2_T4_E12temp_storage+32];
	add.f64 	%fd325, %fd450, %fd324;
	selp.f64 	%fd326, %fd325, %fd450, %p117;
	setp.gt.u32 	%p118, %r6, 64;
	ld.shared.f64 	%fd327, [_ZZN3cub18CUB_300001_SM_10006detail6reduce18DeviceReduceKernelINS2_10policy_hubIdjN4cuda3std3__44plusIdEEE10Policy1000EN6thrust24THRUST_300001_SM_1000_NS6detail15normal_iteratorINSD_10device_ptrIdEEEEjS9_d16greater_than_oneEEvT0_PT3_T1_NS0_13GridEvenShareISN_EET2_T4_E12temp_storage+40];
	add.f64 	%fd328, %fd327, %fd326;
	selp.f64 	%fd329, %fd328, %fd326, %p118;
	setp.gt.u32 	%p119, %r6, 96;
	ld.shared.f64 	%fd330, [_ZZN3cub18CUB_300001_SM_10006detail6reduce18DeviceReduceKernelINS2_10policy_hubIdjN4cuda3std3__44plusIdEEE10Policy1000EN6thrust24THRUST_300001_SM_1000_NS6detail15normal_iteratorINSD_10device_ptrIdEEEEjS9_d16greater_than_oneEEvT0_PT3_T1_NS0_13GridEvenShareISN_EET2_T4_E12temp_storage+48];
	add.f64 	%fd331, %fd330, %fd329;
	selp.f64 	%fd332, %fd331, %fd329, %p119;
	setp.gt.u32 	%p120, %r6, 128;
	ld.shared.f64 	%fd333, [_ZZN3cub18CUB_300001_SM_10006detail6reduce18DeviceReduceKernelINS2_10policy_hubIdjN4cuda3std3__44plusIdEEE10Policy1000EN6thrust24THRUST_300001_SM_1000_NS6detail15normal_iteratorINSD_10device_ptrIdEEEEjS9_d16greater_than_oneEEvT0_PT3_T1_NS0_13GridEvenShareISN_EET2_T4_E12temp_storage+56];
	add.f64 	%fd334, %fd333, %fd332;
	selp.f64 	%fd335, %fd334, %fd332, %p120;
	setp.gt.u32 	%p121, %r6, 160;
	ld.shared.f64 	%fd336, [_ZZN3cub18CUB_300001_SM_10006detail6reduce18DeviceReduceKernelINS2_10policy_hubIdjN4cuda3std3__44plusIdEEE10Policy1000EN6thrust24THRUST_300001_SM_1000_NS6detail15normal_iteratorINSD_10device_ptrIdEEEEjS9_d16greater_than_oneEEvT0_PT3_T1_NS0_13GridEvenShareISN_EET2_T4_E12temp_storage+64];
	add.f64 	%fd337, %fd336, %fd335;
	selp.f64 	%fd338, %fd337, %fd335, %p121;
	setp.gt.u32 	%p122, %r6, 192;
	ld.shared.f64 	%fd339, [_ZZN3cub18CUB_300001_SM_10006detail6reduce18DeviceReduceKernelINS2_10policy_hubIdjN4cuda3std3__44plusIdEEE10Policy1000EN6thrust24THRUST_300001_SM_1000_NS6detail15normal_iteratorINSD_10device_ptrIdEEEEjS9_d16greater_than_oneEEvT0_PT3_T1_NS0_13GridEvenShareISN_EET2_T4_E12temp_storage+72];
	add.f64 	%fd340, %fd339, %fd338;
	selp.f64 	%fd341, %fd340, %fd338, %p122;
	setp.gt.u32 	%p123, %r6, 224;
	ld.shared.f64 	%fd342, [_ZZN3cub18CUB_300001_SM_10006detail6reduce18DeviceReduceKernelINS2_10policy_hubIdjN4cuda3std3__44plusIdEEE10Policy1000EN6thrust24THRUST_300001_SM_1000_NS6detail15normal_iteratorINSD_10device_ptrIdEEEEjS9_d16greater_than_oneEEvT0_PT3_T1_NS0_13GridEvenShareISN_EET2_T4_E12temp_storage+80];
	add.f64 	%fd343, %fd342, %fd341;
	selp.f64 	%fd344, %fd343, %fd341, %p123;
	setp.gt.u32 	%p124, %r6, 256;
	ld.shared.f64 	%fd345, [_ZZN3cub18CUB_300001_SM_10006detail6reduce18DeviceReduceKernelINS2_10policy_hubIdjN4cuda3std3__44plusIdEEE10Policy1000EN6thrust24THRUST_300001_SM_1000_NS6detail15normal_iteratorINSD_10device_ptrIdEEEEjS9_d16greater_than_oneEEvT0_PT3_T1_NS0_13GridEvenShareISN_EET2_T4_E12temp_storage+88];
	add.f64 	%fd346, %fd345, %fd344;
	selp.f64 	%fd347, %fd346, %fd344, %p124;
	setp.gt.u32 	%p125, %r6, 288;
	ld.shared.f64 	%fd348, [_ZZN3cub18CUB_300001_SM_10006detail6reduce18DeviceReduceKernelINS2_10policy_hubIdjN4cuda3std3__44plusIdEEE10Policy1000EN6thrust24THRUST_300001_SM_1000_NS6detail15normal_iteratorINSD_10device_ptrIdEEEEjS9_d16greater_than_oneEEvT0_PT3_T1_NS0_13GridEvenShareISN_EET2_T4_E12temp_storage+96];
	add.f64 	%fd349, %fd348, %fd347;
	selp.f64 	%fd350, %fd349, %fd347, %p125;
	setp.gt.u32 	%p126, %r6, 320;
	ld.shared.f64 	%fd351, [_ZZN3cub18CUB_300001_SM_10006detail6reduce18DeviceReduceKernelINS2_10policy_hubIdjN4cuda3std3__44plusIdEEE10Policy1000EN6thrust24THRUST_300001_SM_1000_NS6detail15normal_iteratorINSD_10device_ptrIdEEEEjS9_d16greater_than_oneEEvT0_PT3_T1_NS0_13GridEvenShareISN_EET2_T4_E12temp_storage+104];
	add.f64 	%fd352, %fd351, %fd350;
	selp.f64 	%fd353, %fd352, %fd350, %p126;
	setp.gt.u32 	%p127, %r6, 352;
	ld.shared.f64 	%fd354, [_ZZN3cub18CUB_300001_SM_10006detail6reduce18DeviceReduceKernelINS2_10policy_hubIdjN4cuda3std3__44plusIdEEE10Policy1000EN6thrust24THRUST_300001_SM_1000_NS6detail15normal_iteratorINSD_10device_ptrIdEEEEjS9_d16greater_than_oneEEvT0_PT3_T1_NS0_13GridEvenShareISN_EET2_T4_E12temp_storage+112];
	add.f64 	%fd355, %fd354, %fd353;
	selp.f64 	%fd356, %fd355, %fd353, %p127;
	setp.gt.u32 	%p128, %r6, 384;
	ld.shared.f64 	%fd357, [_ZZN3cub18CUB_300001_SM_10006detail6reduce18DeviceReduceKernelINS2_10policy_hubIdjN4cuda3std3__44plusIdEEE10Policy1000EN6thrust24THRUST_300001_SM_1000_NS6detail15normal_iteratorINSD_10device_ptrIdEEEEjS9_d16greater_than_oneEEvT0_PT3_T1_NS0_13GridEvenShareISN_EET2_T4_E12temp_storage+120];
	add.f64 	%fd358, %fd357, %fd356;
	selp.f64 	%fd359, %fd358, %fd356, %p128;
	setp.gt.u32 	%p129, %r6, 416;
	ld.shared.f64 	%fd360, [_ZZN3cub18CUB_300001_SM_10006detail6reduce18DeviceReduceKernelINS2_10policy_hubIdjN4cuda3std3__44plusIdEEE10Policy1000EN6thrust24THRUST_300001_SM_1000_NS6detail15normal_iteratorINSD_10device_ptrIdEEEEjS9_d16greater_than_oneEEvT0_PT3_T1_NS0_13GridEvenShareISN_EET2_T4_E12temp_storage+128];
	add.f64 	%fd361, %fd360, %fd359;
	selp.f64 	%fd362, %fd361, %fd359, %p129;
	setp.gt.u32 	%p130, %r6, 448;
	ld.shared.f64 	%fd363, [_ZZN3cub18CUB_300001_SM_10006detail6reduce18DeviceReduceKernelINS2_10policy_hubIdjN4cuda3std3__44plusIdEEE10Policy1000EN6thrust24THRUST_300001_SM_1000_NS6detail15normal_iteratorINSD_10device_ptrIdEEEEjS9_d16greater_than_oneEEvT0_PT3_T1_NS0_13GridEvenShareISN_EET2_T4_E12temp_storage+136];
	add.f64 	%fd364, %fd363, %fd362;
	selp.f64 	%fd365, %fd364, %fd362, %p130;
	setp.gt.u32 	%p131, %r6, 480;
	ld.shared.f64 	%fd366, [_ZZN3cub18CUB_300001_SM_10006detail6reduce18DeviceReduceKernelINS2_10policy_hubIdjN4cuda3std3__44plusIdEEE10Policy1000EN6thrust24THRUST_300001_SM_1000_NS6detail15normal_iteratorINSD_10device_ptrIdEEEEjS9_d16greater_than_oneEEvT0_PT3_T1_NS0_13GridEvenShareISN_EET2_T4_E12temp_storage+144];
	add.f64 	%fd367, %fd366, %fd365;
	selp.f64 	%fd368, %fd367, %fd365, %p131;
	setp.gt.u32 	%p132, %r6, 512;
	ld.shared.f64 	%fd369, [_ZZN3cub18CUB_300001_SM_10006detail6reduce18DeviceReduceKernelINS2_10policy_hubIdjN4cuda3std3__44plusIdEEE10Policy1000EN6thrust24THRUST_300001_SM_1000_NS6detail15normal_iteratorINSD_10device_ptrIdEEEEjS9_d16greater_than_oneEEvT0_PT3_T1_NS0_13GridEvenShareISN_EET2_T4_E12temp_storage+152];
	add.f64 	%fd370, %fd369, %fd368;
	selp.f64 	%fd371, %fd370, %fd368, %p132;
	setp.gt.u32 	%p133, %r6, 544;
	ld.shared.f64 	%fd372, [_ZZN3cub18CUB_300001_SM_10006detail6reduce18DeviceReduceKernelINS2_10policy_hubIdjN4cuda3std3__44plusIdEEE10Policy1000EN6thrust24THRUST_300001_SM_1000_NS6detail15normal_iteratorINSD_10device_ptrIdEEEEjS9_d16greater_than_oneEEvT0_PT3_T1_NS0_13GridEvenShareISN_EET2_T4_E12temp_storage+160];
	add.f64 	%fd373, %fd372, %fd371;
	selp.f64 	%fd374, %fd373, %fd371, %p133;
	setp.gt.u32 	%p134, %r6, 576;
	ld.shared.f64 	%fd375, [_ZZN3cub18CUB_300001_SM_10006detail6reduce18DeviceReduceKernelINS2_10policy_hubIdjN4cuda3std3__44plusIdEEE10Policy1000EN6thrust24THRUST_300001_SM_1000_NS6detail15normal_iteratorINSD_10device_ptrIdEEEEjS9_d16greater_than_oneEEvT0_PT3_T1_NS0_13GridEvenShareISN_EET2_T4_E12temp_storage+168];
	add.f64 	%fd376, %fd375, %fd374;
	selp.f64 	%fd377, %fd376, %fd374, %p134;
	setp.gt.u32 	%p135, %r6, 608;
	ld.shared.f64 	%fd378, [_ZZN3cub18CUB_300001_SM_10006detail6reduce18DeviceReduceKernelINS2_10policy_hubIdjN4cuda3std3__44plusIdEEE10Policy1000EN6thrust24THRUST_300001_SM_1000_NS6detail15normal_iteratorINSD_10device_ptrIdEEEEjS9_d16greater_than_oneEEvT0_PT3_T1_NS0_13GridEvenShareISN_EET2_T4_E12temp_storage+176];
	add.f64 	%fd379, %fd378, %fd377;
	selp.f64 	%fd450, %fd379, %fd377, %p135;
	bra.uni 	$L__BB7_48;
$L__BB7_26:
	mov.u32 	%r35, %tid.x;
	add.s32 	%r72, %r347, %r35;
	mul.wide.u32 	%rd4, %r72, 8;
	add.s64 	%rd5, %rd1, %rd4;
	ld.global.f64 	%fd41, [%rd5];
	setp.le.f64 	%p2, %fd41, 0d3FF0000000000000;
	selp.f64 	%fd42, 0d3FF0000000000000, 0d0000000000000000, %p2;
	ld.global.f64 	%fd43, [%rd5+5120];
	setp.le.f64 	%p3, %fd43, 0d3FF0000000000000;
	selp.f64 	%fd44, 0d3FF0000000000000, 0d0000000000000000, %p3;
	ld.global.f64 	%fd45, [%rd5+10240];
	setp.le.f64 	%p4, %fd45, 0d3FF0000000000000;
	selp.f64 	%fd46, 0d3FF0000000000000, 0d0000000000000000, %p4;
	ld.global.f64 	%fd47, [%rd5+15360];
	setp.le.f64 	%p5, %fd47, 0d3FF0000000000000;
	selp.f64 	%fd48, 0d3FF0000000000000, 0d0000000000000000, %p5;
	ld.global.f64 	%fd49, [%rd5+20480];
	setp.le.f64 	%p6, %fd49, 0d3FF0000000000000;
	selp.f64 	%fd50, 0d3FF0000000000000, 0d0000000000000000, %p6;
	ld.global.f64 	%fd51, [%rd5+25600];
	setp.le.f64 	%p7, %fd51, 0d3FF0000000000000;
	selp.f64 	%fd52, 0d3FF0000000000000, 0d0000000000000000, %p7;
	ld.global.f64 	%fd53, [%rd5+30720];
	setp.le.f64 	%p8, %fd53, 0d3FF0000000000000;
	selp.f64 	%fd54, 0d3FF0000000000000, 0d0000000000000000, %p8;
	ld.global.f64 	%fd55, [%rd5+35840];
	setp.le.f64 	%p9, %fd55, 0d3FF0000000000000;
	selp.f64 	%fd56, 0d3FF0000000000000, 0d0000000000000000, %p9;
	add.f64 	%fd57, %fd42, %fd44;
	add.f64 	%fd58, %fd57, %fd46;
	add.f64 	%fd59, %fd58, %fd48;
	add.f64 	%fd60, %fd59, %fd50;
	add.f64 	%fd61, %fd60, %fd52;
	add.f64 	%fd62, %fd61, %fd54;
	add.f64 	%fd449, %fd62, %fd56;
	setp.lt.u32 	%p10, %r6, %r4;
	@%p10 bra 	$L__BB7_44;
	add.s32 	%r36, %r4, %r347;
	not.b32 	%r74, %r35;
	add.s32 	%r75, %r74, %r1;
	sub.s32 	%r76, %r75, %r4;
	sub.s32 	%r344, %r76, %r347;
	add.s32 	%r77, %r36, %r35;
	add.s32 	%r343, %r77, 5120;
	mov.b32 	%r346, 0;
	mov.u32 	%r345, %r36;
$L__BB7_28:
	mad.lo.s32 	%r347, %r2, 5120, %r347;
	add.s32 	%r78, %r1, -5120;
	setp.gt.u32 	%p11, %r347, %r78;
	@%p11 bra 	$L__BB7_30;
	add.s32 	%r79, %r35, %r347;
	mul.wide.u32 	%rd6, %r79, 8;
	add.s64 	%rd7, %rd1, %rd6;
	ld.global.f64 	%fd63, [%rd7];
	setp.le.f64 	%p12, %fd63, 0d3FF0000000000000;
	selp.f64 	%fd64, 0d3FF0000000000000, 0d0000000000000000, %p12;
	ld.global.f64 	%fd65, [%rd7+5120];
	setp.le.f64 	%p13, %fd65, 0d3FF0000000000000;
	selp.f64 	%fd66, 0d3FF0000000000000, 0d0000000000000000, %p13;
	ld.global.f64 	%fd67, [%rd7+10240];
	setp.le.f64 	%p14, %fd67, 0d3FF0000000000000;
	selp.f64 	%fd68, 0d3FF0000000000000, 0d0000000000000000, %p14;
	ld.global.f64 	%fd69, [%rd7+15360];
	setp.le.f64 	%p15, %fd69, 0d3FF0000000000000;
	selp.f64 	%fd70, 0d3FF0000000000000, 0d0000000000000000, %p15;
	ld.global.f64 	%fd71, [%rd7+20480];
	setp.le.f64 	%p16, %fd71, 0d3FF0000000000000;
	selp.f64 	%fd72, 0d3FF0000000000000, 0d0000000000000000, %p16;
	ld.global.f64 	%fd73, [%rd7+25600];
	setp.le.f64 	%p17, %fd73, 0d3FF0000000000000;
	selp.f64 	%fd74, 0d3FF0000000000000, 0d0000000000000000, %p17;
	ld.global.f64 	%fd75, [%rd7+30720];
	setp.le.f64 	%p18, %fd75, 0d3FF0000000000000;
	selp.f64 	%fd76, 0d3FF0000000000000, 0d0000000000000000, %p18;
	ld.global.f64 	%fd77, [%rd7+35840];
	setp.le.f64 	%p19, %fd77, 0d3FF0000000000000;
	selp.f64 	%fd78, 0d3FF0000000000000, 0d0000000000000000, %p19;
	add.f64 	%fd79, %fd449, %fd64;
	add.f64 	%fd80, %fd79, %fd66;
	add.f64 	%fd81, %fd80, %fd68;
	add.f64 	%fd82, %fd81, %fd70;
	add.f64 	%fd83, %fd82, %fd72;
	add.f64 	%fd84, %fd83, %fd74;
	add.f64 	%fd85, %fd84, %fd76;
	add.f64 	%fd449, %fd85, %fd78;
	sub.s32 	%r80, %r1, %r347;
	mul.lo.s32 	%r81, %r2, 5120;
	setp.lt.u32 	%p20, %r80, %r81;
	add.s32 	%r346, %r346, 1;
	add.s32 	%r345, %r345, %r81;
	sub.s32 	%r344, %r344, %r81;
	add.s32 	%r343, %r343, %r81;
	@%p20 bra 	$L__BB7_44;
	bra.uni 	$L__BB7_28;
$L__BB7_30:
	setp.le.u32 	%p21, %r1, %r347;
	sub.s32 	%r82, %r1, %r347;
	setp.ge.s32 	%p22, %r35, %r82;
	or.pred  	%p23, %p21, %p22;
	@%p23 bra 	$L__BB7_44;
	not.b32 	%r84, %r35;
	add.s32 	%r85, %r1, %r84;
	sub.s32 	%r86, %r85, %r36;
	mul.lo.s32 	%r87, %r2, %r346;
	mad.lo.s32 	%r88, %r87, -5120, %r86;
	mul.hi.u32 	%r89, %r88, -858993459;
	shr.u32 	%r90, %r89, 9;
	add.s32 	%r49, %r90, 1;
	and.b32  	%r50, %r49, 15;
	setp.lt.u32 	%p24, %r88, 9600;
	mov.u32 	%r352, %r35;
	@%p24 bra 	$L__BB7_35;
	or.b32  	%r350, %r35, 5120;
	mul.hi.u32 	%r91, %r344, -858993459;
	shr.u32 	%r92, %r91, 9;
	add.s32 	%r93, %r92, 1;
	and.b32  	%r94, %r93, 16777200;
	neg.s32 	%r348, %r94;
$L__BB7_33:
	.pragma "nounroll";
	add.s32 	%r95, %r343, -5120;
	mul.wide.u32 	%rd8, %r95, 8;
	add.s64 	%rd9, %rd1, %rd8;
	ld.global.f64 	%fd87, [%rd9];
	setp.le.f64 	%p25, %fd87, 0d3FF0000000000000;
	selp.f64 	%fd88, 0d3FF0000000000000, 0d0000000000000000, %p25;
	add.f64 	%fd89, %fd449, %fd88;
	add.s32 	%r96, %r343, -4480;
	mul.wide.u32 	%rd10, %r96, 8;
	add.s64 	%rd11, %rd1, %rd10;
	ld.global.f64 	%fd90, [%rd11];
	setp.le.f64 	%p26, %fd90, 0d3FF0000000000000;
	selp.f64 	%fd91, 0d3FF0000000000000, 0d0000000000000000, %p26;
	add.f64 	%fd92, %fd89, %fd91;
	add.s32 	%r97, %r343, -3840;
	mul.wide.u32 	%rd12, %r97, 8;
	add.s64 	%rd13, %rd1, %rd12;
	ld.global.f64 	%fd93, [%rd13];
	setp.le.f64 	%p27, %fd93, 0d3FF0000000000000;
	selp.f64 	%fd94, 0d3FF0000000000000, 0d0000000000000000, %p27;
	add.f64 	%fd95, %fd92, %fd94;
	add.s32 	%r98, %r343, -3200;
	mul.wide.u32 	%rd14, %r98, 8;
	add.s64 	%rd15, %rd1, %rd14;
	ld.global.f64 	%fd96, [%rd15];
	setp.le.f64 	%p28, %fd96, 0d3FF0000000000000;
	selp.f64 	%fd97, 0d3FF0000000000000, 0d0000000000000000, %p28;
	add.f64 	%fd98, %fd95, %fd97;
	add.s32 	%r99, %r343, -2560;
	mul.wide.u32 	%rd16, %r99, 8;
	add.s64 	%rd17, %rd1, %rd16;
	ld.global.f64 	%fd99, [%rd17];
	setp.le.f64 	%p29, %fd99, 0d3FF0000000000000;
	selp.f64 	%fd100, 0d3FF0000000000000, 0d0000000000000000, %p29;
	add.f64 	%fd101, %fd98, %fd100;
	add.s32 	%r100, %r343, -1920;
	mul.wide.u32 	%rd18, %r100, 8;
	add.s64 	%rd19, %rd1, %rd18;
	ld.global.f64 	%fd102, [%rd19];
	setp.le.f64 	%p30, %fd102, 0d3FF0000000000000;
	selp.f64 	%fd103, 0d3FF0000000000000, 0d0000000000000000, %p30;
	add.f64 	%fd104, %fd101, %fd103;
	add.s32 	%r101, %r343, -1280;
	mul.wide.u32 	%rd20, %r101, 8;
	add.s64 	%rd21, %rd1, %rd20;
	ld.global.f64 	%fd105, [%rd21];
	setp.le.f64 	%p31, %fd105, 0d3FF0000000000000;
	selp.f64 	%fd106, 0d3FF0000000000000, 0d0000000000000000, %p31;
	add.f64 	%fd107, %fd104, %fd106;
	add.s32 	%r102, %r343, 4480;
	add.s32 	%r103, %r343, -640;
	mul.wide.u32 	%rd22, %r103, 8;
	add.s64 	%rd23, %rd1, %rd22;
	ld.global.f64 	%fd108, [%rd23];
	setp.le.f64 	%p32, %fd108, 0d3FF0000000000000;
	selp.f64 	%fd109, 0d3FF0000000000000, 0d0000000000000000, %p32;
	add.f64 	%fd110, %fd107, %fd109;
	mul.wide.u32 	%rd24, %r343, 8;
	add.s64 	%rd25, %rd1, %rd24;
	ld.global.f64 	%fd111, [%rd25];
	setp.le.f64 	%p33, %fd111, 0d3FF0000000000000;
	selp.f64 	%fd112, 0d3FF0000000000000, 0d0000000000000000, %p33;
	add.f64 	%fd113, %fd110, %fd112;
	add.s32 	%r104, %r343, 640;
	mul.wide.u32 	%rd26, %r104, 8;
	add.s64 	%rd27, %rd1, %rd26;
	ld.global.f64 	%fd114, [%rd27];
	setp.le.f64 	%p34, %fd114, 0d3FF0000000000000;
	selp.f64 	%fd115, 0d3FF0000000000000, 0d0000000000000000, %p34;
	add.f64 	%fd116, %fd113, %fd115;
	add.s32 	%r105, %r343, 1280;
	mul.wide.u32 	%rd28, %r105, 8;
	add.s64 	%rd29, %rd1, %rd28;
	ld.global.f64 	%fd117, [%rd29];
	setp.le.f64 	%p35, %fd117, 0d3FF0000000000000;
	selp.f64 	%fd118, 0d3FF0000000000000, 0d0000000000000000, %p35;
	add.f64 	%fd119, %fd116, %fd118;
	add.s32 	%r106, %r343, 1920;
	mul.wide.u32 	%rd30, %r106, 8;
	add.s64 	%rd31, %rd1, %rd30;
	ld.global.f64 	%fd120, [%rd31];
	setp.le.f64 	%p36, %fd120, 0d3FF0000000000000;
	selp.f64 	%fd121, 0d3FF0000000000000, 0d0000000000000000, %p36;
	add.f64 	%fd122, %fd119, %fd121;
	add.s32 	%r107, %r343, 2560;
	mul.wide.u32 	%rd32, %r107, 8;
	add.s64 	%rd33, %rd1, %rd32;
	ld.global.f64 	%fd123, [%rd33];
	setp.le.f64 	%p37, %fd123, 0d3FF0000000000000;
	selp.f64 	%fd124, 0d3FF0000000000000, 0d0000000000000000, %p37;
	add.f64 	%fd125, %fd122, %fd124;
	add.s32 	%r108, %r343, 3200;
	mul.wide.u32 	%rd34, %r108, 8;
	add.s64 	%rd35, %rd1, %rd34;
	ld.global.f64 	%fd126, [%rd35];
	setp.le.f64 	%p38, %fd126, 0d3FF0000000000000;
	selp.f64 	%fd127, 0d3FF0000000000000, 0d0000000000000000, %p38;
	add.f64 	%fd128, %fd125, %fd127;
	add.s32 	%r109, %r343, 3840;
	mul.wide.u32 	%rd36, %r109, 8;
	add.s64 	%rd37, %rd1, %rd36;
	ld.global.f64 	%fd129, [%rd37];
	setp.le.f64 	%p39, %fd129, 0d3FF0000000000000;
	selp.f64 	%fd130, 0d3FF0000000000000, 0d0000000000000000, %p39;
	add.f64 	%fd131, %fd128, %fd130;
	mul.wide.u32 	%rd38, %r102, 8;
	add.s64 	%rd39, %rd1, %rd38;
	ld.global.f64 	%fd132, [%rd39];
	setp.le.f64 	%p40, %fd132, 0d3FF0000000000000;
	selp.f64 	%fd133, 0d3FF0000000000000, 0d0000000000000000, %p40;
	add.f64 	%fd449, %fd131, %fd133;
	add.s32 	%r350, %r350, 10240;
	add.s32 	%r343, %r343, 10240;
	add.s32 	%r348, %r348, 16;
	setp.ne.s32 	%p41, %r348, 0;
	@%p41 bra 	$L__BB7_33;
	add.s32 	%r352, %r350, -5120;
$L__BB7_35:
	setp.eq.s32 	%p42, %r50, 0;
	@%p42 bra 	$L__BB7_44;
	and.b32  	%r61, %r49, 7;
	setp.lt.u32 	%p43, %r50, 8;
	@%p43 bra 	$L__BB7_38;
	add.s32 	%r110, %r352, %r347;
	mul.wide.u32 	%rd40, %r110, 8;
	add.s64 	%rd41, %rd1, %rd40;
	ld.global.f64 	%fd135, [%rd41];
	setp.le.f64 	%p44, %fd135, 0d3FF0000000000000;
	selp.f64 	%fd136, 0d3FF0000000000000, 0d0000000000000000, %p44;
	add.f64 	%fd137, %fd449, %fd136;
	add.s32 	%r111, %r110, 640;
	mul.wide.u32 	%rd42, %r111, 8;
	add.s64 	%rd43, %rd1, %rd42;
	ld.global.f64 	%fd138, [%rd43];
	setp.le.f64 	%p45, %fd138, 0d3FF0000000000000;
	selp.f64 	%fd139, 0d3FF0000000000000, 0d0000000000000000, %p45;
	add.f64 	%fd140, %fd137, %fd139;
	add.s32 	%r112, %r110, 1280;
	mul.wide.u32 	%rd44, %r112, 8;
	add.s64 	%rd45, %rd1, %rd44;
	ld.global.f64 	%fd141, [%rd45];
	setp.le.f64 	%p46, %fd141, 0d3FF0000000000000;
	selp.f64 	%fd142, 0d3FF0000000000000, 0d0000000000000000, %p46;
	add.f64 	%fd143, %fd140, %fd142;
	add.s32 	%r113, %r110, 1920;
	mul.wide.u32 	%rd46, %r113, 8;
	add.s64 	%rd47, %rd1, %rd46;
	ld.global.f64 	%fd144, [%rd47];
	setp.le.f64 	%p47, %fd144, 0d3FF0000000000000;
	selp.f64 	%fd145, 0d3FF0000000000000, 0d0000000000000000, %p47;
	add.f64 	%fd146, %fd143, %fd145;
	add.s32 	%r114, %r110, 2560;
	mul.wide.u32 	%rd48, %r114, 8;
	add.s64 	%rd49, %rd1, %rd48;
	ld.global.f64 	%fd147, [%rd49];
	setp.le.f64 	%p48, %fd147, 0d3FF0000000000000;
	selp.f64 	%fd148, 0d3FF0000000000000, 0d0000000000000000, %p48;
	add.f64 	%fd149, %fd146, %fd148;
	add.s32 	%r115, %r110, 3200;
	mul.wide.u32 	%rd50, %r115, 8;
	add.s64 	%rd51, %rd1, %rd50;
	ld.global.f64 	%fd150, [%rd51];
	setp.le.f64 	%p49, %fd150, 0d3FF0000000000000;
	selp.f64 	%fd151, 0d3FF0000000000000, 0d0000000000000000, %p49;
	add.f64 	%fd152, %fd149, %fd151;
	add.s32 	%r116, %r110, 3840;
	mul.wide.u32 	%rd52, %r116, 8;
	add.s64 	%rd53, %rd1, %rd52;
	ld.global.f64 	%fd153, [%rd53];
	setp.le.f64 	%p50, %fd153, 0d3FF0000000000000;
	selp.f64 	%fd154, 0d3FF0000000000000, 0d0000000000000000, %p50;
	add.f64 	%fd155, %fd152, %fd154;
	add.s32 	%r117, %r110, 4480;
	mul.wide.u32 	%rd54, %r117, 8;
	add.s64 	%rd55, %rd1, %rd54;
	ld.global.f64 	%fd156, [%rd55];
	setp.le.f64 	%p51, %fd156, 0d3FF0000000000000;
	selp.f64 	%fd157, 0d3FF0000000000000, 0d0000000000000000, %p51;
	add.f64 	%fd449, %fd155, %fd157;
	add.s32 	%r352, %r352, 5120;
$L__BB7_38:
	setp.eq.s32 	%p52, %r61, 0;
	@%p52 bra 	$L__BB7_44;
	setp.lt.u32 	%p53, %r61, 4;
	@%p53 bra 	$L__BB7_41;
	add.s32 	%r118, %r352, %r347;
	mul.wide.u32 	%rd56, %r118, 8;
	add.s64 	%rd57, %rd1, %rd56;
	ld.global.f64 	%fd159, [%rd57];
	setp.le.f64 	%p54, %fd159, 0d3FF0000000000000;
	selp.f64 	%fd160, 0d3FF0000000000000, 0d0000000000000000, %p54;
	add.f64 	%fd161, %fd449, %fd160;
	add.s32 	%r119, %r118, 640;
	mul.wide.u32 	%rd58, %r119, 8;
	add.s64 	%rd59, %rd1, %rd58;
	ld.global.f64 	%fd162, [%rd59];
	setp.le.f64 	%p55, %fd162, 0d3FF0000000000000;
	selp.f64 	%fd163, 0d3FF0000000000000, 0d0000000000000000, %p55;
	add.f64 	%fd164, %fd161, %fd163;
	add.s32 	%r120, %r118, 1280;
	mul.wide.u32 	%rd60, %r120, 8;
	add.s64 	%rd61, %rd1, %rd60;
	ld.global.f64 	%fd165, [%rd61];
	setp.le.f64 	%p56, %fd165, 0d3FF0000000000000;
	selp.f64 	%fd166, 0d3FF0000000000000, 0d0000000000000000, %p56;
	add.f64 	%fd167, %fd164, %fd166;
	add.s32 	%r121, %r118, 1920;
	mul.wide.u32 	%rd62, %r121, 8;
	add.s64 	%rd63, %rd1, %rd62;
	ld.global.f64 	%fd168, [%rd63];
	setp.le.f64 	%p57, %fd168, 0d3FF0000000000000;
	selp.f64 	%fd169, 0d3FF0000000000000, 0d0000000000000000, %p57;
	add.f64 	%fd449, %fd167, %fd169;
	add.s32 	%r352, %r352, 2560;
$L__BB7_41:
	and.b32  	%r122, %r49, 3;
	setp.eq.s32 	%p58, %r122, 0;
	@%p58 bra 	$L__BB7_44;
	add.s32 	%r355, %r352, %r345;
	mul.hi.u32 	%r123, %r344, -858993459;
	cvt.u16.u32 	%rs1, %r123;
	shr.u16 	%rs2, %rs1, 9;
	add.s16 	%rs3, %rs2, 1;
	cvt.u32.u16 	%r124, %rs3;
	and.b32  	%r125, %r124, 3;
	neg.s32 	%r354, %r125;
$L__BB7_43:
	.pragma "nounroll";
	mul.wide.u32 	%rd64, %r355, 8;
	add.s64 	%rd65, %rd1, %rd64;
	ld.global.f64 	%fd170, [%rd65];
	setp.le.f64 	%p59, %fd170, 0d3FF0000000000000;
	selp.f64 	%fd171, 0d3FF0000000000000, 0d0000000000000000, %p59;
	add.f64 	%fd449, %fd449, %fd171;
	add.s32 	%r355, %r355, 640;
	add.s32 	%r354, %r354, 1;
	setp.ne.s32 	%p60, %r354, 0;
	@%p60 bra 	$L__BB7_43;
$L__BB7_44:
	// begin inline asm
	mov.u32 %r126, %laneid;
	// end inline asm
	mov.b64 	%rd66, %fd449;
	mov.b64 	{%r128, %r133}, %rd66;
	mov.b32 	%r134, 1;
	mov.b32 	%r175, 31;
	mov.b32 	%r176, -1;
	// begin inline asm
	shfl.sync.down.b32 %r127, %r128, %r134, %r175, %r176;
	// end inline asm
	// begin inline asm
	shfl.sync.down.b32 %r132, %r133, %r134, %r175, %r176;
	// end inline asm
	mov.b64 	%rd67, {%r127, %r132};
	mov.b64 	%fd172, %rd67;
	setp.gt.s32 	%p61, %r126, 30;
	add.f64 	%fd173, %fd449, %fd172;
	selp.f64 	%fd174, %fd449, %fd173, %p61;
	mov.b64 	%rd68, %fd174;
	mov.b64 	{%r138, %r143}, %rd68;
	mov.b32 	%r144, 2;
	// begin inline asm
	shfl.sync.down.b32 %r137, %r138, %r144, %r175, %r176;
	// end inline asm
	// begin inline asm
	shfl.sync.down.b32 %r142, %r143, %r144, %r175, %r176;
	// end inline asm
	mov.b64 	%rd69, {%r137, %r142};
	mov.b64 	%fd175, %rd69;
	setp.gt.s32 	%p62, %r126, 29;
	add.f64 	%fd176, %fd174, %fd175;
	selp.f64 	%fd177, %fd174, %fd176, %p62;
	mov.b64 	%rd70, %fd177;
	mov.b64 	{%r148, %r153}, %rd70;
	mov.b32 	%r154, 4;
	// begin inline asm
	shfl.sync.down.b32 %r147, %r148, %r154, %r175, %r176;
	// end inline asm
	// begin inline asm
	shfl.sync.down.b32 %r152, %r153, %r154, %r175, %r176;
	// end inline asm
	mov.b64 	%rd71, {%r147, %r152};
	mov.b64 	%fd178, %rd71;
	setp.gt.s32 	%p63, %r126, 27;
	add.f64 	%fd179, %fd177, %fd178;
	selp.f64 	%fd180, %fd177, %fd179, %p63;
	mov.b64 	%rd72, %fd180;
	mov.b64 	{%r158, %r163}, %rd72;
	mov.b32 	%r164, 8;
	// begin inline asm
	shfl.sync.down.b32 %r157, %r158, %r164, %r175, %r176;
	// end inline asm
	// begin inline asm
	shfl.sync.down.b32 %r162, %r163, %r164, %r175, %r176;
	// end inline asm
	mov.b64 	%rd73, {%r157, %r162};
	mov.b64 	%fd181, %rd73;
	setp.gt.s32 	%p64, %r126, 23;
	add.f64 	%fd182, %fd180, %fd181;
	selp.f64 	%fd183, %fd180, %fd182, %p64;
	mov.b64 	%rd74, %fd183;
	mov.b64 	{%r168, %r173}, %rd74;
	mov.b32 	%r174, 16;
	// begin inline asm
	shfl.sync.down.b32 %r167, %r168, %r174, %r175, %r176;
	// end inline asm
	// begin inline asm
	shfl.sync.down.b32 %r172, %r173, %r174, %r175, %r176;
	// end inline asm
	mov.b64 	%rd75, {%r167, %r172};
	mov.b64 	%fd184, %rd75;
	setp.gt.s32 	%p65, %r126, 15;
	add.f64 	%fd37, %fd183, %fd184;
	selp.f64 	%fd450, %fd183, %fd37, %p65;
	setp.ne.s32 	%p66, %r126, 0;
	@%p66 bra 	$L__BB7_46;
	shr.u32 	%r177, %r35, 2;
	and.b32  	%r178, %r177, 248;
	mov.u32 	%r179, _ZZN3cub18CUB_300001_SM_10006detail6reduce18DeviceReduceKernelINS2_10policy_hubIdjN4cuda3std3__44plusIdEEE10Policy1000EN6thrust24THRUST_300001_SM_1000_NS6detail15normal_iteratorINSD_10device_ptrIdEEEEjS9_d16greater_than_oneEEvT0_PT3_T1_NS0_13GridEvenShareISN_EET2_T4_E12temp_storage;
	add.s32 	%r180, %r179, %r178;
	st.shared.f64 	[%r180+24], %fd37;
$L__BB7_46:
	bar.sync 	0;
	setp.ne.s32 	%p67, %r35, 0;
	@%p67 bra 	$L__BB7_48;
	ld.shared.f64 	%fd185, [_ZZN3cub18CUB_300001_SM_10006detail6reduce18DeviceReduceKernelINS2_10policy_hubIdjN4cuda3std3__44plusIdEEE10Policy1000EN6thrust24THRUST_300001_SM_1000_NS6detail15normal_iteratorINSD_10device_ptrIdEEEEjS9_d16greater_than_oneEEvT0_PT3_T1_NS0_13GridEvenShareISN_EET2_T4_E12temp_storage+32];
	add.f64 	%fd186, %fd450, %fd185;
	ld.shared.f64 	%fd187, [_ZZN3cub18CUB_300001_SM_10006detail6reduce18DeviceReduceKernelINS2_10policy_hubIdjN4cuda3std3__44plusIdEEE10Policy1000EN6thrust24THRUST_300001_SM_1000_NS6detail15normal_iteratorINSD_10device_ptrIdEEEEjS9_d16greater_than_oneEEvT0_PT3_T1_NS0_13GridEvenShareISN_EET2_T4_E12temp_storage+40];
	add.f64 	%fd188, %fd186, %fd187;
	ld.shared.f64 	%fd189, [_ZZN3cub18CUB_300001_SM_10006detail6reduce18DeviceReduceKernelINS2_10policy_hubIdjN4cuda3std3__44plusIdEEE10Policy1000EN6thrust24THRUST_300001_SM_1000_NS6detail15normal_iteratorINSD_10device_ptrIdEEEEjS9_d16greater_than_oneEEvT0_PT3_T1_NS0_13GridEvenShareISN_EET2_T4_E12temp_storage+48];
	add.f64 	%fd190, %fd188, %fd189;
	ld.shared.f64 	%fd191, [_ZZN3cub18CUB_300001_SM_10006detail6reduce18DeviceReduceKernelINS2_10policy_hubIdjN4cuda3std3__44plusIdEEE10Policy1000EN6thrust24THRUST_300001_SM_1000_NS6detail15normal_iteratorINSD_10device_ptrIdEEEEjS9_d16greater_than_oneEEvT0_PT3_T1_NS0_13GridEvenShareISN_EET2_T4_E12temp_storage+56];
	add.f64 	%fd192, %fd190, %fd191;
	ld.shared.f64 	%fd193, [_ZZN3cub18CUB_300001_SM_10006detail6reduce18DeviceReduceKernelINS2_10policy_hubIdjN4cuda3std3__44plusIdEEE10Policy1000EN6thrust24THRUST_300001_SM_1000_NS6detail15normal_iteratorINSD_10device_ptrIdEEEEjS9_d16greater_than_oneEEvT0_PT3_T1_NS0_13GridEvenShareISN_EET2_T4_E12temp_storage+64];
	add.f64 	%fd194, %fd192, %fd193;
	ld.shared.f64 	%fd195, [_ZZN3cub18CUB_300001_SM_10006detail6reduce18DeviceReduceKernelINS2_10policy_hubIdjN4cuda3std3__44plusIdEEE10Policy1000EN6thrust24THRUST_300001_SM_1000_NS6detail15normal_iteratorINSD_10device_ptrIdEEEEjS9_d16greater_than_oneEEvT0_PT3_T1_NS0_13GridEvenShareISN_EET2_T4_E12temp_storage+72];
	add.f64 	%fd196, %fd194, %fd195;
	ld.shared.f64 	%fd197, [_ZZN3cub18CUB_300001_SM_10006detail6reduce18DeviceReduceKernelINS2_10policy_hubIdjN4cuda3std3__44plusIdEEE10Policy1000EN6thrust24THRUST_300001_SM_1000_NS6detail15normal_iteratorINSD_10device_ptrIdEEEEjS9_d16greater_than_oneEEvT0_PT3_T1_NS0_13GridEvenShareISN_EET2_T4_E12temp_storage+80];
	add.f64 	%fd198, %fd196, %fd197;
	ld.shared.f64 	%fd199, [_ZZN3cub18CUB_300001_SM_10006detail6reduce18DeviceReduceKernelINS2_10policy_hubIdjN4cuda3std3__44plusIdEEE10Policy1000EN6thrust24THRUST_300001_SM_1000_NS6detail15normal_iteratorINSD_10device_ptrIdEEEEjS9_d16greater_than_oneEEvT0_PT3_T1_NS0_13GridEvenShareISN_EET2_T4_E12temp_storage+88];
	add.f64 	%fd200, %fd198, %fd199;
	ld.shared.f64 	%fd201, [_ZZN3cub18CUB_300001_SM_10006detail6reduce18DeviceReduceKernelINS2_10policy_hubIdjN4cuda3std3__44plusIdEEE10Policy1000EN6thrust24THRUST_300001_SM_1000_NS6detail15normal_iteratorINSD_10device_ptrIdEEEEjS9_d16greater_than_oneEEvT0_PT3_T1_NS0_13GridEvenShareISN_EET2_T4_E12temp_storage+96];
	add.f64 	%fd202, %fd200, %fd201;
	ld.shared.f64 	%fd203, [_ZZN3cub18CUB_300001_SM_10006detail6reduce18DeviceReduceKernelINS2_10policy_hubIdjN4cuda3std3__44plusIdEEE10Policy1000EN6thrust24THRUST_300001_SM_1000_NS6detail15normal_iteratorINSD_10device_ptrIdEEEEjS9_d16greater_than_oneEEvT0_PT3_T1_NS0_13GridEvenShareISN_EET2_T4_E12temp_storage+104];
	add.f64 	%fd204, %fd202, %fd203;
	ld.shared.f64 	%fd205, [_ZZN3cub18CUB_300001_SM_10006detail6reduce18DeviceReduceKernelINS2_10policy_hubIdjN4cuda3std3__44plusIdEEE10Policy1000EN6thrust24THRUST_300001_SM_1000_NS6detail15normal_iteratorINSD_10device_ptrIdEEEEjS9_d16greater_than_oneEEvT0_PT3_T1_NS0_13GridEvenShareISN_EET2_T4_E12temp_storage+112];
	add.f64 	%fd206, %fd204, %fd205;
	ld.shared.f64 	%fd207, [_ZZN3cub18CUB_300001_SM_10006detail6reduce18DeviceReduceKernelINS2_10policy_hubIdjN4cuda3std3__44plusIdEEE10Policy1000EN6thrust24THRUST_300001_SM_1000_NS6detail15normal_iteratorINSD_10device_ptrIdEEEEjS9_d16greater_than_oneEEvT0_PT3_T1_NS0_13GridEvenShareISN_EET2_T4_E12temp_storage+120];
	add.f64 	%fd208, %fd206, %fd207;
	ld.shared.f64 	%fd209, [_ZZN3cub18CUB_300001_SM_10006detail6reduce18DeviceReduceKernelINS2_10policy_hubIdjN4cuda3std3__44plusIdEEE10Policy1000EN6thrust24THRUST_300001_SM_1000_NS6detail15normal_iteratorINSD_10device_ptrIdEEEEjS9_d16greater_than_oneEEvT0_PT3_T1_NS0_13GridEvenShareISN_EET2_T4_E12temp_storage+128];
	add.f64 	%fd210, %fd208, %fd209;
	ld.shared.f64 	%fd211, [_ZZN3cub18CUB_300001_SM_10006detail6reduce18DeviceReduceKernelINS2_10policy_hubIdjN4cuda3std3__44plusIdEEE10Policy1000EN6thrust24THRUST_300001_SM_1000_NS6detail15normal_iteratorINSD_10device_ptrIdEEEEjS9_d16greater_than_oneEEvT0_PT3_T1_NS0_13GridEvenShareISN_EET2_T4_E12temp_storage+136];
	add.f64 	%fd212, %fd210, %fd211;
	ld.shared.f64 	%fd213, [_ZZN3cub18CUB_300001_SM_10006detail6reduce18DeviceReduceKernelINS2_10policy_hubIdjN4cuda3std3__44plusIdEEE10Policy1000EN6thrust24THRUST_300001_SM_1000_NS6detail15normal_iteratorINSD_10device_ptrIdEEEEjS9_d16greater_than_oneEEvT0_PT3_T1_NS0_13GridEvenShareISN_EET2_T4_E12temp_storage+144];
	add.f64 	%fd214, %fd212, %fd213;
	ld.shared.f64 	%fd215, [_ZZN3cub18CUB_300001_SM_10006detail6reduce18DeviceReduceKernelINS2_10policy_hubIdjN4cuda3std3__44plusIdEEE10Policy1000EN6thrust24THRUST_300001_SM_1000_NS6detail15normal_iteratorINSD_10device_ptrIdEEEEjS9_d16greater_than_oneEEvT0_PT3_T1_NS0_13GridEvenShareISN_EET2_T4_E12temp_storage+152];
	add.f64 	%fd216, %fd214, %fd215;
	ld.shared.f64 	%fd217, [_ZZN3cub18CUB_300001_SM_10006detail6reduce18DeviceReduceKernelINS2_10policy_hubIdjN4cuda3std3__44plusIdEEE10Policy1000EN6thrust24THRUST_300001_SM_1000_NS6detail15normal_iteratorINSD_10device_ptrIdEEEEjS9_d16greater_than_oneEEvT0_PT3_T1_NS0_13GridEvenShareISN_EET2_T4_E12temp_storage+160];
	add.f64 	%fd218, %fd216, %fd217;
	ld.shared.f64 	%fd219, [_ZZN3cub18CUB_300001_SM_10006detail6reduce18DeviceReduceKernelINS2_10policy_hubIdjN4cuda3std3__44plusIdEEE10Policy1000EN6thrust24THRUST_300001_SM_1000_NS6detail15normal_iteratorINSD_10device_ptrIdEEEEjS9_d16greater_than_oneEEvT0_PT3_T1_NS0_13GridEvenShareISN_EET2_T4_E12temp_storage+168];
	add.f64 	%fd220, %fd218, %fd219;
	ld.shared.f64 	%fd221, [_ZZN3cub18CUB_300001_SM_10006detail6reduce18DeviceReduceKernelINS2_10policy_hubIdjN4cuda3std3__44plusIdEEE10Policy1000EN6thrust24THRUST_300001_SM_1000_NS6detail15normal_iteratorINSD_10device_ptrIdEEEEjS9_d16greater_than_oneEEvT0_PT3_T1_NS0_13GridEvenShareISN_EET2_T4_E12temp_storage+176];
	add.f64 	%fd450, %fd220, %fd221;
$L__BB7_48:
	mov.u32 	%r333, %tid.x;
	setp.ne.s32 	%p143, %r333, 0;
	@%p143 bra 	$L__BB7_50;
	ld.param.u64 	%rd159, [_ZN3cub18CUB_300001_SM_10006detail6reduce18DeviceReduceKernelINS2_10policy_hubIdjN4cuda3std3__44plusIdEEE10Policy1000EN6thrust24THRUST_300001_SM_1000_NS6detail15normal_iteratorINSD_10device_ptrIdEEEEjS9_d16greater_than_oneEEvT0_PT3_T1_NS0_13GridEvenShareISN_EET2_T4__param_1];
	cvta.to.global.u64 	%rd156, %rd159;
	mul.wide.u32 	%rd157, %r3, 8;
	add.s64 	%rd158, %rd156, %rd157;
	st.global.f64 	[%rd158], %fd450;
$L__BB7_50:
	ret;

}
	// .globl	_ZN3cub18CUB_300001_SM_10006detail6reduce28DeviceReduceSingleTileKernelINS2_10policy_hubIdjN4cuda3std3__44plusIdEEE10Policy1000EPdPiiS9_idNS7_10__identityEEEvT0_T1_T2_T3_T4_T6_
.visible .entry _ZN3cub18CUB_300001_SM_10006detail6reduce28DeviceReduceSingleTileKernelINS2_10policy_hubIdjN4cuda3std3__44plusIdEEE10Policy1000EPdPiiS9_idNS7_10__identityEEEvT0_T1_T2_T3_T4_T6_(
	.param .u64 .ptr .align 1 _ZN3cub18CUB_300001_SM_10006detail6reduce28DeviceReduceSingleTileKernelINS2_10policy_hubIdjN4cuda3std3__44plusIdEEE10Policy1000EPdPiiS9_idNS7_10__identityEEEvT0_T1_T2_T3_T4_T6__param_0,
	.param .u64 .ptr .align 1 _ZN3cub18CUB_300001_SM_10006detail6reduce28DeviceReduceSingleTileKernelINS2_10policy_hubIdjN4cuda3std3__44plusIdEEE10Policy1000EPdPiiS9_idNS7_10__identityEEEvT0_T1_T2_T3_T4_T6__param_1,
	.param .u32 _ZN3cub18CUB_300001_SM_10006detail6reduce28DeviceReduceSingleTileKernelINS2_10policy_hubIdjN4cuda3std3__44plusIdEEE10Policy1000EPdPiiS9_idNS7_10__identityEEEvT0_T1_T2_T3_T4_T6__param_2,
	.param .align 1 .b8 _ZN3cub18CUB_300001_SM_10006detail6reduce28DeviceReduceSingleTileKernelINS2_10policy_hubIdjN4cuda3std3__44plusIdEEE10Policy1000EPdPiiS9_idNS7_10__identityEEEvT0_T1_T2_T3_T4_T6__param_3[1],
	.param .u32 _ZN3cub18CUB_300001_SM_10006detail6reduce28DeviceReduceSingleTileKernelINS2_10policy_hubIdjN4cuda3std3__44plusIdEEE10Policy1000EPdPiiS9_idNS7_10__identityEEEvT0_T1_T2_T3_T4_T6__param_4,
	.param .align 1 .b8 _ZN3cub18CUB_300001_SM_10006detail6reduce28DeviceReduceSingleTileKernelINS2_10policy_hubIdjN4cuda3std3__44plusIdEEE10Policy1000EPdPiiS9_idNS7_10__identityEEEvT0_T1_T2_T3_T4_T6__param_5[1]
)
.maxntid 640
.minnctapersm 1
{
	.reg .pred 	%p<62>;
	.reg .b32 	%r<241>;
	.reg .b64 	%rd<109>;
	.reg .b64 	%fd<264>;
	// demoted variable
	.shared .align 8 .b8 _ZZN3cub18CUB_300001_SM_10006detail6reduce28DeviceReduceSingleTileKernelINS2_10policy_hubIdjN4cuda3std3__44plusIdEEE10Policy1000EPdPiiS9_idNS7_10__identityEEEvT0_T1_T2_T3_T4_T6_E12temp_storage[192];
	ld.param.u64 	%rd9, [_ZN3cub18CUB_300001_SM_10006detail6reduce28DeviceReduceSingleTileKernelINS2_10policy_hubIdjN4cuda3std3__44plusIdEEE10Policy1000EPdPiiS9_idNS7_10__identityEEEvT0_T1_T2_T3_T4_T6__param_0];
	ld.param.u64 	%rd10, [_ZN3cub18CUB_300001_SM_10006detail6reduce28DeviceReduceSingleTileKernelINS2_10policy_hubIdjN4cuda3std3__44plusIdEEE10Policy1000EPdPiiS9_idNS7_10__identityEEEvT0_T1_T2_T3_T4_T6__param_1];
	ld.param.u32 	%r36, [_ZN3cub18CUB_300001_SM_10006detail6reduce28DeviceReduceSingleTileKernelINS2_10policy_hubIdjN4cuda3std3__44plusIdEEE10Policy1000EPdPiiS9_idNS7_10__identityEEEvT0_T1_T2_T3_T4_T6__param_2];
	ld.param.u32 	%r37, [_ZN3cub18CUB_300001_SM_10006detail6reduce28DeviceReduceSingleTileKernelINS2_10policy_hubIdjN4cuda3std3__44plusIdEEE10Policy1000EPdPiiS9_idNS7_10__identityEEEvT0_T1_T2_T3_T4_T6__param_4];
	cvta.to.global.u64 	%rd1, %rd10;
	setp.ne.s32 	%p1, %r36, 0;
	@%p1 bra 	$L__BB8_3;
	mov.u32 	%r227, %tid.x;
	setp.ne.s32 	%p61, %r227, 0;
	@%p61 bra 	$L__BB8_39;
	st.global.u32 	[%rd1], %r37;
	bra.uni 	$L__BB8_39;
$L__BB8_3:
	setp.gt.s32 	%p2, %r36, 5119;
	@%p2 bra 	$L__BB8_21;
	mov.u32 	%r1, %tid.x;
	setp.ge.s32 	%p19, %r1, %r36;
	mov.f64 	%fd255, 0d0000000000000000;
	mov.u32 	%r231, %r1;
	@%p19 bra 	$L__BB8_6;
	mul.wide.u32 	%rd74, %r1, 8;
	add.s64 	%rd73, %rd9, %rd74;
	// begin inline asm
	ld.global.nc.u64 %rd72, [%rd73];
	// end inline asm
	mov.b64 	%fd255, %rd72;
	add.s32 	%r231, %r1, 640;
$L__BB8_6:
	setp.ge.s32 	%p20, %r231, %r36;
	@%p20 bra 	$L__BB8_12;
	not.b32 	%r102, %r231;
	add.s32 	%r4, %r36, %r102;
	mul.hi.u32 	%r103, %r4, -858993459;
	shr.u32 	%r104, %r103, 9;
	add.s32 	%r5, %r104, 1;
	and.b32  	%r105, %r104, 3;
	setp.eq.s32 	%p21, %r105, 3;
	@%p21 bra 	$L__BB8_10;
	mul.wide.u32 	%rd75, %r231, 8;
	add.s64 	%rd107, %rd9, %rd75;
	and.b32  	%r106, %r5, 3;
	neg.s32 	%r229, %r106;
$L__BB8_9:
	.pragma "nounroll";
	// begin inline asm
	ld.global.nc.u64 %rd76, [%rd107];
	// end inline asm
	mov.b64 	%fd120, %rd76;
	add.f64 	%fd255, %fd255, %fd120;
	add.s32 	%r231, %r231, 640;
	add.s64 	%rd107, %rd107, 5120;
	add.s32 	%r229, %r229, 1;
	setp.ne.s32 	%p22, %r229, 0;
	@%p22 bra 	$L__BB8_9;
$L__BB8_10:
	setp.lt.u32 	%p23, %r4, 1920;
	@%p23 bra 	$L__BB8_12;
$L__BB8_11:
	mul.wide.s32 	%rd86, %r231, 8;
	add.s64 	%rd79, %rd9, %rd86;
	// begin inline asm
	ld.global.nc.u64 %rd78, [%rd79];
	// end inline asm
	mov.b64 	%fd121, %rd78;
	add.f64 	%fd122, %fd255, %fd121;
	add.s64 	%rd81, %rd79, 5120;
	// begin inline asm
	ld.global.nc.u64 %rd80, [%rd81];
	// end inline asm
	mov.b64 	%fd123, %rd80;
	add.f64 	%fd124, %fd122, %fd123;
	add.s64 	%rd83, %rd79, 10240;
	// begin inline asm
	ld.global.nc.u64 %rd82, [%rd83];
	// end inline asm
	mov.b64 	%fd125, %rd82;
	add.f64 	%fd126, %fd124, %fd125;
	add.s64 	%rd85, %rd79, 15360;
	// begin inline asm
	ld.global.nc.u64 %rd84, [%rd85];
	// end inline asm
	mov.b64 	%fd127, %rd84;
	add.f64 	%fd255, %fd126, %fd127;
	add.s32 	%r231, %r231, 2560;
	setp.lt.s32 	%p24, %r231, %r36;
	@%p24 bra 	$L__BB8_11;
$L__BB8_12:
	setp.lt.s32 	%p25, %r36, 640;
	@%p25 bra 	$L__BB8_17;
	// begin inline asm
	mov.u32 %r170, %laneid;
	// end inline asm
	mov.b64 	%rd97, %fd255;
	mov.b64 	{%r172, %r177}, %rd97;
	mov.b32 	%r178, 1;
	mov.b32 	%r219, 31;
	mov.b32 	%r220, -1;
	// begin inline asm
	shfl.sync.down.b32 %r171, %r172, %r178, %r219, %r220;
	// end inline asm
	// begin inline asm
	shfl.sync.down.b32 %r176, %r177, %r178, %r219, %r220;
	// end inline asm
	mov.b64 	%rd98, {%r171, %r176};
	mov.b64 	%fd198, %rd98;
	setp.gt.s32 	%p53, %r170, 30;
	add.f64 	%fd199, %fd255, %fd198;
	selp.f64 	%fd200, %fd255, %fd199, %p53;
	mov.b64 	%rd99, %fd200;
	mov.b64 	{%r182, %r187}, %rd99;
	mov.b32 	%r188, 2;
	// begin inline asm
	shfl.sync.down.b32 %r181, %r182, %r188, %r219, %r220;
	// end inline asm
	// begin inline asm
	shfl.sync.down.b32 %r186, %r187, %r188, %r219, %r220;
	// end inline asm
	mov.b64 	%rd100, {%r181, %r186};
	mov.b64 	%fd201, %rd100;
	setp.gt.s32 	%p54, %r170, 29;
	add.f64 	%fd202, %fd200, %fd201;
	selp.f64 	%fd203, %fd200, %fd202, %p54;
	mov.b64 	%rd101, %fd203;
	mov.b64 	{%r192, %r197}, %rd101;
	mov.b32 	%r198, 4;
	// begin inline asm
	shfl.sync.down.b32 %r191, %r192, %r198, %r219, %r220;
	// end inline asm
	// begin inline asm
	shfl.sync.down.b32 %r196, %r197, %r198, %r219, %r220;
	// end inline asm
	mov.b64 	%rd102, {%r191, %r196};
	mov.b64 	%fd204, %rd102;
	setp.gt.s32 	%p55, %r170, 27;
	add.f64 	%fd205, %fd203, %fd204;
	selp.f64 	%fd206, %fd203, %fd205, %p55;
	mov.b64 	%rd103, %fd206;
	mov.b64 	{%r202, %r207}, %rd103;
	mov.b32 	%r208, 8;
	// begin inline asm
	shfl.sync.down.b32 %r201, %r202, %r208, %r219, %r220;
	// end inline asm
	// begin inline asm
	shfl.sync.down.b32 %r206, %r207, %r208, %r219, %r220;
	// end inline asm
	mov.b64 	%rd104, {%r201, %r206};
	mov.b64 	%fd207, %rd104;
	setp.gt.s32 	%p56, %r170, 23;
	add.f64 	%fd208, %fd206, %fd207;
	selp.f64 	%fd209, %fd206, %fd208, %p56;
	mov.b64 	%rd105, %fd209;
	mov.b64 	{%r212, %r217}, %rd105;
	mov.b32 	%r218, 16;
	// begin inline asm
	shfl.sync.down.b32 %r211, %r212, %r218, %r219, %r220;
	// end inline asm
	// begin inline asm
	shfl.sync.down.b32 %r216, %r217, %r218, %r219, %r220;
	// end inline asm
	mov.b64 	%rd106, {%r211, %r216};
	mov.b64 	%fd210, %rd106;
	setp.gt.s32 	%p57, %r170, 15;
	add.f64 	%fd10, %fd209, %fd210;
	selp.f64 	%fd263, %fd209, %fd10, %p57;
	setp.ne.s32 	%p58, %r170, 0;
	@%p58 bra 	$L__BB8_15;
	shr.u32 	%r221, %r1, 2;
	and.b32  	%r222, %r221, 248;
	mov.u32 	%r223, _ZZN3cub18CUB_300001_SM_10006detail6reduce28DeviceReduceSingleTileKernelINS2_10policy_hubIdjN4cuda3std3__44plusIdEEE10Policy1000EPdPiiS9_idNS7_10__identityEEEvT0_T1_T2_T3_T4_T6_E12temp_storage;
	add.s32 	%r224, %r223, %r222;
	st.shared.f64 	[%r224+24], %fd10;
$L__BB8_15:
	bar.sync 	0;
	setp.ne.s32 	%p59, %r1, 0;
	@%p59 bra 	$L__BB8_37;
	ld.shared.f64 	%fd211, [_ZZN3cub18CUB_300001_SM_10006detail6reduce28DeviceReduceSingleTileKernelINS2_10policy_hubIdjN4cuda3std3__44plusIdEEE10Policy1000EPdPiiS9_idNS7_10__identityEEEvT0_T1_T2_T3_T4_T6_E12temp_storage+32];
	add.f64 	%fd212, %fd263, %fd211;
	ld.shared.f64 	%fd213, [_ZZN3cub18CUB_300001_SM_10006detail6reduce28DeviceReduceSingleTileKernelINS2_10policy_hubIdjN4cuda3std3__44plusIdEEE10Policy1000EPdPiiS9_idNS7_10__identityEEEvT0_T1_T2_T3_T4_T6_E12temp_storage+40];
	add.f64 	%fd214, %fd212, %fd213;
	ld.shared.f64 	%fd215, [_ZZN3cub18CUB_300001_SM_10006detail6reduce28DeviceReduceSingleTileKernelINS2_10policy_hubIdjN4cuda3std3__44plusIdEEE10Policy1000EPdPiiS9_idNS7_10__identityEEEvT0_T1_T2_T3_T4_T6_E12temp_storage+48];
	add.f64 	%fd216, %fd214, %fd215;
	ld.shared.f64 	%fd217, [_ZZN3cub18CUB_300001_SM_10006detail6reduce28DeviceReduceSingleTileKernelINS2_10policy_hubIdjN4cuda3std3__44plusIdEEE10Policy1000EPdPiiS9_idNS7_10__identityEEEvT0_T1_T2_T3_T4_T6_E12temp_storage+56];
	add.f64 	%fd218, %fd216, %fd217;
	ld.shared.f64 	%fd219, [_ZZN3cub18CUB_300001_SM_10006detail6reduce28DeviceReduceSingleTileKernelINS2_10policy_hubIdjN4cuda3std3__44plusIdEEE10Policy1000EPdPiiS9_idNS7_10__identityEEEvT0_T1_T2_T3_T4_T6_E12temp_storage+64];
	add.f64 	%fd220, %fd218, %fd219;
	ld.shared.f64 	%fd221, [_ZZN3cub18CUB_300001_SM_10006detail6reduce28DeviceReduceSingleTileKernelINS2_10policy_hubIdjN4cuda3std3__44plusIdEEE10Policy1000EPdPiiS9_idNS7_10__identityEEEvT0_T1_T2_T3_T4_T6_E12temp_storage+72];
	add.f64 	%fd222, %fd220, %fd221;
	ld.shared.f64 	%fd223, [_ZZN3cub18CUB_300001_SM_10006detail6reduce28DeviceReduceSingleTileKernelINS2_10policy_hubIdjN4cuda3std3__44plusIdEEE10Policy1000EPdPiiS9_idNS7_10__identityEEEvT0_T1_T2_T3_T4_T6_E12temp_storage+80];
	add.f64 	%fd224, %fd222, %fd223;
	ld.shared.f64 	%fd225, [_ZZN3cub18CUB_300001_SM_10006detail6reduce28DeviceReduceSingleTileKernelINS2_10policy_hubIdjN4cuda3std3__44plusIdEEE10Policy1000EPdPiiS9_idNS7_10__identityEEEvT0_T1_T2_T3_T4_T6_E12temp_storage+88];
	add.f64 	%fd226, %fd224, %fd225;
	ld.shared.f64 	%fd227, [_ZZN3cub18CUB_300001_SM_10006detail6reduce28DeviceReduceSingleTileKernelINS2_10policy_hubIdjN4cuda3std3__44plusIdEEE10Policy1000EPdPiiS9_idNS7_10__identityEEEvT0_T1_T2_T3_T4_T6_E12temp_storage+96];
	add.f64 	%fd228, %fd226, %fd227;
	ld.shared.f64 	%fd229, [_ZZN3cub18CUB_300001_SM_10006detail6reduce28DeviceReduceSingleTileKernelINS2_10policy_hubIdjN4cuda3std3__44plusIdEEE10Policy1000EPdPiiS9_idNS7_10__identityEEEvT0_T1_T2_T3_T4_T6_E12temp_storage+104];
	add.f64 	%fd230, %fd228, %fd229;
	ld.shared.f64 	%fd231, [_ZZN3cub18CUB_300001_SM_10006detail6reduce28DeviceReduceSingleTileKernelINS2_10policy_hubIdjN4cuda3std3__44plusIdEEE10Policy1000EPdPiiS9_idNS7_10__identityEEEvT0_T1_T2_T3_T4_T6_E12temp_storage+112];
	add.f64 	%fd232, %fd230, %fd231;
	ld.shared.f64 	%fd233, [_ZZN3cub18CUB_300001_SM_10006detail6reduce28DeviceReduceSingleTileKernelINS2_10policy_hubIdjN4cuda3std3__44plusIdEEE10Policy1000EPdPiiS9_idNS7_10__identityEEEvT0_T1_T2_T3_T4_T6_E12temp_storage+120];
	add.f64 	%fd234, %fd232, %fd233;
	ld.shared.f64 	%fd235, [_ZZN3cub18CUB_300001_SM_10006detail6reduce28DeviceReduceSingleTileKernelINS2_10policy_hubIdjN4cuda3std3__44plusIdEEE10Policy1000EPdPiiS9_idNS7_10__identityEEEvT0_T1_T2_T3_T4_T6_E12temp_storage+128];
	add.f64 	%fd236, %fd234, %fd235;
	ld.shared.f64 	%fd237, [_ZZN3cub18CUB_300001_SM_10006detail6reduce28DeviceReduceSingleTileKernelINS2_10policy_hubIdjN4cuda3std3__44plusIdEEE10Policy1000EPdPiiS9_idNS7_10__identityEEEvT0_T1_T2_T3_T4_T6_E12temp_storage+136];
	add.f64 	%fd238, %fd236, %fd237;
	ld.shared.f64 	%fd239, [_ZZN3cub18CUB_300001_SM_10006detail6reduce28DeviceReduceSingleTileKernelINS2_10policy_hubIdjN4cuda3std3__44plusIdEEE10Policy1000EPdPiiS9_idNS7_10__identityEEEvT0_T1_T2_T3_T4_T6_E12temp_storage+144];
	add.f64 	%fd240, %fd238, %fd239;
	ld.shared.f64 	%fd241, [_ZZN3cub18CUB_300001_SM_10006detail6reduce28DeviceReduceSingleTileKernelINS2_10policy_hubIdjN4cuda3std3__44plusIdEEE10Policy1000EPdPiiS9_idNS7_10__identityEEEvT0_T1_T2_T3_T4_T6_E12temp_storage+152];
	add.f64 	%fd242, %fd240, %fd241;
	ld.shared.f64 	%fd243, [_ZZN3cub18CUB_300001_SM_10006detail6reduce28DeviceReduceSingleTileKernelINS2_10policy_hubIdjN4cuda3std3__44plusIdEEE10Policy1000EPdPiiS9_idNS7_10__identityEEEvT0_T1_T2_T3_T4_T6_E12temp_storage+160];
	add.f64 	%fd244, %fd242, %fd243;
	ld.shared.f64 	%fd245, [_ZZN3cub18CUB_300001_SM_10006detail6reduce28DeviceReduceSingleTileKernelINS2_10policy_hubIdjN4cuda3std3__44plusIdEEE10Policy1000EPdPiiS9_idNS7_10__identityEEEvT0_T1_T2_T3_T4_T6_E12temp_storage+168];
	add.f64 	%fd246, %fd244, %fd245;
	ld.shared.f64 	%fd247, [_ZZN3cub18CUB_300001_SM_10006detail6reduce28DeviceReduceSingleTileKernelINS2_10policy_hubIdjN4cuda3std3__44plusIdEEE10Policy1000EPdPiiS9_idNS7_10__identityEEEvT0_T1_T2_T3_T4_T6_E12temp_storage+176];
	add.f64 	%fd263, %fd246, %fd247;
	bra.uni 	$L__BB8_37;
$L__BB8_17:
	// begin inline asm
	mov.u32 %r107, %laneid;
	// end inline asm
	and.b32  	%r158, %r1, 992;
	add.s32 	%r159, %r158, 32;
	setp.gt.s32 	%p26, %r159, %r36;
	not.b32 	%r160, %r158;
	add.s32 	%r161, %r36, %r160;
	selp.b32 	%r156, %r161, 31, %p26;
	mov.b64 	%rd87, %fd255;
	mov.b64 	{%r109, %r114}, %rd87;
	mov.b32 	%r115, 1;
	mov.b32 	%r157, -1;
	// begin inline asm
	shfl.sync.down.b32 %r108, %r109, %r115, %r156, %r157;
	// end inline asm
	// begin inline asm
	shfl.sync.down.b32 %r113, %r114, %r115, %r156, %r157;
	// end inline asm
	mov.b64 	%rd88, {%r108, %r113};
	mov.b64 	%fd128, %rd88;
	setp.lt.s32 	%p27, %r107, %r156;
	add.f64 	%fd129, %fd255, %fd128;
	selp.f64 	%fd130, %fd129, %fd255, %p27;
	mov.b64 	%rd89, %fd130;
	mov.b64 	{%r119, %r124}, %rd89;
	mov.b32 	%r125, 2;
	// begin inline asm
	shfl.sync.down.b32 %r118, %r119, %r125, %r156, %r157;
	// end inline asm
	// begin inline asm
	shfl.sync.down.b32 %r123, %r124, %r125, %r156, %r157;
	// end inline asm
	mov.b64 	%rd90, {%r118, %r123};
	mov.b64 	%fd131, %rd90;
	add.s32 	%r162, %r107, 2;
	setp.gt.s32 	%p28, %r162, %r156;
	add.f64 	%fd132, %fd130, %fd131;
	selp.f64 	%fd133, %fd130, %fd132, %p28;
	mov.b64 	%rd91, %fd133;
	mov.b64 	{%r129, %r134}, %rd91;
	mov.b32 	%r135, 4;
	// begin inline asm
	shfl.sync.down.b32 %r128, %r129, %r135, %r156, %r157;
	// end inline asm
	// begin inline asm
	shfl.sync.down.b32 %r133, %r134, %r135, %r156, %r157;
	// end inline asm
	mov.b64 	%rd92, {%r128, %r133};
	mov.b64 	%fd134, %rd92;
	add.s32 	%r163, %r107, 4;
	setp.gt.s32 	%p29, %r163, %r156;
	add.f64 	%fd135, %fd133, %fd134;
	selp.f64 	%fd136, %fd133, %fd135, %p29;
	mov.b64 	%rd93, %fd136;
	mov.b64 	{%r139, %r144}, %rd93;
	mov.b32 	%r145, 8;
	// begin inline asm
	shfl.sync.down.b32 %r138, %r139, %r145, %r156, %r157;
	// end inline asm
	// begin inline asm
	shfl.sync.down.b32 %r143, %r144, %r145, %r156, %r157;
	// end inline asm
	mov.b64 	%rd94, {%r138, %r143};
	mov.b64 	%fd137, %rd94;
	add.s32 	%r164, %r107, 8;
	setp.gt.s32 	%p30, %r164, %r156;
	add.f64 	%fd138, %fd136, %fd137;
	selp.f64 	%fd139, %fd136, %fd138, %p30;
	mov.b64 	%rd95, %fd139;
	mov.b64 	{%r149, %r154}, %rd95;
	mov.b32 	%r155, 16;
	// begin inline asm
	shfl.sync.down.b32 %r148, %r149, %r155, %r156, %r157;
	// end inline asm
	// begin inline asm
	shfl.sync.down.b32 %r153, %r154, %r155, %r156, %r157;
	// end inline asm
	mov.b64 	%rd96, {%r148, %r153};
	mov.b64 	%fd140, %rd96;
	add.s32 	%r165, %r107, 16;
	setp.gt.s32 	%p31, %r165, %r156;
	add.f64 	%fd141, %fd139, %fd140;
	selp.f64 	%fd263, %fd139, %fd141, %p31;
	setp.ne.s32 	%p32, %r107, 0;
	@%p32 bra 	$L__BB8_19;
	shr.u32 	%r166, %r1, 2;
	and.b32  	%r167, %r166, 248;
	mov.u32 	%r168, _ZZN3cub18CUB_300001_SM_10006detail6reduce28DeviceReduceSingleTileKernelINS2_10policy_hubIdjN4cuda3std3__44plusIdEEE10Policy1000EPdPiiS9_idNS7_10__identityEEEvT0_T1_T2_T3_T4_T6_E12temp_storage;
	add.s32 	%r169, %r168, %r167;
	st.shared.f64 	[%r169+24], %fd263;
$L__BB8_19:
	bar.sync 	0;
	setp.ne.s32 	%p33, %r1, 0;
	@%p33 bra 	$L__BB8_37;
	setp.gt.s32 	%p34, %r36, 32;
	ld.shared.f64 	%fd142, [_ZZN3cub18CUB_300001_SM_10006detail6reduce28DeviceReduceSingleTileKernelINS2_10policy_hubIdjN4cuda3std3__44plusIdEEE10Policy1000EPdPiiS9_idNS7_10__identityEEEvT0_T1_T2_T3_T4_T6_E12temp_storage+32];
	add.f64 	%fd143, %fd263, %fd142;
	selp.f64 	%fd144, %fd143, %fd263, %p34;
	setp.gt.s32 	%p35, %r36, 64;
	ld.shared.f64 	%fd145, [_ZZN3cub18CUB_300001_SM_10006detail6reduce28DeviceReduceSingleTileKernelINS2_10policy_hubIdjN4cuda3std3__44plusIdEEE10Policy1000EPdPiiS9_idNS7_10__identityEEEvT0_T1_T2_T3_T4_T6_E12temp_storage+40];
	add.f64 	%fd146, %fd145, %fd144;
	selp.f64 	%fd147, %fd146, %fd144, %p35;
	setp.gt.s32 	%p36, %r36, 96;
	ld.shared.f64 	%fd148, [_ZZN3cub18CUB_300001_SM_10006detail6reduce28DeviceReduceSingleTileKernelINS2_10policy_hubIdjN4cuda3std3__44plusIdEEE10Policy1000EPdPiiS9_idNS7_10__identityEEEvT0_T1_T2_T3_T4_T6_E12temp_storage+48];
	add.f64 	%fd149, %fd148, %fd147;
	selp.f64 	%fd150, %fd149, %fd147, %p36;
	setp.gt.s32 	%p37, %r36, 128;
	ld.shared.f64 	%fd151, [_ZZN3cub18CUB_300001_SM_10006detail6reduce28DeviceReduceSingleTileKernelINS2_10policy_hubIdjN4cuda3std3__44plusIdEEE10Policy1000EPdPiiS9_idNS7_10__identityEEEvT0_T1_T2_T3_T4_T6_E12temp_storage+56];
	add.f64 	%fd152, %fd151, %fd150;
	selp.f64 	%fd153, %fd152, %fd150, %p37;
	setp.gt.s32 	%p38, %r36, 160;
	ld.shared.f64 	%fd154, [_ZZN3cub18CUB_300001_SM_10006detail6reduce28DeviceReduceSingleTileKernelINS2_10policy_hubIdjN4cuda3std3__44plusIdEEE10Policy1000EPdPiiS9_idNS7_10__identityEEEvT0_T1_T2_T3_T4_T6_E12temp_storage+64];
	add.f64 	%fd155, %fd154, %fd153;
	selp.f64 	%fd156, %fd155, %fd153, %p38;
	setp.gt.s32 	%p39, %r36, 192;
	ld.shared.f64 	%fd157, [_ZZN3cub18CUB_300001_SM_10006detail6reduce28DeviceReduceSingleTileKernelINS2_10policy_hubIdjN4cuda3std3__44plusIdEEE10Policy1000EPdPiiS9_idNS7_10__identityEEEvT0_T1_T2_T3_T4_T6_E12temp_storage+72];
	add.f64 	%fd158, %fd157, %fd156;
	selp.f64 	%fd159, %fd158, %fd156, %p39;
	setp.gt.s32 	%p40, %r36, 224;
	ld.shared.f64 	%fd160, [_ZZN3cub18CUB_300001_SM_10006detail6reduce28DeviceReduceSingleTileKernelINS2_10policy_hubIdjN4cuda3std3__44plusIdEEE10Policy1000EPdPiiS9_idNS7_10__identityEEEvT0_T1_T2_T3_T4_T6_E12temp_storage+80];
	add.f64 	%fd161, %fd160, %fd159;
	selp.f64 	%fd162, %fd161, %fd159, %p40;
	setp.gt.s32 	%p41, %r36, 256;
	ld.shared.f64 	%fd163, [_ZZN3cub18CUB_300001_SM_10006detail6reduce28DeviceReduceSingleTileKernelINS2_10policy_hubIdjN4cuda3std3__44plusIdEEE10Policy1000EPdPiiS9_idNS7_10__identityEEEvT0_T1_T2_T3_T4_T6_E12temp_storage+88];
	add.f64 	%fd164, %fd163, %fd162;
	selp.f64 	%fd165, %fd164, %fd162, %p41;
	setp.gt.s32 	%p42, %r36, 288;
	ld.shared.f64 	%fd166, [_ZZN3cub18CUB_300001_SM_10006detail6reduce28DeviceReduceSingleTileKernelINS2_10policy_hubIdjN4cuda3std3__44plusIdEEE10Policy1000EPdPiiS9_idNS7_10__identityEEEvT0_T1_T2_T3_T4_T6_E12temp_storage+96];
	add.f64 	%fd167, %fd166, %fd165;
	selp.f64 	%fd168, %fd167, %fd165, %p42;
	setp.gt.s32 	%p43, %r36, 320;
	ld.shared.f64 	%fd169, [_ZZN3cub18CUB_300001_SM_10006detail6reduce28DeviceReduceSingleTileKernelINS2_10policy_hubIdjN4cuda3std3__44plusIdEEE10Policy1000EPdPiiS9_idNS7_10__identityEEEvT0_T1_T2_T3_T4_T6_E12temp_storage+104];
	add.f64 	%fd170, %fd169, %fd168;
	selp.f64 	%fd171, %fd170, %fd168, %p43;
	setp.gt.s32 	%p44, %r36, 352;
	ld.shared.f64 	%fd172, [_ZZN3cub18CUB_300001_SM_10006detail6reduce28DeviceReduceSingleTileKernelINS2_10policy_hubIdjN4cuda3std3__44plusIdEEE10Policy1000EPdPiiS9_idNS7_10__identityEEEvT0_T1_T2_T3_T4_T6_E12temp_storage+112];
	add.f64 	%fd173, %fd172, %fd171;
	selp.f64 	%fd174, %fd173, %fd171, %p44;
	setp.gt.s32 	%p45, %r36, 384;
	ld.shared.f64 	%fd175, [_ZZN3cub18CUB_300001_SM_10006detail6reduce28DeviceReduceSingleTileKernelINS2_10policy_hubIdjN4cuda3std3__44plusIdEEE10Policy1000EPdPiiS9_idNS7_10__identityEEEvT0_T1_T2_T3_T4_T6_E12temp_storage+120];
	add.f64 	%fd176, %fd175, %fd174;
	selp.f64 	%fd177, %fd176, %fd174, %p45;
	setp.gt.s32 	%p46, %r36, 416;
	ld.shared.f64 	%fd178, [_ZZN3cub18CUB_300001_SM_10006detail6reduce28DeviceReduceSingleTileKernelINS2_10policy_hubIdjN4cuda3std3__44plusIdEEE10Policy1000EPdPiiS9_idNS7_10__identityEEEvT0_T1_T2_T3_T4_T6_E12temp_storage+128];
	add.f64 	%fd179, %fd178, %fd177;
	selp.f64 	%fd180, %fd179, %fd177, %p46;
	setp.gt.s32 	%p47, %r36, 448;
	ld.shared.f64 	%fd181, [_ZZN3cub18CUB_300001_SM_10006detail6reduce28DeviceReduceSingleTileKernelINS2_10policy_hubIdjN4cuda3std3__44plusIdEEE10Policy1000EPdPiiS9_idNS7_10__identityEEEvT0_T1_T2_T3_T4_T6_E12temp_storage+136];
	add.f64 	%fd182, %fd181, %fd180;
	selp.f64 	%fd183, %fd182, %fd180, %p47;
	setp.gt.s32 	%p48, %r36, 480;
	ld.shared.f64 	%fd184, [_ZZN3cub18CUB_300001_SM_10006detail6reduce28DeviceReduceSingleTileKernelINS2_10policy_hubIdjN4cuda3std3__44plusIdEEE10Policy1000EPdPiiS9_idNS7_10__identityEEEvT0_T1_T2_T3_T4_T6_E12temp_storage+144];
	add.f64 	%fd185, %fd184, %fd183;
	selp.f64 	%fd186, %fd185, %fd183, %p48;
	setp.gt.s32 	%p49, %r36, 512;
	ld.shared.f64 	%fd187, [_ZZN3cub18CUB_300001_SM_10006detail6reduce28DeviceReduceSingleTileKernelINS2_10policy_hubIdjN4cuda3std3__44plusIdEEE10Policy1000EPdPiiS9_idNS7_10__identityEEEvT0_T1_T2_T3_T4_T6_E12temp_storage+152];
	add.f64 	%fd188, %fd187, %fd186;
	selp.f64 	%fd189, %fd188, %fd186, %p49;
	setp.gt.s32 	%p50, %r36, 544;
	ld.shared.f64 	%fd190, [_ZZN3cub18CUB_300001_SM_10006detail6reduce28DeviceReduceSingleTileKernelINS2_10policy_hubIdjN4cuda3std3__44plusIdEEE10Policy1000EPdPiiS9_idNS7_10__identityEEEvT0_T1_T2_T3_T4_T6_E12temp_storage+160];
	add.f64 	%fd191, %fd190, %fd189;
	selp.f64 	%fd192, %fd191, %fd189, %p50;
	setp.gt.s32 	%p51, %r36, 576;
	ld.shared.f64 	%fd193, [_ZZN3cub18CUB_300001_SM_10006detail6reduce28DeviceReduceSingleTileKernelINS2_10policy_hubIdjN4cuda3std3__44plusIdEEE10Policy1000EPdPiiS9_idNS7_10__identityEEEvT0_T1_T2_T3_T4_T6_E12temp_storage+168];
	add.f64 	%fd194, %fd193, %fd192;
	selp.f64 	%fd195, %fd194, %fd192, %p51;
	setp.gt.s32 	%p52, %r36, 608;
	ld.shared.f64 	%fd196, [_ZZN3cub18CUB_300001_SM_10006detail6reduce28DeviceReduceSingleTileKernelINS2_10policy_hubIdjN4cuda3std3__44plusIdEEE10Policy1000EPdPiiS9_idNS7_10__identityEEEvT0_T1_T2_T3_T4_T6_E12temp_storage+176];
	add.f64 	%fd197, %fd196, %fd195;
	selp.f64 	%fd263, %fd197, %fd195, %p52;
	bra.uni 	$L__BB8_37;
$L__BB8_21:
	mov.u32 	%r14, %tid.x;
	mul.wide.u32 	%rd27, %r14, 8;
	add.s64 	%rd12, %rd9, %rd27;
	// begin inline asm
	ld.global.nc.u64 %rd11, [%rd12];
	// end inline asm
	mov.b64 	%fd30, %rd11;
	add.s64 	%rd14, %rd12, 5120;
	// begin inline asm
	ld.global.nc.u64 %rd13, [%rd14];
	// end inline asm
	mov.b64 	%fd31, %rd13;
	add.s64 	%rd16, %rd12, 10240;
	// begin inline asm
	ld.global.nc.u64 %rd15, [%rd16];
	// end inline asm
	mov.b64 	%fd32, %rd15;
	add.s64 	%rd18, %rd12, 15360;
	// begin inline asm
	ld.global.nc.u64 %rd17, [%rd18];
	// end inline asm
	mov.b64 	%fd33, %rd17;
	add.s64 	%rd20, %rd12, 20480;
	// begin inline asm
	ld.global.nc.u64 %rd19, [%rd20];
	// end inline asm
	mov.b64 	%fd34, %rd19;
	add.s64 	%rd22, %rd12, 25600;
	// begin inline asm
	ld.global.nc.u64 %rd21, [%rd22];
	// end inline asm
	mov.b64 	%fd35, %rd21;
	add.s64 	%rd24, %rd12, 30720;
	// begin inline asm
	ld.global.nc.u64 %rd23, [%rd24];
	// end inline asm
	mov.b64 	%fd36, %rd23;
	add.s64 	%rd26, %rd12, 35840;
	// begin inline asm
	ld.global.nc.u64 %rd25, [%rd26];
	// end inline asm
	mov.b64 	%fd37, %rd25;
	add.f64 	%fd38, %fd30, %fd31;
	add.f64 	%fd39, %fd38, %fd32;
	add.f64 	%fd40, %fd39, %fd33;
	add.f64 	%fd41, %fd40, %fd34;
	add.f64 	%fd42, %fd41, %fd35;
	add.f64 	%fd43, %fd42, %fd36;
	add.f64 	%fd262, %fd43, %fd37;
	setp.lt.u32 	%p3, %r36, 10240;
	mov.b32 	%r234, 5120;
	@%p3 bra 	$L__BB8_25;
	add.s32 	%r15, %r36, -5120;
	mov.b32 	%r234, 5120;
$L__BB8_23:
	mul.wide.s32 	%rd44, %r234, 8;
	add.s64 	%rd29, %rd12, %rd44;
	// begin inline asm
	ld.global.nc.u64 %rd28, [%rd29];
	// end inline asm
	mov.b64 	%fd44, %rd28;
	add.s64 	%rd31, %rd29, 5120;
	// begin inline asm
	ld.global.nc.u64 %rd30, [%rd31];
	// end inline asm
	mov.b64 	%fd45, %rd30;
	add.s64 	%rd33, %rd29, 10240;
	// begin inline asm
	ld.global.nc.u64 %rd32, [%rd33];
	// end inline asm
	mov.b64 	%fd46, %rd32;
	add.s64 	%rd35, %rd29, 15360;
	// begin inline asm
	ld.global.nc.u64 %rd34, [%rd35];
	// end inline asm
	mov.b64 	%fd47, %rd34;
	add.s64 	%rd37, %rd29, 20480;
	// begin inline asm
	ld.global.nc.u64 %rd36, [%rd37];
	// end inline asm
	mov.b64 	%fd48, %rd36;
	add.s64 	%rd39, %rd29, 25600;
	// begin inline asm
	ld.global.nc.u64 %rd38, [%rd39];
	// end inline asm
	mov.b64 	%fd49, %rd38;
	add.s64 	%rd41, %rd29, 30720;
	// begin inline asm
	ld.global.nc.u64 %rd40, [%rd41];
	// end inline asm
	mov.b64 	%fd50, %rd40;
	add.s64 	%rd43, %rd29, 35840;
	// begin inline asm
	ld.global.nc.u64 %rd42, [%rd43];
	// end inline asm
	mov.b64 	%fd51, %rd42;
	add.f64 	%fd52, %fd262, %fd44;
	add.f64 	%fd53, %fd52, %fd45;
	add.f64 	%fd54, %fd53, %fd46;
	add.f64 	%fd55, %fd54, %fd47;
	add.f64 	%fd56, %fd55, %fd48;
	add.f64 	%fd57, %fd56, %fd49;
	add.f64 	%fd58, %fd57, %fd50;
	add.f64 	%fd262, %fd58, %fd51;
	sub.s32 	%r40, %r36, %r234;
	setp.lt.s32 	%p4, %r40, 5120;
	@%p4 bra 	$L__BB8_33;
	add.s32 	%r234, %r234, 5120;
	setp.le.s32 	%p5, %r234, %r15;
	@%p5 bra 	$L__BB8_23;
$L__BB8_25:
	setp.le.s32 	%p6, %r36, %r234;
	@%p6 bra 	$L__BB8_33;
	sub.s32 	%r19, %r36, %r234;
	setp.ge.s32 	%p7, %r14, %r19;
	@%p7 bra 	$L__BB8_33;
	not.b32 	%r41, %r14;
	add.s32 	%r42, %r36, %r41;
	sub.s32 	%r20, %r42, %r234;
	mul.hi.u32 	%r43, %r20, -858993459;
	shr.u32 	%r44, %r43, 9;
	add.s32 	%r21, %r44, 1;
	and.b32  	%r45, %r44, 3;
	setp.eq.s32 	%p8, %r45, 3;
	mov.u32 	%r238, %r14;
	@%p8 bra 	$L__BB8_30;
	add.s32 	%r236, %r14, %r234;
	and.b32  	%r46, %r21, 3;
	neg.s32 	%r235, %r46;
	mov.u32 	%r238, %r14;
$L__BB8_29:
	.pragma "nounroll";
	mul.wide.u32 	%rd47, %r236, 8;
	add.s64 	%rd46, %rd9, %rd47;
	// begin inline asm
	ld.global.nc.u64 %rd45, [%rd46];
	// end inline asm
	mov.b64 	%fd60, %rd45;
	add.f64 	%fd262, %fd262, %fd60;
	add.s32 	%r238, %r238, 640;
	add.s32 	%r236, %r236, 640;
	add.s32 	%r235, %r235, 1;
	setp.ne.s32 	%p9, %r235, 0;
	@%p9 bra 	$L__BB8_29;
$L__BB8_30:
	setp.lt.u32 	%p10, %r20, 1920;
	@%p10 bra 	$L__BB8_33;
	cvt.u64.u32 	%rd48, %r238;
	cvt.u64.u32 	%rd49, %r234;
	add.s64 	%rd50, %rd48, %rd49;
	shl.b64 	%rd51, %rd50, 3;
	add.s64 	%rd52, %rd51, %rd9;
	add.s64 	%rd108, %rd52, 10240;
	add.s32 	%r239, %r238, %r234;
$L__BB8_32:
	mul.wide.u32 	%rd61, %r239, 8;
	add.s64 	%rd54, %rd9, %rd61;
	// begin inline asm
	ld.global.nc.u64 %rd53, [%rd54];
	// end inline asm
	mov.b64 	%fd61, %rd53;
	add.f64 	%fd62, %fd262, %fd61;
	add.s64 	%rd56, %rd108, -5120;
	// begin inline asm
	ld.global.nc.u64 %rd55, [%rd56];
	// end inline asm
	mov.b64 	%fd63, %rd55;
	add.f64 	%fd64, %fd62, %fd63;
	// begin inline asm
	ld.global.nc.u64 %rd57, [%rd108];
	// end inline asm
	mov.b64 	%fd65, %rd57;
	add.f64 	%fd66, %fd64, %fd65;
	add.s64 	%rd60, %rd108, 5120;
	// begin inline asm
	ld.global.nc.u64 %rd59, [%rd60];
	// end inline asm
	mov.b64 	%fd67, %rd59;
	add.f64 	%fd262, %fd66, %fd67;
	add.s32 	%r238, %r238, 2560;
	add.s64 	%rd108, %rd108, 20480;
	add.s32 	%r239, %r239, 2560;
	setp.lt.s32 	%p11, %r238, %r19;
	@%p11 bra 	$L__BB8_32;
$L__BB8_33:
	// begin inline asm
	mov.u32 %r47, %laneid;
	// end inline asm
	mov.b64 	%rd62, %fd262;
	mov.b64 	{%r49, %r54}, %rd62;
	mov.b32 	%r55, 1;
	mov.b32 	%r96, 31;
	mov.b32 	%r97, -1;
	// begin inline asm
	shfl.sync.down.b32 %r48, %r49, %r55, %r96, %r97;
	// end inline asm
	// begin inline asm
	shfl.sync.down.b32 %r53, %r54, %r55, %r96, %r97;
	// end inline asm
	mov.b64 	%rd63, {%r48, %r53};
	mov.b64 	%fd68, %rd63;
	setp.gt.s32 	%p12, %r47, 30;
	add.f64 	%fd69, %fd262, %fd68;
	selp.f64 	%fd70, %fd262, %fd69, %p12;
	mov.b64 	%rd64, %fd70;
	mov.b64 	{%r59, %r64}, %rd64;
	mov.b32 	%r65, 2;
	// begin inline asm
	shfl.sync.down.b32 %r58, %r59, %r65, %r96, %r97;
	// end inline asm
	// begin inline asm
	shfl.sync.down.b32 %r63, %r64, %r65, %r96, %r97;
	// end inline asm
	mov.b64 	%rd65, {%r58, %r63};
	mov.b64 	%fd71, %rd65;
	setp.gt.s32 	%p13, %r47, 29;
	add.f64 	%fd72, %fd70, %fd71;
	selp.f64 	%fd73, %fd70, %fd72, %p13;
	mov.b64 	%rd66, %fd73;
	mov.b64 	{%r69, %r74}, %rd66;
	mov.b32 	%r75, 4;
	// begin inline asm
	shfl.sync.down.b32 %r68, %r69, %r75, %r96, %r97;
	// end inline asm
	// begin inline asm
	shfl.sync.down.b32 %r73, %r74, %r75, %r96, %r97;
	// end inline asm
	mov.b64 	%rd67, {%r68, %r73};
	mov.b64 	%fd74, %rd67;
	setp.gt.s32 	%p14, %r47, 27;
	add.f64 	%fd75, %fd73, %fd74;
	selp.f64 	%fd76, %fd73, %fd75, %p14;
	mov.b64 	%rd68, %fd76;
	mov.b64 	{%r79, %r84}, %rd68;
	mov.b32 	%r85, 8;
	// begin inline asm
	shfl.sync.down.b32 %r78, %r79, %r85, %r96, %r97;
	// end inline asm
	// begin inline asm
	shfl.sync.down.b32 %r83, %r84, %r85, %r96, %r97;
	// end inline asm
	mov.b64 	%rd69, {%r78, %r83};
	mov.b64 	%fd77, %rd69;
	setp.gt.s32 	%p15, %r47, 23;
	add.f64 	%fd78, %fd76, %fd77;
	selp.f64 	%fd79, %fd76, %fd78, %p15;
	mov.b64 	%rd70, %fd79;
	mov.b64 	{%r89, %r94}, %rd70;
	mov.b32 	%r95, 16;
	// begin inline asm
	shfl.sync.down.b32 %r88, %r89, %r95, %r96, %r97;
	// end inline asm
	// begin inline asm
	shfl.sync.down.b32 %r93, %r94, %r95, %r96, %r97;
	// end inline asm
	mov.b64 	%rd71, {%r88, %r93};
	mov.b64 	%fd80, %rd71;
	setp.gt.s32 	%p16, %r47, 15;
	add.f64 	%fd26, %fd79, %fd80;
	selp.f64 	%fd263, %fd79, %fd26, %p16;
	setp.ne.s32 	%p17, %r47, 0;
	@%p17 bra 	$L__BB8_35;
	shr.u32 	%r98, %r14, 2;
	and.b32  	%r99, %r98, 248;
	mov.u32 	%r100, _ZZN3cub18CUB_300001_SM_10006detail6reduce28DeviceReduceSingleTileKernelINS2_10policy_hubIdjN4cuda3std3__44plusIdEEE10Policy1000EPdPiiS9_idNS7_10__identityEEEvT0_T1_T2_T3_T4_T6_E12temp_storage;
	add.s32 	%r101, %r100, %r99;
	st.shared.f64 	[%r101+24], %fd26;
$L__BB8_35:
	bar.sync 	0;
	setp.ne.s32 	%p18, %r14, 0;
	@%p18 bra 	$L__BB8_37;
	ld.shared.f64 	%fd81, [_ZZN3cub18CUB_300001_SM_10006detail6reduce28DeviceReduceSingleTileKernelINS2_10policy_hubIdjN4cuda3std3__44plusIdEEE10Policy1000EPdPiiS9_idNS7_10__identityEEEvT0_T1_T2_T3_T4_T6_E12temp_storage+32];
	add.f64 	%fd82, %fd263, %fd81;
	ld.shared.f64 	%fd83, [_ZZN3cub18CUB_300001_SM_10006detail6reduce28DeviceReduceSingleTileKernelINS2_10policy_hubIdjN4cuda3std3__44plusIdEEE10Policy1000EPdPiiS9_idNS7_10__identityEEEvT0_T1_T2_T3_T4_T6_E12temp_storage+40];
	add.f64 	%fd84, %fd82, %fd83;
	ld.shared.f64 	%fd85, [_ZZN3cub18CUB_300001_SM_10006detail6reduce28DeviceReduceSingleTileKernelINS2_10policy_hubIdjN4cuda3std3__44plusIdEEE10Policy1000EPdPiiS9_idNS7_10__identityEEEvT0_T1_T2_T3_T4_T6_E12temp_storage+48];
	add.f64 	%fd86, %fd84, %fd85;
	ld.shared.f64 	%fd87, [_ZZN3cub18CUB_300001_SM_10006detail6reduce28DeviceReduceSingleTileKernelINS2_10policy_hubIdjN4cuda3std3__44plusIdEEE10Policy1000EPdPiiS9_idNS7_10__identityEEEvT0_T1_T2_T3_T4_T6_E12temp_storage+56];
	add.f64 	%fd88, %fd86, %fd87;
	ld.shared.f64 	%fd89, [_ZZN3cub18CUB_300001_SM_10006detail6reduce28DeviceReduceSingleTileKernelINS2_10policy_hubIdjN4cuda3std3__44plusIdEEE10Policy1000EPdPiiS9_idNS7_10__identityEEEvT0_T1_T2_T3_T4_T6_E12temp_storage+64];
	add.f64 	%fd90, %fd88, %fd89;
	ld.shared.f64 	%fd91, [_ZZN3cub18CUB_300001_SM_10006detail6reduce28DeviceReduceSingleTileKernelINS2_10policy_hubIdjN4cuda3std3__44plusIdEEE10Policy1000EPdPiiS9_idNS7_10__identityEEEvT0_T1_T2_T3_T4_T6_E12temp_storage+72];
	add.f64 	%fd92, %fd90, %fd91;
	ld.shared.f64 	%fd93, [_ZZN3cub18CUB_300001_SM_10006detail6reduce28DeviceReduceSingleTileKernelINS2_10policy_hubIdjN4cuda3std3__44plusIdEEE10Policy1000EPdPiiS9_idNS7_10__identityEEEvT0_T1_T2_T3_T4_T6_E12temp_storage+80];
	add.f64 	%fd94, %fd92, %fd93;
	ld.shared.f64 	%fd95, [_ZZN3cub18CUB_300001_SM_10006detail6reduce28DeviceReduceSingleTileKernelINS2_10policy_hubIdjN4cuda3std3__44plusIdEEE10Policy1000EPdPiiS9_idNS7_10__identityEEEvT0_T1_T2_T3_T4_T6_E12temp_storage+88];
	add.f64 	%fd96, %fd94, %fd95;
	ld.shared.f64 	%fd97, [_ZZN3cub18CUB_300001_SM_10006detail6reduce28DeviceReduceSingleTileKernelINS2_10policy_hubIdjN4cuda3std3__44plusIdEEE10Policy1000EPdPiiS9_idNS7_10__identityEEEvT0_T1_T2_T3_T4_T6_E12temp_storage+96];
	add.f64 	%fd98, %fd96, %fd97;
	ld.shared.f64 	%fd99, [_ZZN3cub18CUB_300001_SM_10006detail6reduce28DeviceReduceSingleTileKernelINS2_10policy_hubIdjN4cuda3std3__44plusIdEEE10Policy1000EPdPiiS9_idNS7_10__identityEEEvT0_T1_T2_T3_T4_T6_E12temp_storage+104];
	add.f64 	%fd100, %fd98, %fd99;
	ld.shared.f64 	%fd101, [_ZZN3cub18CUB_300001_SM_10006detail6reduce28DeviceReduceSingleTileKernelINS2_10policy_hubIdjN4cuda3std3__44plusIdEEE10Policy1000EPdPiiS9_idNS7_10__identityEEEvT0_T1_T2_T3_T4_T6_E12temp_storage+112];
	add.f64 	%fd102, %fd100, %fd101;
	ld.shared.f64 	%fd103, [_ZZN3cub18CUB_300001_SM_10006detail6reduce28DeviceReduceSingleTileKernelINS2_10policy_hubIdjN4cuda3std3__44plusIdEEE10Policy1000EPdPiiS9_idNS7_10__identityEEEvT0_T1_T2_T3_T4_T6_E12temp_storage+120];
	add.f64 	%fd104, %fd102, %fd103;
	ld.shared.f64 	%fd105, [_ZZN3cub18CUB_300001_SM_10006detail6reduce28DeviceReduceSingleTileKernelINS2_10policy_hubIdjN4cuda3std3__44plusIdEEE10Policy1000EPdPiiS9_idNS7_10__identityEEEvT0_T1_T2_T3_T4_T6_E12temp_storage+128];
	add.f64 	%fd106, %fd104, %fd105;
	ld.shared.f64 	%fd107, [_ZZN3cub18CUB_300001_SM_10006detail6reduce28DeviceReduceSingleTileKernelINS2_10policy_hubIdjN4cuda3std3__44plusIdEEE10Policy1000EPdPiiS9_idNS7_10__identityEEEvT0_T1_T2_T3_T4_T6_E12temp_storage+136];
	add.f64 	%fd108, %fd106, %fd107;
	ld.shared.f64 	%fd109, [_ZZN3cub18CUB_300001_SM_10006detail6reduce28DeviceReduceSingleTileKernelINS2_10policy_hubIdjN4cuda3std3__44plusIdEEE10Policy1000EPdPiiS9_idNS7_10__identityEEEvT0_T1_T2_T3_T4_T6_E12temp_storage+144];
	add.f64 	%fd110, %fd108, %fd109;
	ld.shared.f64 	%fd111, [_ZZN3cub18CUB_300001_SM_10006detail6reduce28DeviceReduceSingleTileKernelINS2_10policy_hubIdjN4cuda3std3__44plusIdEEE10Policy1000EPdPiiS9_idNS7_10__identityEEEvT0_T1_T2_T3_T4_T6_E12temp_storage+152];
	add.f64 	%fd112, %fd110, %fd111;
	ld.shared.f64 	%fd113, [_ZZN3cub18CUB_300001_SM_10006detail6reduce28DeviceReduceSingleTileKernelINS2_10policy_hubIdjN4cuda3std3__44plusIdEEE10Policy1000EPdPiiS9_idNS7_10__identityEEEvT0_T1_T2_T3_T4_T6_E12temp_storage+160];
	add.f64 	%fd114, %fd112, %fd113;
	ld.shared.f64 	%fd115, [_ZZN3cub18CUB_300001_SM_10006detail6reduce28DeviceReduceSingleTileKernelINS2_10policy_hubIdjN4cuda3std3__44plusIdEEE10Policy1000EPdPiiS9_idNS7_10__identityEEEvT0_T1_T2_T3_T4_T6_E12temp_storage+168];
	add.f64 	%fd116, %fd114, %fd115;
	ld.shared.f64 	%fd117, [_ZZN3cub18CUB_300001_SM_10006detail6reduce28DeviceReduceSingleTileKernelINS2_10policy_hubIdjN4cuda3std3__44plusIdEEE10Policy1000EPdPiiS9_idNS7_10__identityEEEvT0_T1_T2_T3_T4_T6_E12temp_storage+176];
	add.f64 	%fd263, %fd116, %fd117;
$L__BB8_37:
	mov.u32 	%r225, %tid.x;
	setp.ne.s32 	%p60, %r225, 0;
	@%p60 bra 	$L__BB8_39;
	cvt.rn.f64.s32 	%fd248, %r37;
	add.f64 	%fd249, %fd263, %fd248;
	cvt.rzi.s32.f64 	%r226, %fd249;
	st.global.u32 	[%rd1], %r226;
$L__BB8_39:
	ret;

}
	// .globl	_ZN3cub18CUB_300001_SM_10006detail6reduce28DeviceReduceSingleTileKernelINS2_10policy_hubIdyN4cuda3std3__44plusIdEEE10Policy1000EN6thrust24THRUST_300001_SM_1000_NS6detail15normal_iteratorINSD_10device_ptrIdEEEEPiyS9_id16greater_than_oneEEvT0_T1_T2_T3_T4_T6_
.visible .entry _ZN3cub18CUB_300001_SM_10006detail6reduce28DeviceReduceSingleTileKernelINS2_10policy_hubIdyN4cuda3std3__44plusIdEEE10Policy1000EN6thrust24THRUST_300001_SM_1000_NS6detail15normal_iteratorINSD_10device_ptrIdEEEEPiyS9_id16greater_than_oneEEvT0_T1_T2_T3_T4_T6_(
	.param .align 8 .b8 _ZN3cub18CUB_300001_SM_10006detail6reduce28DeviceReduceSingleTileKernelINS2_10policy_hubIdyN4cuda3std3__44plusIdEEE10Policy1000EN6thrust24THRUST_300001_SM_1000_NS6detail15normal_iteratorINSD_10device_ptrIdEEEEPiyS9_id16greater_than_oneEEvT0_T1_T2_T3_T4_T6__param_0[8],
	.param .u64 .ptr .align 1 _ZN3cub18CUB_300001_SM_10006detail6reduce28DeviceReduceSingleTileKernelINS2_10policy_hubIdyN4cuda3std3__44plusIdEEE10Policy1000EN6thrust24THRUST_300001_SM_1000_NS6detail15normal_iteratorINSD_10device_ptrIdEEEEPiyS9_id16greater_than_oneEEvT0_T1_T2_T3_T4_T6__param_1,
	.param .u64 _ZN3cub18CUB_300001_SM_10006detail6reduce28DeviceReduceSingleTileKernelINS2_10policy_hubIdyN4cuda3std3__44plusIdEEE10Policy1000EN6thrust24THRUST_300001_SM_1000_NS6detail15normal_iteratorINSD_10device_ptrIdEEEEPiyS9_id16greater_than_oneEEvT0_T1_T2_T3_T4_T6__param_2,
	.param .align 1 .b8 _ZN3cub18CUB_300001_SM_10006detail6reduce28DeviceReduceSingleTileKernelINS2_10policy_hubIdyN4cuda3std3__44plusIdEEE10Policy1000EN6thrust24THRUST_300001_SM_1000_NS6detail15normal_iteratorINSD_10device_ptrIdEEEEPiyS9_id16greater_than_oneEEvT0_T1_T2_T3_T4_T6__param_3[1],
	.param .u32 _ZN3cub18CUB_300001_SM_10006detail6reduce28DeviceReduceSingleTileKernelINS2_10policy_hubIdyN4cuda3std3__44plusIdEEE10Policy1000EN6thrust24THRUST_300001_SM_1000_NS6detail15normal_iteratorINSD_10device_ptrIdEEEEPiyS9_id16greater_than_oneEEvT0_T1_T2_T3_T4_T6__param_4,
	.param .align 1 .b8 _ZN3cub18CUB_300001_SM_10006detail6reduce28DeviceReduceSingleTileKernelINS2_10policy_hubIdyN4cuda3std3__44plusIdEEE10Policy1000EN6thrust24THRUST_300001_SM_1000_NS6detail15normal_iteratorINSD_10device_ptrIdEEEEPiyS9_id16greater_than_oneEEvT0_T1_T2_T3_T4_T6__param_5[1]
)
.maxntid 512
.minnctapersm 1
{
	.reg .pred 	%p<140>;
	.reg .b32 	%r<248>;
	.reg .b64 	%rd<86>;
	.reg .b64 	%fd<421>;
	// demoted variable
	.shared .align 8 .b8 _ZZN3cub18CUB_300001_SM_10006detail6reduce28DeviceReduceSingleTileKernelINS2_10policy_hubIdyN4cuda3std3__44plusIdEEE10Policy1000EN6thrust24THRUST_300001_SM_1000_NS6detail15normal_iteratorINSD_10device_ptrIdEEEEPiyS9_id16greater_than_oneEEvT0_T1_T2_T3_T4_T6_E12temp_storage[152];
	ld.param.u64 	%rd18, [_ZN3cub18CUB_300001_SM_10006detail6reduce28DeviceReduceSingleTileKernelINS2_10policy_hubIdyN4cuda3std3__44plusIdEEE10Policy1000EN6thrust24THRUST_300001_SM_1000_NS6detail15normal_iteratorINSD_10device_ptrIdEEEEPiyS9_id16greater_than_oneEEvT0_T1_T2_T3_T4_T6__param_0];
	ld.param.u64 	%rd20, [_ZN3cub18CUB_300001_SM_10006detail6reduce28DeviceReduceSingleTileKernelINS2_10policy_hubIdyN4cuda3std3__44plusIdEEE10Policy1000EN6thrust24THRUST_300001_SM_1000_NS6detail15normal_iteratorINSD_10device_ptrIdEEEEPiyS9_id16greater_than_oneEEvT0_T1_T2_T3_T4_T6__param_1];
	ld.param.u64 	%rd19, [_ZN3cub18CUB_300001_SM_10006detail6reduce28DeviceReduceSingleTileKernelINS2_10policy_hubIdyN4cuda3std3__44plusIdEEE10Policy1000EN6thrust24THRUST_300001_SM_1000_NS6detail15normal_iteratorINSD_10device_ptrIdEEEEPiyS9_id16greater_than_oneEEvT0_T1_T2_T3_T4_T6__param_2];
	ld.param.u32 	%r42, [_ZN3cub18CUB_300001_SM_10006detail6reduce28DeviceReduceSingleTileKernelINS2_10policy_hubIdyN4cuda3std3__44plusIdEEE10Policy1000EN6thrust24THRUST_300001_SM_1000_NS6detail15normal_iteratorINSD_10device_ptrIdEEEEPiyS9_id16greater_than_oneEEvT0_T1_T2_T3_T4_T6__param_4];
	cvta.to.global.u64 	%rd1, %rd20;
	setp.ne.s64 	%p1, %rd19, 0;
	@%p1 bra 	$L__BB9_3;
	mov.u32 	%r233, %tid.x;
	setp.ne.s32 	%p139, %r233, 0;
	@%p139 bra 	$L__BB9_51;
	st.global.u32 	[%rd1], %r42;
	bra.uni 	$L__BB9_51;
$L__BB9_3:
	cvta.to.global.u64 	%rd2, %rd18;
	setp.gt.u64 	%p2, %rd19, 3583;
	@%p2 bra 	$L__BB9_28;
	cvt.u32.u64 	%r1, %rd19;
	mov.u32 	%r2, %tid.x;
	setp.ge.u32 	%p67, %r2, %r1;
	mov.f64 	%fd408, 0d0000000000000000;
	mov.u32 	%r237, %r2;
	@%p67 bra 	$L__BB9_6;
	mul.wide.u32 	%rd51, %r2, 8;
	add.s64 	%rd52, %rd2, %rd51;
	ld.global.f64 	%fd210, [%rd52];
	setp.le.f64 	%p68, %fd210, 0d3FF0000000000000;
	selp.f64 	%fd408, 0d3FF0000000000000, 0d0000000000000000, %p68;
	add.s32 	%r237, %r2, 512;
$L__BB9_6:
	setp.ge.u32 	%p69, %r237, %r1;
	@%p69 bra 	$L__BB9_19;
	not.b32 	%r109, %r237;
	add.s32 	%r110, %r109, %r1;
	shr.u32 	%r111, %r110, 9;
	add.s32 	%r5, %r111, 1;
	and.b32  	%r6, %r5, 15;
	setp.lt.u32 	%p70, %r110, 7680;
	@%p70 bra 	$L__BB9_10;
	and.b32  	%r112, %r5, 16777200;
	neg.s32 	%r235, %r112;
	mul.wide.u32 	%rd53, %r237, 8;
	add.s64 	%rd54, %rd53, %rd2;
	add.s64 	%rd81, %rd54, 32768;
$L__BB9_9:
	.pragma "nounroll";
	ld.global.f64 	%fd212, [%rd81+-32768];
	setp.le.f64 	%p71, %fd212, 0d3FF0000000000000;
	selp.f64 	%fd213, 0d3FF0000000000000, 0d0000000000000000, %p71;
	add.f64 	%fd214, %fd408, %fd213;
	ld.global.f64 	%fd215, [%rd81+-28672];
	setp.le.f64 	%p72, %fd215, 0d3FF0000000000000;
	selp.f64 	%fd216, 0d3FF0000000000000, 0d0000000000000000, %p72;
	add.f64 	%fd217, %fd214, %fd216;
	ld.global.f64 	%fd218, [%rd81+-24576];
	setp.le.f64 	%p73, %fd218, 0d3FF0000000000000;
	selp.f64 	%fd219, 0d3FF0000000000000, 0d0000000000000000, %p73;
	add.f64 	%fd220, %fd217, %fd219;
	ld.global.f64 	%fd221, [%rd81+-20480];
	setp.le.f64 	%p74, %fd221, 0d3FF0000000000000;
	selp.f64 	%fd222, 0d3FF0000000000000, 0d0000000000000000, %p74;
	add.f64 	%fd223, %fd220, %fd222;
	ld.global.f64 	%fd224, [%rd81+-16384];
	setp.le.f64 	%p75, %fd224, 0d3FF0000000000000;
	selp.f64 	%fd225, 0d3FF0000000000000, 0d0000000000000000, %p75;
	add.f64 	%fd226, %fd223, %fd225;
	ld.global.f64 	%fd227, [%rd81+-12288];
	setp.le.f64 	%p76, %fd227, 0d3FF0000000000000;
	selp.f64 	%fd228, 0d3FF0000000000000, 0d0000000000000000, %p76;
	add.f64 	%fd229, %fd226, %fd228;
	ld.global.f64 	%fd230, [%rd81+-8192];
	setp.le.f64 	%p77, %fd230, 0d3FF0000000000000;
	selp.f64 	%fd231, 0d3FF0000000000000, 0d0000000000000000, %p77;
	add.f64 	%fd232, %fd229, %fd231;
	ld.global.f64 	%fd233, [%rd81+-4096];
	setp.le.f64 	%p78, %fd233, 0d3FF0000000000000;
	selp.f64 	%fd234, 0d3FF0000000000000, 0d0000000000000000, %p78;
	add.f64 	%fd235, %fd232, %fd234;
	ld.global.f64 	%fd236, [%rd81];
	setp.le.f64 	%p79, %fd236, 0d3FF0000000000000;
	selp.f64 	%fd237, 0d3FF0000000000000, 0d0000000000000000, %p79;
	add.f64 	%fd238, %fd235, %fd237;
	ld.global.f64 	%fd239, [%rd81+4096];
	setp.le.f64 	%p80, %fd239, 0d3FF0000000000000;
	selp.f64 	%fd240, 0d3FF0000000000000, 0d0000000000000000, %p80;
	add.f64 	%fd241, %fd238, %fd240;
	ld.global.f64 	%fd242, [%rd81+8192];
	setp.le.f64 	%p81, %fd242, 0d3FF0000000000000;
	selp.f64 	%fd243, 0d3FF0000000000000, 0d0000000000000000, %p81;
	add.f64 	%fd244, %fd241, %fd243;
	ld.global.f64 	%fd245, [%rd81+12288];
	setp.le.f64 	%p82, %fd245, 0d3FF0000000000000;
	selp.f64 	%fd246, 0d3FF0000000000000, 0d0000000000000000, %p82;
	add.f64 	%fd247, %fd244, %fd246;
	ld.global.f64 	%fd248, [%rd81+16384];
	setp.le.f64 	%p83, %fd248, 0d3FF0000000000000;
	selp.f64 	%fd249, 0d3FF0000000000000, 0d0000000000000000, %p83;
	add.f64 	%fd250, %fd247, %fd249;
	ld.global.f64 	%fd251, [%rd81+20480];
	setp.le.f64 	%p84, %fd251, 0d3FF0000000000000;
	selp.f64 	%fd252, 0d3FF0000000000000, 0d0000000000000000, %p84;
	add.f64 	%fd253, %fd250, %fd252;
	ld.global.f64 	%fd254, [%rd81+24576];
	setp.le.f64 	%p85, %fd254, 0d3FF0000000000000;
	selp.f64 	%fd255, 0d3FF0000000000000, 0d0000000000000000, %p85;
	add.f64 	%fd256, %fd253, %fd255;
	ld.global.f64 	%fd257, [%rd81+28672];
	setp.le.f64 	%p86, %fd257, 0d3FF0000000000000;
	selp.f64 	%fd258, 0d3FF0000000000000, 0d0000000000000000, %p86;
	add.f64 	%fd408, %fd256, %fd258;
	add.s32 	%r237, %r237, 8192;
	add.s32 	%r235, %r235, 16;
	add.s64 	%rd81, %rd81, 65536;
	setp.ne.s32 	%p87, %r235, 0;
	@%p87 bra 	$L__BB9_9;
$L__BB9_10:
	setp.eq.s32 	%p88, %r6, 0;
	@%p88 bra 	$L__BB9_19;
	and.b32  	%r13, %r5, 7;
	setp.lt.u32 	%p89, %r6, 8;
	@%p89 bra 	$L__BB9_13;
	mul.wide.s32 	%rd55, %r237, 8;
	add.s64 	%rd56, %rd2, %rd55;
	ld.global.f64 	%fd260, [%rd56];
	setp.le.f64 	%p90, %fd260, 0d3FF0000000000000;
	selp.f64 	%fd261, 0d3FF0000000000000, 0d0000000000000000, %p90;
	add.f64 	%fd262, %fd408, %fd261;
	ld.global.f64 	%fd263, [%rd56+4096];
	setp.le.f64 	%p91, %fd263, 0d3FF0000000000000;
	selp.f64 	%fd264, 0d3FF0000000000000, 0d0000000000000000, %p91;
	add.f64 	%fd265, %fd262, %fd264;
	ld.global.f64 	%fd266, [%rd56+8192];
	setp.le.f64 	%p92, %fd266, 0d3FF0000000000000;
	selp.f64 	%fd267, 0d3FF0000000000000, 0d0000000000000000, %p92;
	add.f64 	%fd268, %fd265, %fd267;
	ld.global.f64 	%fd269, [%rd56+12288];
	setp.le.f64 	%p93, %fd269, 0d3FF0000000000000;
	selp.f64 	%fd270, 0d3FF0000000000000, 0d0000000000000000, %p93;
	add.f64 	%fd271, %fd268, %fd270;
	ld.global.f64 	%fd272, [%rd56+16384];
	setp.le.f64 	%p94, %fd272, 0d3FF0000000000000;
	selp.f64 	%fd273, 0d3FF0000000000000, 0d0000000000000000, %p94;
	add.f64 	%fd274, %fd271, %fd273;
	ld.global.f64 	%fd275, [%rd56+20480];
	setp.le.f64 	%p95, %fd275, 0d3FF0000000000000;
	selp.f64 	%fd276, 0d3FF0000000000000, 0d0000000000000000, %p95;
	add.f64 	%fd277, %fd274, %fd276;
	ld.global.f64 	%fd278, [%rd56+24576];
	setp.le.f64 	%p96, %fd278, 0d3FF0000000000000;
	selp.f64 	%fd279, 0d3FF0000000000000, 0d0000000000000000, %p96;
	add.f64 	%fd280, %fd277, %fd279;
	ld.global.f64 	%fd281, [%rd56+28672];
	setp.le.f64 	%p97, %fd281, 0d3FF0000000000000;
	selp.f64 	%fd282, 0d3FF0000000000000, 0d0000000000000000, %p97;
	add.f64 	%fd408, %fd280, %fd282;
	add.s32 	%r237, %r237, 4096;
$L__BB9_13:
	setp.eq.s32 	%p98, %r13, 0;
	@%p98 bra 	$L__BB9_19;
	and.b32  	%r16, %r5, 3;
	setp.lt.u32 	%p99, %r13, 4;
	@%p99 bra 	$L__BB9_16;
	mul.wide.s32 	%rd57, %r237, 8;
	add.s64 	%rd58, %rd2, %rd57;
	ld.global.f64 	%fd284, [%rd58];
	setp.le.f64 	%p100, %fd284, 0d3FF0000000000000;
	selp.f64 	%fd285, 0d3FF0000000000000, 0d0000000000000000, %p100;
	add.f64 	%fd286, %fd408, %fd285;
	ld.global.f64 	%fd287, [%rd58+4096];
	setp.le.f64 	%p101, %fd287, 0d3FF0000000000000;
	selp.f64 	%fd288, 0d3FF0000000000000, 0d0000000000000000, %p101;
	add.f64 	%fd289, %fd286, %fd288;
	ld.global.f64 	%fd290, [%rd58+8192];
	setp.le.f64 	%p102, %fd290, 0d3FF0000000000000;
	selp.f64 	%fd291, 0d3FF0000000000000, 0d0000000000000000, %p102;
	add.f64 	%fd292, %fd289, %fd291;
	ld.global.f64 	%fd293, [%rd58+12288];
	setp.le.f64 	%p103, %fd293, 0d3FF0000000000000;
	selp.f64 	%fd294, 0d3FF0000000000000, 0d0000000000000000, %p103;
	add.f64 	%fd408, %fd292, %fd294;
	add.s32 	%r237, %r237, 2048;
$L__BB9_16:
	setp.eq.s32 	%p104, %r16, 0;
	@%p104 bra 	$L__BB9_19;
	neg.s32 	%r240, %r16;
$L__BB9_18:
	.pragma "nounroll";
	mul.wide.s32 	%rd59, %r237, 8;
	add.s64 	%rd60, %rd2, %rd59;
	ld.global.f64 	%fd295, [%rd60];
	setp.le.f64 	%p105, %fd295, 0d3FF0000000000000;
	selp.f64 	%fd296, 0d3FF0000000000000, 0d0000000000000000, %p105;
	add.f64 	%fd408, %fd408, %fd296;
	add.s32 	%r237, %r237, 512;
	add.s32 	%r240, %r240, 1;
	setp.ne.s32 	%p106, %r240, 0;
	@%p106 bra 	$L__BB9_18;
$L__BB9_19:
	setp.lt.u64 	%p107, %rd19, 512;
	@%p107 bra 	$L__BB9_24;
	// begin inline asm
	mov.u32 %r176, %laneid;
	// end inline asm
	mov.b64 	%rd71, %fd408;
	mov.b64 	{%r178, %r183}, %rd71;
	mov.b32 	%r184, 1;
	mov.b32 	%r225, 31;
	mov.b32 	%r226, -1;
	// begin inline asm
	shfl.sync.down.b32 %r177, %r178, %r184, %r225, %r226;
	// end inline asm
	// begin inline asm
	shfl.sync.down.b32 %r182, %r183, %r184, %r225, %r226;
	// end inline asm
	mov.b64 	%rd72, {%r177, %r182};
	mov.b64 	%fd355, %rd72;
	setp.gt.s32 	%p131, %r176, 30;
	add.f64 	%fd356, %fd408, %fd355;
	selp.f64 	%fd357, %fd408, %fd356, %p131;
	mov.b64 	%rd73, %fd357;
	mov.b64 	{%r188, %r193}, %rd73;
	mov.b32 	%r194, 2;
	// begin inline asm
	shfl.sync.down.b32 %r187, %r188, %r194, %r225, %r226;
	// end inline asm
	// begin inline asm
	shfl.sync.down.b32 %r192, %r193, %r194, %r225, %r226;
	// end inline asm
	mov.b64 	%rd74, {%r187, %r192};
	mov.b64 	%fd358, %rd74;
	setp.gt.s32 	%p132, %r176, 29;
	add.f64 	%fd359, %fd357, %fd358;
	selp.f64 	%fd360, %fd357, %fd359, %p132;
	mov.b64 	%rd75, %fd360;
	mov.b64 	{%r198, %r203}, %rd75;
	mov.b32 	%r204, 4;
	// begin inline asm
	shfl.sync.down.b32 %r197, %r198, %r204, %r225, %r226;
	// end inline asm
	// begin inline asm
	shfl.sync.down.b32 %r202, %r203, %r204, %r225, %r226;
	// end inline asm
	mov.b64 	%rd76, {%r197, %r202};
	mov.b64 	%fd361, %rd76;
	setp.gt.s32 	%p133, %r176, 27;
	add.f64 	%fd362, %fd360, %fd361;
	selp.f64 	%fd363, %fd360, %fd362, %p133;
	mov.b64 	%rd77, %fd363;
	mov.b64 	{%r208, %r213}, %rd77;
	mov.b32 	%r214, 8;
	// begin inline asm
	shfl.sync.down.b32 %r207, %r208, %r214, %r225, %r226;
	// end inline asm
	// begin inline asm
	shfl.sync.down.b32 %r212, %r213, %r214, %r225, %r226;
	// end inline asm
	mov.b64 	%rd78, {%r207, %r212};
	mov.b64 	%fd364, %rd78;
	setp.gt.s32 	%p134, %r176, 23;
	add.f64 	%fd365, %fd363, %fd364;
	selp.f64 	%fd366, %fd363, %fd365, %p134;
	mov.b64 	%rd79, %fd366;
	mov.b64 	{%r218, %r223}, %rd79;
	mov.b32 	%r224, 16;
	// begin inline asm
	shfl.sync.down.b32 %r217, %r218, %r224, %r225, %r226;
	// end inline asm
	// begin inline asm
	shfl.sync.down.b32 %r222, %r223, %r224, %r225, %r226;
	// end inline asm
	mov.b64 	%rd80, {%r217, %r222};
	mov.b64 	%fd367, %rd80;
	setp.gt.s32 	%p135, %r176, 15;
	add.f64 	%fd16, %fd366, %fd367;
	selp.f64 	%fd420, %fd366, %fd16, %p135;
	setp.ne.s32 	%p136, %r176, 0;
	@%p136 bra 	$L__BB9_22;
	shr.u32 	%r227, %r2, 2;
	and.b32  	%r228, %r227, 248;
	mov.u32 	%r229, _ZZN3cub18CUB_300001_SM_10006detail6reduce28DeviceReduceSingleTileKernelINS2_10policy_hubIdyN4cuda3std3__44plusIdEEE10Policy1000EN6thrust24THRUST_300001_SM_1000_NS6detail15normal_iteratorINSD_10device_ptrIdEEEEPiyS9_id16greater_than_oneEEvT0_T1_T2_T3_T4_T6_E12temp_storage;
	add.s32 	%r230, %r229, %r228;
	st.shared.f64 	[%r230+16], %fd16;
$L__BB9_22:
	bar.sync 	0;
	setp.ne.s32 	%p137, %r2, 0;
	@%p137 bra 	$L__BB9_49;
	ld.shared.f64 	%fd368, [_ZZN3cub18CUB_300001_SM_10006detail6reduce28DeviceReduceSingleTileKernelINS2_10policy_hubIdyN4cuda3std3__44plusIdEEE10Policy1000EN6thrust24THRUST_300001_SM_1000_NS6detail15normal_iteratorINSD_10device_ptrIdEEEEPiyS9_id16greater_than_oneEEvT0_T1_T2_T3_T4_T6_E12temp_storage+24];
	add.f64 	%fd369, %fd420, %fd368;
	ld.shared.f64 	%fd370, [_ZZN3cub18CUB_300001_SM_10006detail6reduce28DeviceReduceSingleTileKernelINS2_10policy_hubIdyN4cuda3std3__44plusIdEEE10Policy1000EN6thrust24THRUST_300001_SM_1000_NS6detail15normal_iteratorINSD_10device_ptrIdEEEEPiyS9_id16greater_than_oneEEvT0_T1_T2_T3_T4_T6_E12temp_storage+32];
	add.f64 	%fd371, %fd369, %fd370;
	ld.shared.f64 	%fd372, [_ZZN3cub18CUB_300001_SM_10006detail6reduce28DeviceReduceSingleTileKernelINS2_10policy_hubIdyN4cuda3std3__44plusIdEEE10Policy1000EN6thrust24THRUST_300001_SM_1000_NS6detail15normal_iteratorINSD_10device_ptrIdEEEEPiyS9_id16greater_than_oneEEvT0_T1_T2_T3_T4_T6_E12temp_storage+40];
	add.f64 	%fd373, %fd371, %fd372;
	ld.shared.f64 	%fd374, [_ZZN3cub18CUB_300001_SM_10006detail6reduce28DeviceReduceSingleTileKernelINS2_10policy_hubIdyN4cuda3std3__44plusIdEEE10Policy1000EN6thrust24THRUST_300001_SM_1000_NS6detail15normal_iteratorINSD_10device_ptrIdEEEEPiyS9_id16greater_than_oneEEvT0_T1_T2_T3_T4_T6_E12temp_storage+48];
	add.f64 	%fd375, %fd373, %fd374;
	ld.shared.f64 	%fd376, [_ZZN3cub18CUB_300001_SM_10006detail6reduce28DeviceReduceSingleTileKernelINS2_10policy_hubIdyN4cuda3std3__44plusIdEEE10Policy1000EN6thrust24THRUST_300001_SM_1000_NS6detail15normal_iteratorINSD_10device_ptrIdEEEEPiyS9_id16greater_than_oneEEvT0_T1_T2_T3_T4_T6_E12temp_storage+56];
	add.f64 	%fd377, %fd375, %fd376;
	ld.shared.f64 	%fd378, [_ZZN3cub18CUB_300001_SM_10006detail6reduce28DeviceReduceSingleTileKernelINS2_10policy_hubIdyN4cuda3std3__44plusIdEEE10Policy1000EN6thrust24THRUST_300001_SM_1000_NS6detail15normal_iteratorINSD_10device_ptrIdEEEEPiyS9_id16greater_than_oneEEvT0_T1_T2_T3_T4_T6_E12temp_storage+64];
	add.f64 	%fd379, %fd377, %fd378;
	ld.shared.f64 	%fd380, [_ZZN3cub18CUB_300001_SM_10006detail6reduce28DeviceReduceSingleTileKernelINS2_10policy_hubIdyN4cuda3std3__44plusIdEEE10Policy1000EN6thrust24THRUST_300001_SM_1000_NS6detail15normal_iteratorINSD_10device_ptrIdEEEEPiyS9_id16greater_than_oneEEvT0_T1_T2_T3_T4_T6_E12temp_storage+72];
	add.f64 	%fd381, %fd379, %fd380;
	ld.shared.f64 	%fd382, [_ZZN3cub18CUB_300001_SM_10006detail6reduce28DeviceReduceSingleTileKernelINS2_10policy_hubIdyN4cuda3std3__44plusIdEEE10Policy1000EN6thrust24THRUST_300001_SM_1000_NS6detail15normal_iteratorINSD_10device_ptrIdEEEEPiyS9_id16greater_than_oneEEvT0_T1_T2_T3_T4_T6_E12temp_storage+80];
	add.f64 	%fd383, %fd381, %fd382;
	ld.shared.f64 	%fd384, [_ZZN3cub18CUB_300001_SM_10006detail6reduce28DeviceReduceSingleTileKernelINS2_10policy_hubIdyN4cuda3std3__44plusIdEEE10Policy1000EN6thrust24THRUST_300001_SM_1000_NS6detail15normal_iteratorINSD_10device_ptrIdEEEEPiyS9_id16greater_than_oneEEvT0_T1_T2_T3_T4_T6_E12temp_storage+88];
	add.f64 	%fd385, %fd383, %fd384;
	ld.shared.f64 	%fd386, [_ZZN3cub18CUB_300001_SM_10006detail6reduce28DeviceReduceSingleTileKernelINS2_10policy_hubIdyN4cuda3std3__44plusIdEEE10Policy1000EN6thrust24THRUST_300001_SM_1000_NS6detail15normal_iteratorINSD_10device_ptrIdEEEEPiyS9_id16greater_than_oneEEvT0_T1_T2_T3_T4_T6_E12temp_storage+96];
	add.f64 	%fd387, %fd385, %fd386;
	ld.shared.f64 	%fd388, [_ZZN3cub18CUB_300001_SM_10006detail6reduce28DeviceReduceSingleTileKernelINS2_10policy_hubIdyN4cuda3std3__44plusIdEEE10Policy1000EN6thrust24THRUST_300001_SM_1000_NS6detail15normal_iteratorINSD_10device_ptrIdEEEEPiyS9_id16greater_than_oneEEvT0_T1_T2_T3_T4_T6_E12temp_storage+104];
	add.f64 	%fd389, %fd387, %fd388;
	ld.shared.f64 	%fd390, [_ZZN3cub18CUB_300001_SM_10006detail6reduce28DeviceReduceSingleTileKernelINS2_10policy_hubIdyN4cuda3std3__44plusIdEEE10Policy1000EN6thrust24THRUST_300001_SM_1000_NS6detail15normal_iteratorINSD_10device_ptrIdEEEEPiyS9_id16greater_than_oneEEvT0_T1_T2_T3_T4_T6_E12temp_storage+112];
	add.f64 	%fd391, %fd389, %fd390;
	ld.shared.f64 	%fd392, [_ZZN3cub18CUB_300001_SM_10006detail6reduce28DeviceReduceSingleTileKernelINS2_10policy_hubIdyN4cuda3std3__44plusIdEEE10Policy1000EN6thrust24THRUST_300001_SM_1000_NS6detail15normal_iteratorINSD_10device_ptrIdEEEEPiyS9_id16greater_than_oneEEvT0_T1_T2_T3_T4_T6_E12temp_storage+120];
	add.f64 	%fd393, %fd391, %fd392;
	ld.shared.f64 	%fd394, [_ZZN3cub18CUB_300001_SM_10006detail6reduce28DeviceReduceSingleTileKernelINS2_10policy_hubIdyN4cuda3std3__44plusIdEEE10Policy1000EN6thrust24THRUST_300001_SM_1000_NS6detail15normal_iteratorINSD_10device_ptrIdEEEEPiyS9_id16greater_than_oneEEvT0_T1_T2_T3_T4_T6_E12temp_storage+128];
	add.f64 	%fd395, %fd393, %fd394;
	ld.shared.f64 	%fd396, [_ZZN3cub18CUB_300001_SM_10006detail6reduce28DeviceReduceSingleTileKernelINS2_10policy_hubIdyN4cuda3std3__44plusIdEEE10Policy1000EN6thrust24THRUST_300001_SM_1000_NS6detail15normal_iteratorINSD_10device_ptrIdEEEEPiyS9_id16greater_than_oneEEvT0_T1_T2_T3_T4_T6_E12temp_storage+136];
	add.f64 	%fd420, %fd395, %fd396;
	bra.uni 	$L__BB9_49;
$L__BB9_24:
	// begin inline asm
	mov.u32 %r113, %laneid;
	// end inline asm
	and.b32  	%r164, %r2, 992;
	add.s32 	%r165, %r164, 32;
	setp.gt.u32 	%p108, %r165, %r1;
	not.b32 	%r166, %r164;
	add.s32 	%r167, %r1, %r166;
	selp.b32 	%r162, %r167, 31, %p108;
	mov.b64 	%rd61, %fd408;
	mov.b64 	{%r115, %r120}, %rd61;
	mov.b32 	%r121, 1;
	mov.b32 	%r163, -1;
	// begin inline asm
	shfl.sync.down.b32 %r114, %r115, %r121, %r162, %r163;
	// end inline asm
	// begin inline asm
	shfl.sync.down.b32 %r119, %r120, %r121, %r162, %r163;
	// end inline asm
	mov.b64 	%rd62, {%r114, %r119};
	mov.b64 	%fd297, %rd62;
	setp.lt.s32 	%p109, %r113, %r162;
	add.f64 	%fd298, %fd408, %fd297;
	selp.f64 	%fd299, %fd298, %fd408, %p109;
	mov.b64 	%rd63, %fd299;
	mov.b64 	{%r125, %r130}, %rd63;
	mov.b32 	%r131, 2;
	// begin inline asm
	shfl.sync.down.b32 %r124, %r125, %r131, %r162, %r163;
	// end inline asm
	// begin inline asm
	shfl.sync.down.b32 %r129, %r130, %r131, %r162, %r163;
	// end inline asm
	mov.b64 	%rd64, {%r124, %r129};
	mov.b64 	%fd300, %rd64;
	add.s32 	%r168, %r113, 2;
	setp.gt.s32 	%p110, %r168, %r162;
	add.f64 	%fd301, %fd299, %fd300;
	selp.f64 	%fd302, %fd299, %fd301, %p110;
	mov.b64 	%rd65, %fd302;
	mov.b64 	{%r135, %r140}, %rd65;
	mov.b32 	%r141, 4;
	// begin inline asm
	shfl.sync.down.b32 %r134, %r135, %r141, %r162, %r163;
	// end inline asm
	// begin inline asm
	shfl.sync.down.b32 %r139, %r140, %r141, %r162, %r163;
	// end inline asm
	mov.b64 	%rd66, {%r134, %r139};
	mov.b64 	%fd303, %rd66;
	add.s32 	%r169, %r113, 4;
	setp.gt.s32 	%p111, %r169, %r162;
	add.f64 	%fd304, %fd302, %fd303;
	selp.f64 	%fd305, %fd302, %fd304, %p111;
	mov.b64 	%rd67, %fd305;
	mov.b64 	{%r145, %r150}, %rd67;
	mov.b32 	%r151, 8;
	// begin inline asm
	shfl.sync.down.b32 %r144, %r145, %r151, %r162, %r163;
	// end inline asm
	// begin inline asm
	shfl.sync.down.b32 %r149, %r150, %r151, %r162, %r163;
	// end inline asm
	mov.b64 	%rd68, {%r144, %r149};
	mov.b64 	%fd306, %rd68;
	add.s32 	%r170, %r113, 8;
	setp.gt.s32 	%p112, %r170, %r162;
	add.f64 	%fd307, %fd305, %fd306;
	selp.f64 	%fd308, %fd305, %fd307, %p112;
	mov.b64 	%rd69, %fd308;
	mov.b64 	{%r155, %r160}, %rd69;
	mov.b32 	%r161, 16;
	// begin inline asm
	shfl.sync.down.b32 %r154, %r155, %r161, %r162, %r163;
	// end inline asm
	// begin inline asm
	shfl.sync.down.b32 %r159, %r160, %r161, %r162, %r163;
	// end inline asm
	mov.b64 	%rd70, {%r154, %r159};
	mov.b64 	%fd309, %rd70;
	add.s32 	%r171, %r113, 16;
	setp.gt.s32 	%p113, %r171, %r162;
	add.f64 	%fd310, %fd308, %fd309;
	selp.f64 	%fd420, %fd308, %fd310, %p113;
	setp.ne.s32 	%p114, %r113, 0;
	@%p114 bra 	$L__BB9_26;
	shr.u32 	%r172, %r2, 2;
	and.b32  	%r173, %r172, 248;
	mov.u32 	%r174, _ZZN3cub18CUB_300001_SM_10006detail6reduce28DeviceReduceSingleTileKernelINS2_10policy_hubIdyN4cuda3std3__44plusIdEEE10Policy1000EN6thrust24THRUST_300001_SM_1000_NS6detail15normal_iteratorINSD_10device_ptrIdEEEEPiyS9_id16greater_than_oneEEvT0_T1_T2_T3_T4_T6_E12temp_storage;
	add.s32 	%r175, %r174, %r173;
	st.shared.f64 	[%r175+16], %fd420;
$L__BB9_26:
	bar.sync 	0;
	setp.ne.s32 	%p115, %r2, 0;
	@%p115 bra 	$L__BB9_49;
	setp.gt.u64 	%p116, %rd19, 32;
	ld.shared.f64 	%fd311, [_ZZN3cub18CUB_300001_SM_10006detail6reduce28DeviceReduceSingleTileKernelINS2_10policy_hubIdyN4cuda3std3__44plusIdEEE10Policy1000EN6thrust24THRUST_300001_SM_1000_NS6detail15normal_iteratorINSD_10device_ptrIdEEEEPiyS9_id16greater_than_oneEEvT0_T1_T2_T3_T4_T6_E12temp_storage+24];
	add.f64 	%fd312, %fd420, %fd311;
	selp.f64 	%fd313, %fd312, %fd420, %p116;
	setp.gt.u64 	%p117, %rd19, 64;
	ld.shared.f64 	%fd314, [_ZZN3cub18CUB_300001_SM_10006detail6reduce28DeviceReduceSingleTileKernelINS2_10policy_hubIdyN4cuda3std3__44plusIdEEE10Policy1000EN6thrust24THRUST_300001_SM_1000_NS6detail15normal_iteratorINSD_10device_ptrIdEEEEPiyS9_id16greater_than_oneEEvT0_T1_T2_T3_T4_T6_E12temp_storage+32];
	add.f64 	%fd315, %fd314, %fd313;
	selp.f64 	%fd316, %fd315, %fd313, %p117;
	setp.gt.u64 	%p118, %rd19, 96;
	ld.shared.f64 	%fd317, [_ZZN3cub18CUB_300001_SM_10006detail6reduce28DeviceReduceSingleTileKernelINS2_10policy_hubIdyN4cuda3std3__44plusIdEEE10Policy1000EN6thrust24THRUST_300001_SM_1000_NS6detail15normal_iteratorINSD_10device_ptrIdEEEEPiyS9_id16greater_than_oneEEvT0_T1_T2_T3_T4_T6_E12temp_storage+40];
	add.f64 	%fd318, %fd317, %fd316;
	selp.f64 	%fd319, %fd318, %fd316, %p118;
	setp.gt.u64 	%p119, %rd19, 128;
	ld.shared.f64 	%fd320, [_ZZN3cub18CUB_300001_SM_10006detail6reduce28DeviceReduceSingleTileKernelINS2_10policy_hubIdyN4cuda3std3__44plusIdEEE10Policy1000EN6thrust24THRUST_300001_SM_1000_NS6detail15normal_iteratorINSD_10device_ptrIdEEEEPiyS9_id16greater_than_oneEEvT0_T1_T2_T3_T4_T6_E12temp_storage+48];
	add.f64 	%fd321, %fd320, %fd319;
	selp.f64 	%fd322, %fd321, %fd319, %p119;
	setp.gt.u64 	%p120, %rd19, 160;
	ld.shared.f64 	%fd323, [_ZZN3cub18CUB_300001_SM_10006detail6reduce28DeviceReduceSingleTileKernelINS2_10policy_hubIdyN4cuda3std3__44plusIdEEE10Policy1000EN6thrust24THRUST_300001_SM_1000_NS6detail15normal_iteratorINSD_10device_ptrIdEEEEPiyS9_id16greater_than_oneEEvT0_T1_T2_T3_T4_T6_E12temp_storage+56];
	add.f64 	%fd324, %fd323, %fd322;
	selp.f64 	%fd325, %fd324, %fd322, %p120;
	setp.gt.u64 	%p121, %rd19, 192;
	ld.shared.f64 	%fd326, [_ZZN3cub18CUB_300001_SM_10006detail6reduce28DeviceReduceSingleTileKernelINS2_10policy_hubIdyN4cuda3std3__44plusIdEEE10Policy1000EN6thrust24THRUST_300001_SM_1000_NS6detail15normal_iteratorINSD_10device_ptrIdEEEEPiyS9_id16greater_than_oneEEvT0_T1_T2_T3_T4_T6_E12temp_storage+64];
	add.f64 	%fd327, %fd326, %fd325;
	selp.f64 	%fd328, %fd327, %fd325, %p121;
	setp.gt.u64 	%p122, %rd19, 224;
	ld.shared.f64 	%fd329, [_ZZN3cub18CUB_300001_SM_10006detail6reduce28DeviceReduceSingleTileKernelINS2_10policy_hubIdyN4cuda3std3__44plusIdEEE10Policy1000EN6thrust24THRUST_300001_SM_1000_NS6detail15normal_iteratorINSD_10device_ptrIdEEEEPiyS9_id16greater_than_oneEEvT0_T1_T2_T3_T4_T6_E12temp_storage+72];
	add.f64 	%fd330, %fd329, %fd328;
	selp.f64 	%fd331, %fd330, %fd328, %p122;
	setp.gt.u64 	%p123, %rd19, 256;
	ld.shared.f64 	%fd332, [_ZZN3cub18CUB_300001_SM_10006detail6reduce28DeviceReduceSingleTileKernelINS2_10policy_hubIdyN4cuda3std3__44plusIdEEE10Policy1000EN6thrust24THRUST_300001_SM_1000_NS6detail15normal_iteratorINSD_10device_ptrIdEEEEPiyS9_id16greater_than_oneEEvT0_T1_T2_T3_T4_T6_E12temp_storage+80];
	add.f64 	%fd333, %fd332, %fd331;
	selp.f64 	%fd334, %fd333, %fd331, %p123;
	setp.gt.u64 	%p124, %rd19, 288;
	ld.shared.f64 	%fd335, [_ZZN3cub18CUB_300001_SM_10006detail6reduce28DeviceReduceSingleTileKernelINS2_10policy_hubIdyN4cuda3std3__44plusIdEEE10Policy1000EN6thrust24THRUST_300001_SM_1000_NS6detail15normal_iteratorINSD_10device_ptrIdEEEEPiyS9_id16greater_than_oneEEvT0_T1_T2_T3_T4_T6_E12temp_storage+88];
	add.f64 	%fd336, %fd335, %fd334;
	selp.f64 	%fd337, %fd336, %fd334, %p124;
	setp.gt.u64 	%p125, %rd19, 320;
	ld.shared.f64 	%fd338, [_ZZN3cub18CUB_300001_SM_10006detail6reduce28DeviceReduceSingleTileKernelINS2_10policy_hubIdyN4cuda3std3__44plusIdEEE10Policy1000EN6thrust24THRUST_300001_SM_1000_NS6detail15normal_iteratorINSD_10device_ptrIdEEEEPiyS9_id16greater_than_oneEEvT0_T1_T2_T3_T4_T6_E12temp_storage+96];
	add.f64 	%fd339, %fd338, %fd337;
	selp.f64 	%fd340, %fd339, %fd337, %p125;
	setp.gt.u64 	%p126, %rd19, 352;
	ld.shared.f64 	%fd341, [_ZZN3cub18CUB_300001_SM_10006detail6reduce28DeviceReduceSingleTileKernelINS2_10policy_hubIdyN4cuda3std3__44plusIdEEE10Policy1000EN6thrust24THRUST_300001_SM_1000_NS6detail15normal_iteratorINSD_10device_ptrIdEEEEPiyS9_id16greater_than_oneEEvT0_T1_T2_T3_T4_T6_E12temp_storage+104];
	add.f64 	%fd342, %fd341, %fd340;
	selp.f64 	%fd343, %fd342, %fd340, %p126;
	setp.gt.u64 	%p127, %rd19, 384;
	ld.shared.f64 	%fd344, [_ZZN3cub18CUB_300001_SM_10006detail6reduce28DeviceReduceSingleTileKernelINS2_10policy_hubIdyN4cuda3std3__44plusIdEEE10Policy1000EN6thrust24THRUST_300001_SM_1000_NS6detail15normal_iteratorINSD_10device_ptrIdEEEEPiyS9_id16greater_than_oneEEvT0_T1_T2_T3_T4_T6_E12temp_storage+112];
	add.f64 	%fd345, %fd344, %fd343;
	selp.f64 	%fd346, %fd345, %fd343, %p127;
	setp.gt.u64 	%p128, %rd19, 416;
	ld.shared.f64 	%fd347, [_ZZN3cub18CUB_300001_SM_10006detail6reduce28DeviceReduceSingleTileKernelINS2_10policy_hubIdyN4cuda3std3__44plusIdEEE10Policy1000EN6thrust24THRUST_300001_SM_1000_NS6detail15normal_iteratorINSD_10device_ptrIdEEEEPiyS9_id16greater_than_oneEEvT0_T1_T2_T3_T4_T6_E12temp_storage+120];
	add.f64 	%fd348, %fd347, %fd346;
	selp.f64 	%fd349, %fd348, %fd346, %p128;
	setp.gt.u64 	%p129, %rd19, 448;
	ld.shared.f64 	%fd350, [_ZZN3cub18CUB_300001_SM_10006detail6reduce28DeviceReduceSingleTileKernelINS2_10policy_hubIdyN4cuda3std3__44plusIdEEE10Policy1000EN6thrust24THRUST_300001_SM_1000_NS6detail15normal_iteratorINSD_10device_ptrIdEEEEPiyS9_id16greater_than_oneEEvT0_T1_T2_T3_T4_T6_E12temp_storage+128];
	add.f64 	%fd351, %fd350, %fd349;
	selp.f64 	%fd352, %fd351, %fd349, %p129;
	setp.gt.u64 	%p130, %rd19, 480;
	ld.shared.f64 	%fd353, [_ZZN3cub18CUB_300001_SM_10006detail6reduce28DeviceReduceSingleTileKernelINS2_10policy_hubIdyN4cuda3std3__44plusIdEEE10Policy1000EN6thrust24THRUST_300001_SM_1000_NS6detail15normal_iteratorINSD_10device_ptrIdEEEEPiyS9_id16greater_than_oneEEvT0_T1_T2_T3_T4_T6_E12temp_storage+136];
	add.f64 	%fd354, %fd353, %fd352;
	selp.f64 	%fd420, %fd354, %fd352, %p130;
	bra.uni 	$L__BB9_49;
$L__BB9_28:
	mov.u32 	%r24, %tid.x;
	cvt.u64.u32 	%rd6, %r24;
	mul.wide.u32 	%rd22, %r24, 8;
	add.s64 	%rd7, %rd2, %rd22;
	ld.global.f64 	%fd42, [%rd7];
	setp.le.f64 	%p3, %fd42, 0d3FF0000000000000;
	selp.f64 	%fd43, 0d3FF0000000000000, 0d0000000000000000, %p3;
	ld.global.f64 	%fd44, [%rd7+4096];
	setp.le.f64 	%p4, %fd44, 0d3FF0000000000000;
	selp.f64 	%fd45, 0d3FF0000000000000, 0d0000000000000000, %p4;
	ld.global.f64 	%fd46, [%rd7+8192];
	setp.le.f64 	%p5, %fd46, 0d3FF0000000000000;
	selp.f64 	%fd47, 0d3FF0000000000000, 0d0000000000000000, %p5;
	ld.global.f64 	%fd48, [%rd7+12288];
	setp.le.f64 	%p6, %fd48, 0d3FF0000000000000;
	selp.f64 	%fd49, 0d3FF0000000000000, 0d0000000000000000, %p6;
	ld.global.f64 	%fd50, [%rd7+16384];
	setp.le.f64 	%p7, %fd50, 0d3FF0000000000000;
	selp.f64 	%fd51, 0d3FF0000000000000, 0d0000000000000000, %p7;
	ld.global.f64 	%fd52, [%rd7+20480];
	setp.le.f64 	%p8, %fd52, 0d3FF0000000000000;
	selp.f64 	%fd53, 0d3FF0000000000000, 0d0000000000000000, %p8;
	ld.global.f64 	%fd54, [%rd7+24576];
	setp.le.f64 	%p9, %fd54, 0d3FF0000000000000;
	selp.f64 	%fd55, 0d3FF0000000000000, 0d0000000000000000, %p9;
	add.f64 	%fd56, %fd43, %fd45;
	add.f64 	%fd57, %fd56, %fd47;
	add.f64 	%fd58, %fd57, %fd49;
	add.f64 	%fd59, %fd58, %fd51;
	add.f64 	%fd60, %fd59, %fd53;
	add.f64 	%fd419, %fd60, %fd55;
	add.s64 	%rd8, %rd19, -3584;
	setp.lt.u64 	%p10, %rd8, 3584;
	mov.b64 	%rd83, 3584;
	@%p10 bra 	$L__BB9_32;
	mov.b64 	%rd83, 3584;
$L__BB9_30:
	shl.b64 	%rd24, %rd83, 3;
	add.s64 	%rd25, %rd7, %rd24;
	ld.global.f64 	%fd61, [%rd25];
	setp.le.f64 	%p11, %fd61, 0d3FF0000000000000;
	selp.f64 	%fd62, 0d3FF0000000000000, 0d0000000000000000, %p11;
	ld.global.f64 	%fd63, [%rd25+4096];
	setp.le.f64 	%p12, %fd63, 0d3FF0000000000000;
	selp.f64 	%fd64, 0d3FF0000000000000, 0d0000000000000000, %p12;
	ld.global.f64 	%fd65, [%rd25+8192];
	setp.le.f64 	%p13, %fd65, 0d3FF0000000000000;
	selp.f64 	%fd66, 0d3FF0000000000000, 0d0000000000000000, %p13;
	ld.global.f64 	%fd67, [%rd25+12288];
	setp.le.f64 	%p14, %fd67, 0d3FF0000000000000;
	selp.f64 	%fd68, 0d3FF0000000000000, 0d0000000000000000, %p14;
	ld.global.f64 	%fd69, [%rd25+16384];
	setp.le.f64 	%p15, %fd69, 0d3FF0000000000000;
	selp.f64 	%fd70, 0d3FF0000000000000, 0d0000000000000000, %p15;
	ld.global.f64 	%fd71, [%rd25+20480];
	setp.le.f64 	%p16, %fd71, 0d3FF0000000000000;
	selp.f64 	%fd72, 0d3FF0000000000000, 0d0000000000000000, %p16;
	ld.global.f64 	%fd73, [%rd25+24576];
	setp.le.f64 	%p17, %fd73, 0d3FF0000000000000;
	selp.f64 	%fd74, 0d3FF0000000000000, 0d0000000000000000, %p17;
	add.f64 	%fd75, %fd419, %fd62;
	add.f64 	%fd76, %fd75, %fd64;
	add.f64 	%fd77, %fd76, %fd66;
	add.f64 	%fd78, %fd77, %fd68;
	add.f64 	%fd79, %fd78, %fd70;
	add.f64 	%fd80, %fd79, %fd72;
	add.f64 	%fd419, %fd80, %fd74;
	sub.s64 	%rd26, %rd19, %rd83;
	setp.lt.u64 	%p18, %rd26, 3584;
	@%p18 bra 	$L__BB9_45;
	add.s64 	%rd83, %rd83, 3584;
	setp.le.u64 	%p19, %rd83, %rd8;
	@%p19 bra 	$L__BB9_30;
$L__BB9_32:
	setp.le.u64 	%p20, %rd19, %rd83;
	cvt.u32.u64 	%r43, %rd83;
	cvt.u32.u64 	%r44, %rd19;
	sub.s32 	%r45, %r44, %r43;
	setp.ge.s32 	%p21, %r24, %r45;
	or.pred  	%p22, %p20, %p21;
	@%p22 bra 	$L__BB9_45;
	not.b32 	%r48, %r24;
	add.s32 	%r49, %r48, %r44;
	sub.s32 	%r51, %r49, %r43;
	shr.u32 	%r52, %r51, 9;
	add.s32 	%r25, %r52, 1;
	and.b32  	%r26, %r25, 15;
	setp.lt.u32 	%p23, %r51, 7680;
	mov.u32 	%r244, %r24;
	@%p23 bra 	$L__BB9_36;
	and.b32  	%r53, %r25, 16777200;
	neg.s32 	%r242, %r53;
	add.s64 	%rd27, %rd83, %rd6;
	shl.b64 	%rd28, %rd27, 3;
	add.s64 	%rd29, %rd28, %rd2;
	add.s64 	%rd84, %rd29, 32768;
	mov.u32 	%r244, %r24;
$L__BB9_35:
	.pragma "nounroll";
	ld.global.f64 	%fd82, [%rd84+-32768];
	setp.le.f64 	%p24, %fd82, 0d3FF0000000000000;
	selp.f64 	%fd83, 0d3FF0000000000000, 0d0000000000000000, %p24;
	add.f64 	%fd84, %fd419, %fd83;
	ld.global.f64 	%fd85, [%rd84+-28672];
	setp.le.f64 	%p25, %fd85, 0d3FF0000000000000;
	selp.f64 	%fd86, 0d3FF0000000000000, 0d0000000000000000, %p25;
	add.f64 	%fd87, %fd84, %fd86;
	ld.global.f64 	%fd88, [%rd84+-24576];
	setp.le.f64 	%p26, %fd88, 0d3FF0000000000000;
	selp.f64 	%fd89, 0d3FF0000000000000, 0d0000000000000000, %p26;
	add.f64 	%fd90, %fd87, %fd89;
	ld.global.f64 	%fd91, [%rd84+-20480];
	setp.le.f64 	%p27, %fd91, 0d3FF0000000000000;
	selp.f64 	%fd92, 0d3FF0000000000000, 0d0000000000000000, %p27;
	add.f64 	%fd93, %fd90, %fd92;
	ld.global.f64 	%fd94, [%rd84+-16384];
	setp.le.f64 	%p28, %fd94, 0d3FF0000000000000;
	selp.f64 	%fd95, 0d3FF0000000000000, 0d0000000000000000, %p28;
	add.f64 	%fd96, %fd93, %fd95;
	ld.global.f64 	%fd97, [%rd84+-12288];
	setp.le.f64 	%p29, %fd97, 0d3FF0000000000000;
	selp.f64 	%fd98, 0d3FF0000000000000, 0d0000000000000000, %p29;
	add.f64 	%fd99, %fd96, %fd98;
	ld.global.f64 	%fd100, [%rd84+-8192];
	setp.le.f64 	%p30, %fd100, 0d3FF0000000000000;
	selp.f64 	%fd101, 0d3FF0000000000000, 0d0000000000000000, %p30;
	add.f64 	%fd102, %fd99, %fd101;
	ld.global.f64 	%fd103, [%rd84+-4096];
	setp.le.f64 	%p31, %fd103, 0d3FF0000000000000;
	selp.f64 	%fd104, 0d3FF0000000000000, 0d0000000000000000, %p31;
	add.f64 	%fd105, %fd102, %fd104;
	ld.global.f64 	%fd106, [%rd84];
	setp.le.f64 	%p32, %fd106, 0d3FF0000000000000;
	selp.f64 	%fd107, 0d3FF0000000000000, 0d0000000000000000, %p32;
	add.f64 	%fd108, %fd105, %fd107;
	ld.global.f64 	%fd109, [%rd84+4096];
	setp.le.f64 	%p33, %fd109, 0d3FF0000000000000;
	selp.f64 	%fd110, 0d3FF0000000000000, 0d0000000000000000, %p33;
	add.f64 	%fd111, %fd108, %fd110;
	ld.global.f64 	%fd112, [%rd84+8192];
	setp.le.f64 	%p34, %fd112, 0d3FF0000000000000;
	selp.f64 	%fd113, 0d3FF0000000000000, 0d0000000000000000, %p34;
	add.f64 	%fd114, %fd111, %fd113;
	ld.global.f64 	%fd115, [%rd84+12288];
	setp.le.f64 	%p35, %fd115, 0d3FF0000000000000;
	selp.f64 	%fd116, 0d3FF0000000000000, 0d0000000000000000, %p35;
	add.f64 	%fd117, %fd114, %fd116;
	ld.global.f64 	%fd118, [%rd84+16384];
	setp.le.f64 	%p36, %fd118, 0d3FF0000000000000;
	selp.f64 	%fd119, 0d3FF0000000000000, 0d0000000000000000, %p36;
	add.f64 	%fd120, %fd117, %fd119;
	ld.global.f64 	%fd121, [%rd84+20480];
	setp.le.f64 	%p37, %fd121, 0d3FF0000000000000;
	selp.f64 	%fd122, 0d3FF0000000000000, 0d0000000000000000, %p37;
	add.f64 	%fd123, %fd120, %fd122;
	ld.global.f64 	%fd124, [%rd84+24576];
	setp.le.f64 	%p38, %fd124, 0d3FF0000000000000;
	selp.f64 	%fd125, 0d3FF0000000000000, 0d0000000000000000, %p38;
	add.f64 	%fd126, %fd123, %fd125;
	ld.global.f64 	%fd127, [%rd84+28672];
	setp.le.f64 	%p39, %fd127, 0d3FF0000000000000;
	selp.f64 	%fd128, 0d3FF0000000000000, 0d0000000000000000, %p39;
	add.f64 	%fd419, %fd126, %fd128;
	add.s32 	%r244, %r244, 8192;
	add.s32 	%r242, %r242, 16;
	add.s64 	%rd84, %rd84, 65536;
	setp.ne.s32 	%p40, %r242, 0;
	@%p40 bra 	$L__BB9_35;
$L__BB9_36:
	setp.eq.s32 	%p41, %r26, 0;
	@%p41 bra 	$L__BB9_45;
	and.b32  	%r33, %r25, 7;
	setp.lt.u32 	%p42, %r26, 8;
	@%p42 bra 	$L__BB9_39;
	cvt.u64.u32 	%rd30, %r244;
	add.s64 	%rd31, %rd83, %rd30;
	shl.b64 	%rd32, %rd31, 3;
	add.s64 	%rd33, %rd2, %rd32;
	ld.global.f64 	%fd130, [%rd33];
	setp.le.f64 	%p43, %fd130, 0d3FF0000000000000;
	selp.f64 	%fd131, 0d3FF0000000000000, 0d0000000000000000, %p43;
	add.f64 	%fd132, %fd419, %fd131;
	ld.global.f64 	%fd133, [%rd33+4096];
	setp.le.f64 	%p44, %fd133, 0d3FF0000000000000;
	selp.f64 	%fd134, 0d3FF0000000000000, 0d0000000000000000, %p44;
	add.f64 	%fd135, %fd132, %fd134;
	ld.global.f64 	%fd136, [%rd33+8192];
	setp.le.f64 	%p45, %fd136, 0d3FF0000000000000;
	selp.f64 	%fd137, 0d3FF0000000000000, 0d0000000000000000, %p45;
	add.f64 	%fd138, %fd135, %fd137;
	ld.global.f64 	%fd139, [%rd33+12288];
	setp.le.f64 	%p46, %fd139, 0d3FF0000000000000;
	selp.f64 	%fd140, 0d3FF0000000000000, 0d0000000000000000, %p46;
	add.f64 	%fd141, %fd138, %fd140;
	ld.global.f64 	%fd142, [%rd33+16384];
	setp.le.f64 	%p47, %fd142, 0d3FF0000000000000;
	selp.f64 	%fd143, 0d3FF0000000000000, 0d0000000000000000, %p47;
	add.f64 	%fd144, %fd141, %fd143;
	ld.global.f64 	%fd145, [%rd33+20480];
	setp.le.f64 	%p48, %fd145, 0d3FF0000000000000;
	selp.f64 	%fd146, 0d3FF0000000000000, 0d0000000000000000, %p48;
	add.f64 	%fd147, %fd144, %fd146;
	ld.global.f64 	%fd148, [%rd33+24576];
	setp.le.f64 	%p49, %fd148, 0d3FF0000000000000;
	selp.f64 	%fd149, 0d3FF0000000000000, 0d0000000000000000, %p49;
	add.f64 	%fd150, %fd147, %fd149;
	ld.global.f64 	%fd151, [%rd33+28672];
	setp.le.f64 	%p50, %fd151, 0d3FF0000000000000;
	selp.f64 	%fd152, 0d3FF0000000000000, 0d0000000000000000, %p50;
	add.f64 	%fd419, %fd150, %fd152;
	add.s32 	%r244, %r244, 4096;
$L__BB9_39:
	setp.eq.s32 	%p51, %r33, 0;
	@%p51 bra 	$L__BB9_45;
	and.b32  	%r36, %r25, 3;
	setp.lt.u32 	%p52, %r33, 4;
	@%p52 bra 	$L__BB9_42;
	cvt.u64.u32 	%rd34, %r244;
	add.s64 	%rd35, %rd83, %rd34;
	shl.b64 	%rd36, %rd35, 3;
	add.s64 	%rd37, %rd2, %rd36;
	ld.global.f64 	%fd154, [%rd37];
	setp.le.f64 	%p53, %fd154, 0d3FF0000000000000;
	selp.f64 	%fd155, 0d3FF0000000000000, 0d0000000000000000, %p53;
	add.f64 	%fd156, %fd419, %fd155;
	ld.global.f64 	%fd157, [%rd37+4096];
	setp.le.f64 	%p54, %fd157, 0d3FF0000000000000;
	selp.f64 	%fd158, 0d3FF0000000000000, 0d0000000000000000, %p54;
	add.f64 	%fd159, %fd156, %fd158;
	ld.global.f64 	%fd160, [%rd37+8192];
	setp.le.f64 	%p55, %fd160, 0d3FF0000000000000;
	selp.f64 	%fd161, 0d3FF0000000000000, 0d0000000000000000, %p55;
	add.f64 	%fd162, %fd159, %fd161;
	ld.global.f64 	%fd163, [%rd37+12288];
	setp.le.f64 	%p56, %fd163, 0d3FF0000000000000;
	selp.f64 	%fd164, 0d3FF0000000000000, 0d0000000000000000, %p56;
	add.f64 	%fd419, %fd162, %fd164;
	add.s32 	%r244, %r244, 2048;
$L__BB9_42:
	setp.eq.s32 	%p57, %r36, 0;
	@%p57 bra 	$L__BB9_45;
	cvt.u64.u32 	%rd38, %r244;
	add.s64 	%rd39, %rd83, %rd38;
	shl.b64 	%rd40, %rd39, 3;
	add.s64 	%rd85, %rd2, %rd40;
	neg.s32 	%r247, %r36;
$L__BB9_44:
	.pragma "nounroll";
	ld.global.f64 	%fd165, [%rd85];
	setp.le.f64 	%p58, %fd165, 0d3FF0000000000000;
	selp.f64 	%fd166, 0d3FF0000000000000, 0d0000000000000000, %p58;
	add.f64 	%fd419, %fd419, %fd166;
	add.s64 	%rd85, %rd85, 4096;
	add.s32 	%r247, %r247, 1;
	setp.ne.s32 	%p59, %r247, 0;
	@%p59 bra 	$L__BB9_44;
$L__BB9_45:
	// begin inline asm
	mov.u32 %r54, %laneid;
	// end inline asm
	mov.b64 	%rd41, %fd419;
	mov.b64 	{%r56, %r61}, %rd41;
	mov.b32 	%r62, 1;
	mov.b32 	%r103, 31;
	mov.b32 	%r104, -1;
	// begin inline asm
	shfl.sync.down.b32 %r55, %r56, %r62, %r103, %r104;
	// end inline asm
	// begin inline asm
	shfl.sync.down.b32 %r60, %r61, %r62, %r103, %r104;
	// end inline asm
	mov.b64 	%rd42, {%r55, %r60};
	mov.b64 	%fd167, %rd42;
	setp.gt.s32 	%p60, %r54, 30;
	add.f64 	%fd168, %fd419, %fd167;
	selp.f64 	%fd169, %fd419, %fd168, %p60;
	mov.b64 	%rd43, %fd169;
	mov.b64 	{%r66, %r71}, %rd43;
	mov.b32 	%r72, 2;
	// begin inline asm
	shfl.sync.down.b32 %r65, %r66, %r72, %r103, %r104;
	// end inline asm
	// begin inline asm
	shfl.sync.down.b32 %r70, %r71, %r72, %r103, %r104;
	// end inline asm
	mov.b64 	%rd44, {%r65, %r70};
	mov.b64 	%fd170, %rd44;
	setp.gt.s32 	%p61, %r54, 29;
	add.f64 	%fd171, %fd169, %fd170;
	selp.f64 	%fd172, %fd169, %fd171, %p61;
	mov.b64 	%rd45, %fd172;
	mov.b64 	{%r76, %r81}, %rd45;
	mov.b32 	%r82, 4;
	// begin inline asm
	shfl.sync.down.b32 %r75, %r76, %r82, %r103, %r104;
	// end inline asm
	// begin inline asm
	shfl.sync.down.b32 %r80, %r81, %r82, %r103, %r104;
	// end inline asm
	mov.b64 	%rd46, {%r75, %r80};
	mov.b64 	%fd173, %rd46;
	setp.gt.s32 	%p62, %r54, 27;
	add.f64 	%fd174, %fd172, %fd173;
	selp.f64 	%fd175, %fd172, %fd174, %p62;
	mov.b64 	%rd47, %fd175;
	mov.b64 	{%r86, %r91}, %rd47;
	mov.b32 	%r92, 8;
	// begin inline asm
	shfl.sync.down.b32 %r85, %r86, %r92, %r103, %r104;
	// end inline asm
	// begin inline asm
	shfl.sync.down.b32 %r90, %r91, %r92, %r103, %r104;
	// end inline asm
	mov.b64 	%rd48, {%r85, %r90};
	mov.b64 	%fd176, %rd48;
	setp.gt.s32 	%p63, %r54, 23;
	add.f64 	%fd177, %fd175, %fd176;
	selp.f64 	%fd178, %fd175, %fd177, %p63;
	mov.b64 	%rd49, %fd178;
	mov.b64 	{%r96, %r101}, %rd49;
	mov.b32 	%r102, 16;
	// begin inline asm
	shfl.sync.down.b32 %r95, %r96, %r102, %r103, %r104;
	// end inline asm
	// begin inline asm
	shfl.sync.down.b32 %r100, %r101, %r102, %r103, %r104;
	// end inline asm
	mov.b64 	%rd50, {%r95, %r100};
	mov.b64 	%fd179, %rd50;
	setp.gt.s32 	%p64, %r54, 15;
	add.f64 	%fd38, %fd178, %fd179;
	selp.f64 	%fd420, %fd178, %fd38, %p64;
	setp.ne.s32 	%p65, %r54, 0;
	@%p65 bra 	$L__BB9_47;
	shr.u32 	%r105, %r24, 2;
	and.b32  	%r106, %r105, 248;
	mov.u32 	%r107, _ZZN3cub18CUB_300001_SM_10006detail6reduce28DeviceReduceSingleTileKernelINS2_10policy_hubIdyN4cuda3std3__44plusIdEEE10Policy1000EN6thrust24THRUST_300001_SM_1000_NS6detail15normal_iteratorINSD_10device_ptrIdEEEEPiyS9_id16greater_than_oneEEvT0_T1_T2_T3_T4_T6_E12temp_storage;
	add.s32 	%r108, %r107, %r106;
	st.shared.f64 	[%r108+16], %fd38;
$L__BB9_47:
	bar.sync 	0;
	setp.ne.s32 	%p66, %r24, 0;
	@%p66 bra 	$L__BB9_49;
	ld.shared.f64 	%fd180, [_ZZN3cub18CUB_300001_SM_10006detail6reduce28DeviceReduceSingleTileKernelINS2_10policy_hubIdyN4cuda3std3__44plusIdEEE10Policy1000EN6thrust24THRUST_300001_SM_1000_NS6detail15normal_iteratorINSD_10device_ptrIdEEEEPiyS9_id16greater_than_oneEEvT0_T1_T2_T3_T4_T6_E12temp_storage+24];
	add.f64 	%fd181, %fd420, %fd180;
	ld.shared.f64 	%fd182, [_ZZN3cub18CUB_300001_SM_10006detail6reduce28DeviceReduceSingleTileKernelINS2_10policy_hubIdyN4cuda3std3__44plusIdEEE10Policy1000EN6thrust24THRUST_300001_SM_1000_NS6detail15normal_iteratorINSD_10device_ptrIdEEEEPiyS9_id16greater_than_oneEEvT0_T1_T2_T3_T4_T6_E12temp_storage+32];
	add.f64 	%fd183, %fd181, %fd182;
	ld.shared.f64 	%fd184, [_ZZN3cub18CUB_300001_SM_10006detail6reduce28DeviceReduceSingleTileKernelINS2_10policy_hubIdyN4cuda3std3__44plusIdEEE10Policy1000EN6thrust24THRUST_300001_SM_1000_NS6detail15normal_iteratorINSD_10device_ptrIdEEEEPiyS9_id16greater_than_oneEEvT0_T1_T2_T3_T4_T6_E12temp_storage+40];
	add.f64 	%fd185, %fd183, %fd184;
	ld.shared.f64 	%fd186, [_ZZN3cub18CUB_300001_SM_10006detail6reduce28DeviceReduceSingleTileKernelINS2_10policy_hubIdyN4cuda3std3__44plusIdEEE10Policy1000EN6thrust24THRUST_300001_SM_1000_NS6detail15normal_iteratorINSD_10device_ptrIdEEEEPiyS9_id16greater_than_oneEEvT0_T1_T2_T3_T4_T6_E12temp_storage+48];
	add.f64 	%fd187, %fd185, %fd186;
	ld.shared.f64 	%fd188, [_ZZN3cub18CUB_300001_SM_10006detail6reduce28DeviceReduceSingleTileKernelINS2_10policy_hubIdyN4cuda3std3__44plusIdEEE10Policy1000EN6thrust24THRUST_300001_SM_1000_NS6detail15normal_iteratorINSD_10device_ptrIdEEEEPiyS9_id16greater_than_oneEEvT0_T1_T2_T3_T4_T6_E12temp_storage+56];
	add.f64 	%fd189, %fd187, %fd188;
	ld.shared.f64 	%fd190, [_ZZN3cub18CUB_300001_SM_10006detail6reduce28DeviceReduceSingleTileKernelINS2_10policy_hubIdyN4cuda3std3__44plusIdEEE10Policy1000EN6thrust24THRUST_300001_SM_1000_NS6detail15normal_iteratorINSD_10device_ptrIdEEEEPiyS9_id16greater_than_oneEEvT0_T1_T2_T3_T4_T6_E12temp_storage+64];
	add.f64 	%fd191, %fd189, %fd190;
	ld.shared.f64 	%fd192, [_ZZN3cub18CUB_300001_SM_10006detail6reduce28DeviceReduceSingleTileKernelINS2_10policy_hubIdyN4cuda3std3__44plusIdEEE10Policy1000EN6thrust24THRUST_300001_SM_1000_NS6detail15normal_iteratorINSD_10device_ptrIdEEEEPiyS9_id16greater_than_oneEEvT0_T1_T2_T3_T4_T6_E12temp_storage+72];
	add.f64 	%fd193, %fd191, %fd192;
	ld.shared.f64 	%fd194, [_ZZN3cub18CUB_300001_SM_10006detail6reduce28DeviceReduceSingleTileKernelINS2_10policy_hubIdyN4cuda3std3__44plusIdEEE10Policy1000EN6thrust24THRUST_300001_SM_1000_NS6detail15normal_iteratorINSD_10device_ptrIdEEEEPiyS9_id16greater_than_oneEEvT0_T1_T2_T3_T4_T6_E12temp_storage+80];
	add.f64 	%fd195, %fd193, %fd194;
	ld.shared.f64 	%fd196, [_ZZN3cub18CUB_300001_SM_10006detail6reduce28DeviceReduceSingleTileKernelINS2_10policy_hubIdyN4cuda3std3__44plusIdEEE10Policy1000EN6thrust24THRUST_300001_SM_1000_NS6detail15normal_iteratorINSD_10device_ptrIdEEEEPiyS9_id16greater_than_oneEEvT0_T1_T2_T3_T4_T6_E12temp_storage+88];
	add.f64 	%fd197, %fd195, %fd196;
	ld.shared.f64 	%fd198, [_ZZN3cub18CUB_300001_SM_10006detail6reduce28DeviceReduceSingleTileKernelINS2_10policy_hubIdyN4cuda3std3__44plusIdEEE10Policy1000EN6thrust24THRUST_300001_SM_1000_NS6detail15normal_iteratorINSD_10device_ptrIdEEEEPiyS9_id16greater_than_oneEEvT0_T1_T2_T3_T4_T6_E12temp_storage+96];
	add.f64 	%fd199, %fd197, %fd198;
	ld.shared.f64 	%fd200, [_ZZN3cub18CUB_300001_SM_10006detail6reduce28DeviceReduceSingleTileKernelINS2_10policy_hubIdyN4cuda3std3__44plusIdEEE10Policy1000EN6thrust24THRUST_300001_SM_1000_NS6detail15normal_iteratorINSD_10device_ptrIdEEEEPiyS9_id16greater_than_oneEEvT0_T1_T2_T3_T4_T6_E12temp_storage+104];
	add.f64 	%fd201, %fd199, %fd200;
	ld.shared.f64 	%fd202, [_ZZN3cub18CUB_300001_SM_10006detail6reduce28DeviceReduceSingleTileKernelINS2_10policy_hubIdyN4cuda3std3__44plusIdEEE10Policy1000EN6thrust24THRUST_300001_SM_1000_NS6detail15normal_iteratorINSD_10device_ptrIdEEEEPiyS9_id16greater_than_oneEEvT0_T1_T2_T3_T4_T6_E12temp_storage+112];
	add.f64 	%fd203, %fd201, %fd202;
	ld.shared.f64 	%fd204, [_ZZN3cub18CUB_300001_SM_10006detail6reduce28DeviceReduceSingleTileKernelINS2_10policy_hubIdyN4cuda3std3__44plusIdEEE10Policy1000EN6thrust24THRUST_300001_SM_1000_NS6detail15normal_iteratorINSD_10device_ptrIdEEEEPiyS9_id16greater_than_oneEEvT0_T1_T2_T3_T4_T6_E12temp_storage+120];
	add.f64 	%fd205, %fd203, %fd204;
	ld.shared.f64 	%fd206, [_ZZN3cub18CUB_300001_SM_10006detail6reduce28DeviceReduceSingleTileKernelINS2_10policy_hubIdyN4cuda3std3__44plusIdEEE10Policy1000EN6thrust24THRUST_300001_SM_1000_NS6detail15normal_iteratorINSD_10device_ptrIdEEEEPiyS9_id16greater_than_oneEEvT0_T1_T2_T3_T4_T6_E12temp_storage+128];
	add.f64 	%fd207, %fd205, %fd206;
	ld.shared.f64 	%fd208, [_ZZN3cub18CUB_300001_SM_10006detail6reduce28DeviceReduceSingleTileKernelINS2_10policy_hubIdyN4cuda3std3__44plusIdEEE10Policy1000EN6thrust24THRUST_300001_SM_1000_NS6detail15normal_iteratorINSD_10device_ptrIdEEEEPiyS9_id16greater_than_oneEEvT0_T1_T2_T3_T4_T6_E12temp_storage+136];
	add.f64 	%fd420, %fd207, %fd208;
$L__BB9_49:
	mov.u32 	%r231, %tid.x;
	setp.ne.s32 	%p138, %r231, 0;
	@%p138 bra 	$L__BB9_51;
	cvt.rn.f64.s32 	%fd397, %r42;
	add.f64 	%fd398, %fd420, %fd397;
	cvt.rzi.s32.f64 	%r232, %fd398;
	st.global.u32 	[%rd1], %r232;
$L__BB9_51:
	ret;

}
	// .globl	_ZN3cub18CUB_300001_SM_10006detail6reduce18DeviceReduceKernelINS2_10policy_hubIdyN4cuda3std3__44plusIdEEE10Policy1000EN6thrust24THRUST_300001_SM_1000_NS6detail15normal_iteratorINSD_10device_ptrIdEEEEyS9_d16greater_than_oneEEvT0_PT3_T1_NS0_13GridEvenShareISN_EET2_T4_
.visible .entry _ZN3cub18CUB_300001_SM_10006detail6reduce18DeviceReduceKernelINS2_10policy_hubIdyN4cuda3std3__44plusIdEEE10Policy1000EN6thrust24THRUST_300001_SM_1000_NS6detail15normal_iteratorINSD_10device_ptrIdEEEEyS9_d16greater_than_oneEEvT0_PT3_T1_NS0_13GridEvenShareISN_EET2_T4_(
	.param .align 8 .b8 _ZN3cub18CUB_300001_SM_10006detail6reduce18DeviceReduceKernelINS2_10policy_hubIdyN4cuda3std3__44plusIdEEE10Policy1000EN6thrust24THRUST_300001_SM_1000_NS6detail15normal_iteratorINSD_10device_ptrIdEEEEyS9_d16greater_than_oneEEvT0_PT3_T1_NS0_13GridEvenShareISN_EET2_T4__param_0[8],
	.param .u64 .ptr .align 1 _ZN3cub18CUB_300001_SM_10006detail6reduce18DeviceReduceKernelINS2_10policy_hubIdyN4cuda3std3__44plusIdEEE10Policy1000EN6thrust24THRUST_300001_SM_1000_NS6detail15normal_iteratorINSD_10device_ptrIdEEEEyS9_d16greater_than_oneEEvT0_PT3_T1_NS0_13GridEvenShareISN_EET2_T4__param_1,
	.param .u64 _ZN3cub18CUB_300001_SM_10006detail6reduce18DeviceReduceKernelINS2_10policy_hubIdyN4cuda3std3__44plusIdEEE10Policy1000EN6thrust24THRUST_300001_SM_1000_NS6detail15normal_iteratorINSD_10device_ptrIdEEEEyS9_d16greater_than_oneEEvT0_PT3_T1_NS0_13GridEvenShareISN_EET2_T4__param_2,
	.param .align 8 .b8 _ZN3cub18CUB_300001_SM_10006detail6reduce18DeviceReduceKernelINS2_10policy_hubIdyN4cuda3std3__44plusIdEEE10Policy1000EN6thrust24THRUST_300001_SM_1000_NS6detail15normal_iteratorINSD_10device_ptrIdEEEEyS9_d16greater_than_oneEEvT0_PT3_T1_NS0_13GridEvenShareISN_EET2_T4__param_3[72],
	.param .align 1 .b8 _ZN3cub18CUB_300001_SM_10006detail6reduce18DeviceReduceKernelINS2_10policy_hubIdyN4cuda3std3__44plusIdEEE10Policy1000EN6thrust24THRUST_300001_SM_1000_NS6detail15normal_iteratorINSD_10device_ptrIdEEEEyS9_d16greater_than_oneEEvT0_PT3_T1_NS0_13GridEvenShareISN_EET2_T4__param_4[1],
	.param .align 1 .b8 _ZN3cub18CUB_300001_SM_10006detail6reduce18DeviceReduceKernelINS2_10policy_hubIdyN4cuda3std3__44plusIdEEE10Policy1000EN6thrust24THRUST_300001_SM_1000_NS6detail15normal_iteratorINSD_10device_ptrIdEEEEyS9_d16greater_than_oneEEvT0_PT3_T1_NS0_13GridEvenShareISN_EET2_T4__param_5[1]
)
.maxntid 512
{
	.reg .pred 	%p<138>;
	.reg .b16 	%rs<4>;
	.reg .b32 	%r<280>;
	.reg .b64 	%rd<107>;
	.reg .b64 	%fd<417>;
	// demoted variable
	.shared .align 8 .b8 _ZZN3cub18CUB_300001_SM_10006detail6reduce18DeviceReduceKernelINS2_10policy_hubIdyN4cuda3std3__44plusIdEEE10Policy1000EN6thrust24THRUST_300001_SM_1000_NS6detail15normal_iteratorINSD_10device_ptrIdEEEEyS9_d16greater_than_oneEEvT0_PT3_T1_NS0_13GridEvenShareISN_EET2_T4_E12temp_storage[152];
	ld.param.u64 	%rd1, [_ZN3cub18CUB_300001_SM_10006detail6reduce18DeviceReduceKernelINS2_10policy_hubIdyN4cuda3std3__44plusIdEEE10Policy1000EN6thrust24THRUST_300001_SM_1000_NS6detail15normal_iteratorINSD_10device_ptrIdEEEEyS9_d16greater_than_oneEEvT0_PT3_T1_NS0_13GridEvenShareISN_EET2_T4__param_3+32];
	ld.param.u32 	%r1, [_ZN3cub18CUB_300001_SM_10006detail6reduce18DeviceReduceKernelINS2_10policy_hubIdyN4cuda3std3__44plusIdEEE10Policy1000EN6thrust24THRUST_300001_SM_1000_NS6detail15normal_iteratorINSD_10device_ptrIdEEEEyS9_d16greater_than_oneEEvT0_PT3_T1_NS0_13GridEvenShareISN_EET2_T4__param_3+40];
	ld.param.u64 	%rd26, [_ZN3cub18CUB_300001_SM_10006detail6reduce18DeviceReduceKernelINS2_10policy_hubIdyN4cuda3std3__44plusIdEEE10Policy1000EN6thrust24THRUST_300001_SM_1000_NS6detail15normal_iteratorINSD_10device_ptrIdEEEEyS9_d16greater_than_oneEEvT0_PT3_T1_NS0_13GridEvenShareISN_EET2_T4__param_0];
	cvta.to.global.u64 	%rd2, %rd26;
	mov.u32 	%r2, %ctaid.x;
	mul.lo.s32 	%r50, %r1, 3584;
	cvt.s64.s32 	%rd3, %r50;
	mul.lo.s32 	%r51, %r2, 3584;
	cvt.u64.u32 	%rd4, %r51;
	sub.s64 	%rd5, %rd1, %rd4;
	setp.gt.u64 	%p1, %rd5, 3583;
	@%p1 bra 	$L__BB10_25;
	cvt.u32.u64 	%r136, %rd4;
	cvt.u32.u64 	%r3, %rd1;
	sub.s32 	%r4, %r3, %r136;
	mov.u32 	%r5, %tid.x;
	setp.ge.s32 	%p66, %r5, %r4;
	mov.f64 	%fd405, 0d0000000000000000;
	mov.u32 	%r267, %r5;
	@%p66 bra 	$L__BB10_3;
	add.s32 	%r138, %r136, %r5;
	mul.wide.u32 	%rd60, %r138, 8;
	add.s64 	%rd61, %rd2, %rd60;
	ld.global.f64 	%fd209, [%rd61];
	setp.le.f64 	%p67, %fd209, 0d3FF0000000000000;
	selp.f64 	%fd405, 0d3FF0000000000000, 0d0000000000000000, %p67;
	add.s32 	%r267, %r5, 512;
$L__BB10_3:
	setp.ge.s32 	%p68, %r267, %r4;
	@%p68 bra 	$L__BB10_16;
	not.b32 	%r140, %r267;
	add.s32 	%r141, %r140, %r3;
	sub.s32 	%r142, %r141, %r136;
	shr.u32 	%r143, %r142, 9;
	add.s32 	%r8, %r143, 1;
	and.b32  	%r9, %r8, 15;
	setp.lt.u32 	%p69, %r142, 7680;
	@%p69 bra 	$L__BB10_7;
	and.b32  	%r144, %r8, 16777200;
	neg.s32 	%r265, %r144;
	mul.wide.u32 	%rd62, %r2, 28672;
	mul.wide.u32 	%rd63, %r267, 8;
	add.s64 	%rd64, %rd62, %rd63;
	add.s64 	%rd65, %rd64, %rd2;
	add.s64 	%rd101, %rd65, 32768;
$L__BB10_6:
	.pragma "nounroll";
	ld.global.f64 	%fd211, [%rd101+-32768];
	setp.le.f64 	%p70, %fd211, 0d3FF0000000000000;
	selp.f64 	%fd212, 0d3FF0000000000000, 0d0000000000000000, %p70;
	add.f64 	%fd213, %fd405, %fd212;
	ld.global.f64 	%fd214, [%rd101+-28672];
	setp.le.f64 	%p71, %fd214, 0d3FF0000000000000;
	selp.f64 	%fd215, 0d3FF0000000000000, 0d0000000000000000, %p71;
	add.f64 	%fd216, %fd213, %fd215;
	ld.global.f64 	%fd217, [%rd101+-24576];
	setp.le.f64 	%p72, %fd217, 0d3FF0000000000000;
	selp.f64 	%fd218, 0d3FF0000000000000, 0d0000000000000000, %p72;
	add.f64 	%fd219, %fd216, %fd218;
	ld.global.f64 	%fd220, [%rd101+-20480];
	setp.le.f64 	%p73, %fd220, 0d3FF0000000000000;
	selp.f64 	%fd221, 0d3FF0000000000000, 0d0000000000000000, %p73;
	add.f64 	%fd222, %fd219, %fd221;
	ld.global.f64 	%fd223, [%rd101+-16384];
	setp.le.f64 	%p74, %fd223, 0d3FF0000000000000;
	selp.f64 	%fd224, 0d3FF0000000000000, 0d0000000000000000, %p74;
	add.f64 	%fd225, %fd222, %fd224;
	ld.global.f64 	%fd226, [%rd101+-12288];
	setp.le.f64 	%p75, %fd226, 0d3FF0000000000000;
	selp.f64 	%fd227, 0d3FF0000000000000, 0d0000000000000000, %p75;
	add.f64 	%fd228, %fd225, %fd227;
	ld.global.f64 	%fd229, [%rd101+-8192];
	setp.le.f64 	%p76, %fd229, 0d3FF0000000000000;
	selp.f64 	%fd230, 0d3FF0000000000000, 0d0000000000000000, %p76;
	add.f64 	%fd231, %fd228, %fd230;
	ld.global.f64 	%fd232, [%rd101+-4096];
	setp.le.f64 	%p77, %fd232, 0d3FF0000000000000;
	selp.f64 	%fd233, 0d3FF0000000000000, 0d0000000000000000, %p77;
	add.f64 	%fd234, %fd231, %fd233;
	ld.global.f64 	%fd235, [%rd101];
	setp.le.f64 	%p78, %fd235, 0d3FF0000000000000;
	selp.f64 	%fd236, 0d3FF0000000000000, 0d0000000000000000, %p78;
	add.f64 	%fd237, %fd234, %fd236;
	ld.global.f64 	%fd238, [%rd101+4096];
	setp.le.f64 	%p79, %fd238, 0d3FF0000000000000;
	selp.f64 	%fd239, 0d3FF0000000000000, 0d0000000000000000, %p79;
	add.f64 	%fd240, %fd237, %fd239;
	ld.global.f64 	%fd241, [%rd101+8192];
	setp.le.f64 	%p80, %fd241, 0d3FF0000000000000;
	selp.f64 	%fd242, 0d3FF0000000000000, 0d0000000000000000, %p80;
	add.f64 	%fd243, %fd240, %fd242;
	ld.global.f64 	%fd244, [%rd101+12288];
	setp.le.f64 	%p81, %fd244, 0d3FF0000000000000;
	selp.f64 	%fd245, 0d3FF0000000000000, 0d0000000000000000, %p81;
	add.f64 	%fd246, %fd243, %fd245;
	ld.global.f64 	%fd247, [%rd101+16384];
	setp.le.f64 	%p82, %fd247, 0d3FF0000000000000;
	selp.f64 	%fd248, 0d3FF0000000000000, 0d0000000000000000, %p82;
	add.f64 	%fd249, %fd246, %fd248;
	ld.global.f64 	%fd250, [%rd101+20480];
	setp.le.f64 	%p83, %fd250, 0d3FF0000000000000;
	selp.f64 	%fd251, 0d3FF0000000000000, 0d0000000000000000, %p83;
	add.f64 	%fd252, %fd249, %fd251;
	ld.global.f64 	%fd253, [%rd101+24576];
	setp.le.f64 	%p84, %fd253, 0d3FF0000000000000;
	selp.f64 	%fd254, 0d3FF0000000000000, 0d0000000000000000, %p84;
	add.f64 	%fd255, %fd252, %fd254;
	ld.global.f64 	%fd256, [%rd101+28672];
	setp.le.f64 	%p85, %fd256, 0d3FF0000000000000;
	selp.f64 	%fd257, 0d3FF0000000000000, 0d0000000000000000, %p85;
	add.f64 	%fd405, %fd255, %fd257;
	add.s32 	%r267, %r267, 8192;
	add.s32 	%r265, %r265, 16;
	add.s64 	%rd101, %rd101, 65536;
	setp.ne.s32 	%p86, %r265, 0;
	@%p86 bra 	$L__BB10_6;
$L__BB10_7:
	setp.eq.s32 	%p87, %r9, 0;
	@%p87 bra 	$L__BB10_16;
	and.b32  	%r16, %r8, 7;
	setp.lt.u32 	%p88, %r9, 8;
	@%p88 bra 	$L__BB10_10;
	cvt.s64.s32 	%rd66, %r267;
	add.s64 	%rd67, %rd66, %rd4;
	shl.b64 	%rd68, %rd67, 3;
	add.s64 	%rd69, %rd2, %rd68;
	ld.global.f64 	%fd259, [%rd69];
	setp.le.f64 	%p89, %fd259, 0d3FF0000000000000;
	selp.f64 	%fd260, 0d3FF0000000000000, 0d0000000000000000, %p89;
	add.f64 	%fd261, %fd405, %fd260;
	ld.global.f64 	%fd262, [%rd69+4096];
	setp.le.f64 	%p90, %fd262, 0d3FF0000000000000;
	selp.f64 	%fd263, 0d3FF0000000000000, 0d0000000000000000, %p90;
	add.f64 	%fd264, %fd261, %fd263;
	ld.global.f64 	%fd265, [%rd69+8192];
	setp.le.f64 	%p91, %fd265, 0d3FF0000000000000;
	selp.f64 	%fd266, 0d3FF0000000000000, 0d0000000000000000, %p91;
	add.f64 	%fd267, %fd264, %fd266;
	ld.global.f64 	%fd268, [%rd69+12288];
	setp.le.f64 	%p92, %fd268, 0d3FF0000000000000;
	selp.f64 	%fd269, 0d3FF0000000000000, 0d0000000000000000, %p92;
	add.f64 	%fd270, %fd267, %fd269;
	ld.global.f64 	%fd271, [%rd69+16384];
	setp.le.f64 	%p93, %fd271, 0d3FF0000000000000;
	selp.f64 	%fd272, 0d3FF0000000000000, 0d0000000000000000, %p93;
	add.f64 	%fd273, %fd270, %fd272;
	ld.global.f64 	%fd274, [%rd69+20480];
	setp.le.f64 	%p94, %fd274, 0d3FF0000000000000;
	selp.f64 	%fd275, 0d3FF0000000000000, 0d0000000000000000, %p94;
	add.f64 	%fd276, %fd273, %fd275;
	ld.global.f64 	%fd277, [%rd69+24576];
	setp.le.f64 	%p95, %fd277, 0d3FF0000000000000;
	selp.f64 	%fd278, 0d3FF0000000000000, 0d0000000000000000, %p95;
	add.f64 	%fd279, %fd276, %fd278;
	ld.global.f64 	%fd280, [%rd69+28672];
	setp.le.f64 	%p96, %fd280, 0d3FF0000000000000;
	selp.f64 	%fd281, 0d3FF0000000000000, 0d0000000000000000, %p96;
	add.f64 	%fd405, %fd279, %fd281;
	add.s32 	%r267, %r267, 4096;
$L__BB10_10:
	setp.eq.s32 	%p97, %r16, 0;
	@%p97 bra 	$L__BB10_16;
	and.b32  	%r19, %r8, 3;
	setp.lt.u32 	%p98, %r16, 4;
	@%p98 bra 	$L__BB10_13;
	cvt.s64.s32 	%rd70, %r267;
	add.s64 	%rd71, %rd70, %rd4;
	shl.b64 	%rd72, %rd71, 3;
	add.s64 	%rd73, %rd2, %rd72;
	ld.global.f64 	%fd283, [%rd73];
	setp.le.f64 	%p99, %fd283, 0d3FF0000000000000;
	selp.f64 	%fd284, 0d3FF0000000000000, 0d0000000000000000, %p99;
	add.f64 	%fd285, %fd405, %fd284;
	ld.global.f64 	%fd286, [%rd73+4096];
	setp.le.f64 	%p100, %fd286, 0d3FF0000000000000;
	selp.f64 	%fd287, 0d3FF0000000000000, 0d0000000000000000, %p100;
	add.f64 	%fd288, %fd285, %fd287;
	ld.global.f64 	%fd289, [%rd73+8192];
	setp.le.f64 	%p101, %fd289, 0d3FF0000000000000;
	selp.f64 	%fd290, 0d3FF0000000000000, 0d0000000000000000, %p101;
	add.f64 	%fd291, %fd288, %fd290;
	ld.global.f64 	%fd292, [%rd73+12288];
	setp.le.f64 	%p102, %fd292, 0d3FF0000000000000;
	selp.f64 	%fd293, 0d3FF0000000000000, 0d0000000000000000, %p102;
	add.f64 	%fd405, %fd291, %fd293;
	add.s32 	%r267, %r267, 2048;
$L__BB10_13:
	setp.eq.s32 	%p103, %r19, 0;
	@%p103 bra 	$L__BB10_16;
	mul.wide.u32 	%rd74, %r2, 28672;
	add.s64 	%rd9, %rd2, %rd74;
	neg.s32 	%r270, %r19;
$L__BB10_15:
	.pragma "nounroll";
	mul.wide.s32 	%rd75, %r267, 8;
	add.s64 	%rd76, %rd9, %rd75;
	ld.global.f64 	%fd294, [%rd76];
	setp.le.f64 	%p104, %fd294, 0d3FF0000000000000;
	selp.f64 	%fd295, 0d3FF0000000000000, 0d0000000000000000, %p104;
	add.f64 	%fd405, %fd405, %fd295;
	add.s32 	%r267, %r267, 512;
	add.s32 	%r270, %r270, 1;
	setp.ne.s32 	%p105, %r270, 0;
	@%p105 bra 	$L__BB10_15;
$L__BB10_16:
	setp.lt.s32 	%p106, %r4, 512;
	@%p106 bra 	$L__BB10_21;
	// begin inline asm
	mov.u32 %r208, %laneid;
	// end inline asm
	mov.b64 	%rd87, %fd405;
	mov.b64 	{%r210, %r215}, %rd87;
	mov.b32 	%r216, 1;
	mov.b32 	%r257, 31;
	mov.b32 	%r258, -1;
	// begin inline asm
	shfl.sync.down.b32 %r209, %r210, %r216, %r257, %r258;
	// end inline asm
	// begin inline asm
	shfl.sync.down.b32 %r214, %r215, %r216, %r257, %r258;
	// end inline asm
	mov.b64 	%rd88, {%r209, %r214};
	mov.b64 	%fd354, %rd88;
	setp.gt.s32 	%p130, %r208, 30;
	add.f64 	%fd355, %fd405, %fd354;
	selp.f64 	%fd356, %fd405, %fd355, %p130;
	mov.b64 	%rd89, %fd356;
	mov.b64 	{%r220, %r225}, %rd89;
	mov.b32 	%r226, 2;
	// begin inline asm
	shfl.sync.down.b32 %r219, %r220, %r226, %r257, %r258;
	// end inline asm
	// begin inline asm
	shfl.sync.down.b32 %r224, %r225, %r226, %r257, %r258;
	// end inline asm
	mov.b64 	%rd90, {%r219, %r224};
	mov.b64 	%fd357, %rd90;
	setp.gt.s32 	%p131, %r208, 29;
	add.f64 	%fd358, %fd356, %fd357;
	selp.f64 	%fd359, %fd356, %fd358, %p131;
	mov.b64 	%rd91, %fd359;
	mov.b64 	{%r230, %r235}, %rd91;
	mov.b32 	%r236, 4;
	// begin inline asm
	shfl.sync.down.b32 %r229, %r230, %r236, %r257, %r258;
	// end inline asm
	// begin inline asm
	shfl.sync.down.b32 %r234, %r235, %r236, %r257, %r258;
	// end inline asm
	mov.b64 	%rd92, {%r229, %r234};
	mov.b64 	%fd360, %rd92;
	setp.gt.s32 	%p132, %r208, 27;
	add.f64 	%fd361, %fd359, %fd360;
	selp.f64 	%fd362, %fd359, %fd361, %p132;
	mov.b64 	%rd93, %fd362;
	mov.b64 	{%r240, %r245}, %rd93;
	mov.b32 	%r246, 8;
	// begin inline asm
	shfl.sync.down.b32 %r239, %r240, %r246, %r257, %r258;
	// end inline asm
	// begin inline asm
	shfl.sync.down.b32 %r244, %r245, %r246, %r257, %r258;
	// end inline asm
	mov.b64 	%rd94, {%r239, %r244};
	mov.b64 	%fd363, %rd94;
	setp.gt.s32 	%p133, %r208, 23;
	add.f64 	%fd364, %fd362, %fd363;
	selp.f64 	%fd365, %fd362, %fd364, %p133;
	mov.b64 	%rd95, %fd365;
	mov.b64 	{%r250, %r255}, %rd95;
	mov.b32 	%r256, 16;
	// begin inline asm
	shfl.sync.down.b32 %r249, %r250, %r256, %r257, %r258;
	// end inline asm
	// begin inline asm
	shfl.sync.down.b32 %r254, %r255, %r256, %r257, %r258;
	// end inline asm
	mov.b64 	%rd96, {%r249, %r254};
	mov.b64 	%fd366, %rd96;
	setp.gt.s32 	%p134, %r208, 15;
	add.f64 	%fd16, %fd365, %fd366;
	selp.f64 	%fd416, %fd365, %fd16, %p134;
	setp.ne.s32 	%p135, %r208, 0;
	@%p135 bra 	$L__BB10_19;
	shr.u32 	%r259, %r5, 2;
	and.b32  	%r260, %r259, 248;
	mov.u32 	%r261, _ZZN3cub18CUB_300001_SM_10006detail6reduce18DeviceReduceKernelINS2_10policy_hubIdyN4cuda3std3__44plusIdEEE10Policy1000EN6thrust24THRUST_300001_SM_1000_NS6detail15normal_iteratorINSD_10device_ptrIdEEEEyS9_d16greater_than_oneEEvT0_PT3_T1_NS0_13GridEvenShareISN_EET2_T4_E12temp_storage;
	add.s32 	%r262, %r261, %r260;
	st.shared.f64 	[%r262+16], %fd16;
$L__BB10_19:
	bar.sync 	0;
	setp.ne.s32 	%p136, %r5, 0;
	@%p136 bra 	$L__BB10_46;
	ld.shared.f64 	%fd367, [_ZZN3cub18CUB_300001_SM_10006detail6reduce18DeviceReduceKernelINS2_10policy_hubIdyN4cuda3std3__44plusIdEEE10Policy1000EN6thrust24THRUST_300001_SM_1000_NS6detail15normal_iteratorINSD_10device_ptrIdEEEEyS9_d16greater_than_oneEEvT0_PT3_T1_NS0_13GridEvenShareISN_EET2_T4_E12temp_storage+24];
	add.f64 	%fd368, %fd416, %fd367;
	ld.shared.f64 	%fd369, [_ZZN3cub18CUB_300001_SM_10006detail6reduce18DeviceReduceKernelINS2_10policy_hubIdyN4cuda3std3__44plusIdEEE10Policy1000EN6thrust24THRUST_300001_SM_1000_NS6detail15normal_iteratorINSD_10device_ptrIdEEEEyS9_d16greater_than_oneEEvT0_PT3_T1_NS0_13GridEvenShareISN_EET2_T4_E12temp_storage+32];
	add.f64 	%fd370, %fd368, %fd369;
	ld.shared.f64 	%fd371, [_ZZN3cub18CUB_300001_SM_10006detail6reduce18DeviceReduceKernelINS2_10policy_hubIdyN4cuda3std3__44plusIdEEE10Policy1000EN6thrust24THRUST_300001_SM_1000_NS6detail15normal_iteratorINSD_10device_ptrIdEEEEyS9_d16greater_than_oneEEvT0_PT3_T1_NS0_13GridEvenShareISN_EET2_T4_E12temp_storage+40];
	add.f64 	%fd372, %fd370, %fd371;
	ld.shared.f64 	%fd373, [_ZZN3cub18CUB_300001_SM_10006detail6reduce18DeviceReduceKernelINS2_10policy_hubIdyN4cuda3std3__44plusIdEEE10Policy1000EN6thrust24THRUST_300001_SM_1000_NS6detail15normal_iteratorINSD_10device_ptrIdEEEEyS9_d16greater_than_oneEEvT0_PT3_T1_NS0_13GridEvenShareISN_EET2_T4_E12temp_storage+48];
	add.f64 	%fd374, %fd372, %fd373;
	ld.shared.f64 	%fd375, [_ZZN3cub18CUB_300001_SM_10006detail6reduce18DeviceReduceKernelINS2_10policy_hubIdyN4cuda3std3__44plusIdEEE10Policy1000EN6thrust24THRUST_300001_SM_1000_NS6detail15normal_iteratorINSD_10device_ptrIdEEEEyS9_d16greater_than_oneEEvT0_PT3_T1_NS0_13GridEvenShareISN_EET2_T4_E12temp_storage+56];
	add.f64 	%fd376, %fd374, %fd375;
	ld.shared.f64 	%fd377, [_ZZN3cub18CUB_300001_SM_10006detail6reduce18DeviceReduceKernelINS2_10policy_hubIdyN4cuda3std3__44plusIdEEE10Policy1000EN6thrust24THRUST_300001_SM_1000_NS6detail15normal_iteratorINSD_10device_ptrIdEEEEyS9_d16greater_than_oneEEvT0_PT3_T1_NS0_13GridEvenShareISN_EET2_T4_E12temp_storage+64];
	add.f64 	%fd378, %fd376, %fd377;
	ld.shared.f64 	%fd379, [_ZZN3cub18CUB_300001_SM_10006detail6reduce18DeviceReduceKernelINS2_10policy_hubIdyN4cuda3std3__44plusIdEEE10Policy1000EN6thrust24THRUST_300001_SM_1000_NS6detail15normal_iteratorINSD_10device_ptrIdEEEEyS9_d16greater_than_oneEEvT0_PT3_T1_NS0_13GridEvenShareISN_EET2_T4_E12temp_storage+72];
	add.f64 	%fd380, %fd378, %fd379;
	ld.shared.f64 	%fd381, [_ZZN3cub18CUB_300001_SM_10006detail6reduce18DeviceReduceKernelINS2_10policy_hubIdyN4cuda3std3__44plusIdEEE10Policy1000EN6thrust24THRUST_300001_SM_1000_NS6detail15normal_iteratorINSD_10device_ptrIdEEEEyS9_d16greater_than_oneEEvT0_PT3_T1_NS0_13GridEvenShareISN_EET2_T4_E12temp_storage+80];
	add.f64 	%fd382, %fd380, %fd381;
	ld.shared.f64 	%fd383, [_ZZN3cub18CUB_300001_SM_10006detail6reduce18DeviceReduceKernelINS2_10policy_hubIdyN4cuda3std3__44plusIdEEE10Policy1000EN6thrust24THRUST_300001_SM_1000_NS6detail15normal_iteratorINSD_10device_ptrIdEEEEyS9_d16greater_than_oneEEvT0_PT3_T1_NS0_13GridEvenShareISN_EET2_T4_E12temp_storage+88];
	add.f64 	%fd384, %fd382, %fd383;
	ld.shared.f64 	%fd385, [_ZZN3cub18CUB_300001_SM_10006detail6reduce18DeviceReduceKernelINS2_10policy_hubIdyN4cuda3std3__44plusIdEEE10Policy1000EN6thrust24THRUST_300001_SM_1000_NS6detail15normal_iteratorINSD_10device_ptrIdEEEEyS9_d16greater_than_oneEEvT0_PT3_T1_NS0_13GridEvenShareISN_EET2_T4_E12temp_storage+96];
	add.f64 	%fd386, %fd384, %fd385;
	ld.shared.f64 	%fd387, [_ZZN3cub18CUB_300001_SM_10006detail6reduce18DeviceReduceKernelINS2_10policy_hubIdyN4cuda3std3__44plusIdEEE10Policy1000EN6thrust24THRUST_300001_SM_1000_NS6detail15normal_iteratorINSD_10device_ptrIdEEEEyS9_d16greater_than_oneEEvT0_PT3_T1_NS0_13GridEvenShareISN_EET2_T4_E12temp_storage+104];
	add.f64 	%fd388, %fd386, %fd387;
	ld.shared.f64 	%fd389, [_ZZN3cub18CUB_300001_SM_10006detail6reduce18DeviceReduceKernelINS2_10policy_hubIdyN4cuda3std3__44plusIdEEE10Policy1000EN6thrust24THRUST_300001_SM_1000_NS6detail15normal_iteratorINSD_10device_ptrIdEEEEyS9_d16greater_than_oneEEvT0_PT3_T1_NS0_13GridEvenShareISN_EET2_T4_E12temp_storage+112];
	add.f64 	%fd390, %fd388, %fd389;
	ld.shared.f64 	%fd391, [_ZZN3cub18CUB_300001_SM_10006detail6reduce18DeviceReduceKernelINS2_10policy_hubIdyN4cuda3std3__44plusIdEEE10Policy1000EN6thrust24THRUST_300001_SM_1000_NS6detail15normal_iteratorINSD_10device_ptrIdEEEEyS9_d16greater_than_oneEEvT0_PT3_T1_NS0_13GridEvenShareISN_EET2_T4_E12temp_storage+120];
	add.f64 	%fd392, %fd390, %fd391;
	ld.shared.f64 	%fd393, [_ZZN3cub18CUB_300001_SM_10006detail6reduce18DeviceReduceKernelINS2_10policy_hubIdyN4cuda3std3__44plusIdEEE10Policy1000EN6thrust24THRUST_300001_SM_1000_NS6detail15normal_iteratorINSD_10device_ptrIdEEEEyS9_d16greater_than_oneEEvT0_PT3_T1_NS0_13GridEvenShareISN_EET2_T4_E12temp_storage+128];
	add.f64 	%fd394, %fd392, %fd393;
	ld.shared.f64 	%fd395, [_ZZN3cub18CUB_300001_SM_10006detail6reduce18DeviceReduceKernelINS2_10policy_hubIdyN4cuda3std3__44plusIdEEE10Policy1000EN6thrust24THRUST_300001_SM_1000_NS6detail15normal_iteratorINSD_10device_ptrIdEEEEyS9_d16greater_than_oneEEvT0_PT3_T1_NS0_13GridEvenShareISN_EET2_T4_E12temp_storage+136];
	add.f64 	%fd416, %fd394, %fd395;
	bra.uni 	$L__BB10_46;
$L__BB10_21:
	// begin inline asm
	mov.u32 %r145, %laneid;
	// end inline asm
	and.b32  	%r196, %r5, 992;
	add.s32 	%r197, %r196, 32;
	setp.gt.s32 	%p107, %r197, %r4;
	not.b32 	%r198, %r196;
	add.s32 	%r199, %r4, %r198;
	selp.b32 	%r194, %r199, 31, %p107;
	mov.b64 	%rd77, %fd405;
	mov.b64 	{%r147, %r152}, %rd77;
	mov.b32 	%r153, 1;
	mov.b32 	%r195, -1;
	// begin inline asm
	shfl.sync.down.b32 %r146, %r147, %r153, %r194, %r195;
	// end inline asm
	// begin inline asm
	shfl.sync.down.b32 %r151, %r152, %r153, %r194, %r195;
	// end inline asm
	mov.b64 	%rd78, {%r146, %r151};
	mov.b64 	%fd296, %rd78;
	setp.lt.s32 	%p108, %r145, %r194;
	add.f64 	%fd297, %fd405, %fd296;
	selp.f64 	%fd298, %fd297, %fd405, %p108;
	mov.b64 	%rd79, %fd298;
	mov.b64 	{%r157, %r162}, %rd79;
	mov.b32 	%r163, 2;
	// begin inline asm
	shfl.sync.down.b32 %r156, %r157, %r163, %r194, %r195;
	// end inline asm
	// begin inline asm
	shfl.sync.down.b32 %r161, %r162, %r163, %r194, %r195;
	// end inline asm
	mov.b64 	%rd80, {%r156, %r161};
	mov.b64 	%fd299, %rd80;
	add.s32 	%r200, %r145, 2;
	setp.gt.s32 	%p109, %r200, %r194;
	add.f64 	%fd300, %fd298, %fd299;
	selp.f64 	%fd301, %fd298, %fd300, %p109;
	mov.b64 	%rd81, %fd301;
	mov.b64 	{%r167, %r172}, %rd81;
	mov.b32 	%r173, 4;
	// begin inline asm
	shfl.sync.down.b32 %r166, %r167, %r173, %r194, %r195;
	// end inline asm
	// begin inline asm
	shfl.sync.down.b32 %r171, %r172, %r173, %r194, %r195;
	// end inline asm
	mov.b64 	%rd82, {%r166, %r171};
	mov.b64 	%fd302, %rd82;
	add.s32 	%r201, %r145, 4;
	setp.gt.s32 	%p110, %r201, %r194;
	add.f64 	%fd303, %fd301, %fd302;
	selp.f64 	%fd304, %fd301, %fd303, %p110;
	mov.b64 	%rd83, %fd304;
	mov.b64 	{%r177, %r182}, %rd83;
	mov.b32 	%r183, 8;
	// begin inline asm
	shfl.sync.down.b32 %r176, %r177, %r183, %r194, %r195;
	// end inline asm
	// begin inline asm
	shfl.sync.down.b32 %r181, %r182, %r183, %r194, %r195;
	// end inline asm
	mov.b64 	%rd84, {%r176, %r181};
	mov.b64 	%fd305, %rd84;
	add.s32 	%r202, %r145, 8;
	setp.gt.s32 	%p111, %r202, %r194;
	add.f64 	%fd306, %fd304, %fd305;
	selp.f64 	%fd307, %fd304, %fd306, %p111;
	mov.b64 	%rd85, %fd307;
	mov.b64 	{%r187, %r192}, %rd85;
	mov.b32 	%r193, 16;
	// begin inline asm
	shfl.sync.down.b32 %r186, %r187, %r193, %r194, %r195;
	// end inline asm
	// begin inline asm
	shfl.sync.down.b32 %r191, %r192, %r193, %r194, %r195;
	// end inline asm
	mov.b64 	%rd86, {%r186, %r191};
	mov.b64 	%fd308, %rd86;
	add.s32 	%r203, %r145, 16;
	setp.gt.s32 	%p112, %r203, %r194;
	add.f64 	%fd309, %fd307, %fd308;
	selp.f64 	%fd416, %fd307, %fd309, %p112;
	setp.ne.s32 	%p113, %r145, 0;
	@%p113 bra 	$L__BB10_23;
	shr.u32 	%r204, %r5, 2;
	and.b32  	%r205, %r204, 248;
	mov.u32 	%r206, _ZZN3cub18CUB_300001_SM_10006detail6reduce18DeviceReduceKernelINS2_10policy_hubIdyN4cuda3std3__44plusIdEEE10Policy1000EN6thrust24THRUST_300001_SM_1000_NS6detail15normal_iteratorINSD_10device_ptrIdEEEEyS9_d16greater_than_oneEEvT0_PT3_T1_NS0_13GridEvenShareISN_EET2_T4_E12temp_storage;
	add.s32 	%r207, %r206, %r205;
	st.shared.f64 	[%r207+16], %fd416;
$L__BB10_23:
	bar.sync 	0;
	setp.ne.s32 	%p114, %r5, 0;
	@%p114 bra 	$L__BB10_46;
	setp.gt.s32 	%p115, %r4, 32;
	ld.shared.f64 	%fd310, [_ZZN3cub18CUB_300001_SM_10006detail6reduce18DeviceReduceKernelINS2_10policy_hubIdyN4cuda3std3__44plusIdEEE10Policy1000EN6thrust24THRUST_300001_SM_1000_NS6detail15normal_iteratorINSD_10device_ptrIdEEEEyS9_d16greater_than_oneEEvT0_PT3_T1_NS0_13GridEvenShareISN_EET2_T4_E12temp_storage+24];
	add.f64 	%fd311, %fd416, %fd310;
	selp.f64 	%fd312, %fd311, %fd416, %p115;
	setp.gt.s32 	%p116, %r4, 64;
	ld.shared.f64 	%fd313, [_ZZN3cub18CUB_300001_SM_10006detail6reduce18DeviceReduceKernelINS2_10policy_hubIdyN4cuda3std3__44plusIdEEE10Policy1000EN6thrust24THRUST_300001_SM_1000_NS6detail15normal_iteratorINSD_10device_ptrIdEEEEyS9_d16greater_than_oneEEvT0_PT3_T1_NS0_13GridEvenShareISN_EET2_T4_E12temp_storage+32];
	add.f64 	%fd314, %fd313, %fd312;
	selp.f64 	%fd315, %fd314, %fd312, %p116;
	setp.gt.s32 	%p117, %r4, 96;
	ld.shared.f64 	%fd316, [_ZZN3cub18CUB_300001_SM_10006detail6reduce18DeviceReduceKernelINS2_10policy_hubIdyN4cuda3std3__44plusIdEEE10Policy1000EN6thrust24THRUST_300001_SM_1000_NS6detail15normal_iteratorINSD_10device_ptrIdEEEEyS9_d16greater_than_oneEEvT0_PT3_T1_NS0_13GridEvenShareISN_EET2_T4_E12temp_storage+40];
	add.f64 	%fd317, %fd316, %fd315;
	selp.f64 	%fd318, %fd317, %fd315, %p117;
	setp.gt.s32 	%p118, %r4, 128;
	ld.shared.f64 	%fd319, [_ZZN3cub18CUB_300001_SM_10006detail6reduce18DeviceReduceKernelINS2_10policy_hubIdyN4cuda3std3__44plusIdEEE10Policy1000EN6thrust24THRUST_300001_SM_1000_NS6detail15normal_iteratorINSD_10device_ptrIdEEEEyS9_d16greater_than_oneEEvT0_PT3_T1_NS0_13GridEvenShareISN_EET2_T4_E12temp_storage+48];
	add.f64 	%fd320, %fd319, %fd318;
	selp.f64 	%fd321, %fd320, %fd318, %p118;
	setp.gt.s32 	%p119, %r4, 160;
	ld.shared.f64 	%fd322, [_ZZN3cub18CUB_300001_SM_10006detail6reduce18DeviceReduceKernelINS2_10policy_hubIdyN4cuda3std3__44plusIdEEE10Policy1000EN6thrust24THRUST_300001_SM_1000_NS6detail15normal_iteratorINSD_10device_ptrIdEEEEyS9_d16greater_than_oneEEvT0_PT3_T1_NS0_13GridEvenShareISN_EET2_T4_E12temp_storage+56];
	add.f64 	%fd323, %fd322, %fd321;
	selp.f64 	%fd324, %fd323, %fd321, %p119;
	setp.gt.s32 	%p120, %r4, 192;
	ld.shared.f64 	%fd325, [_ZZN3cub18CUB_300001_SM_10006detail6reduce18DeviceReduceKernelINS2_10policy_hubIdyN4cuda3std3__44plusIdEEE10Policy1000EN6thrust24THRUST_300001_SM_1000_NS6detail15normal_iteratorINSD_10device_ptrIdEEEEyS9_d16greater_than_oneEEvT0_PT3_T1_NS0_13GridEvenShareISN_EET2_T4_E12temp_storage+64];
	add.f64 	%fd326, %fd325, %fd324;
	selp.f64 	%fd327, %fd326, %fd324, %p120;
	setp.gt.s32 	%p121, %r4, 224;
	ld.shared.f64 	%fd328, [_ZZN3cub18CUB_300001_SM_10006detail6reduce18DeviceReduceKernelINS2_10policy_hubIdyN4cuda3std3__44plusIdEEE10Policy1000EN6thrust24THRUST_300001_SM_1000_NS6detail15normal_iteratorINSD_10device_ptrIdEEEEyS9_d16greater_than_oneEEvT0_PT3_T1_NS0_13GridEvenShareISN_EET2_T4_E12temp_storage+72];
	add.f64 	%fd329, %fd328, %fd327;
	selp.f64 	%fd330, %fd329, %fd327, %p121;
	setp.gt.s32 	%p122, %r4, 256;
	ld.shared.f64 	%fd331, [_ZZN3cub18CUB_300001_SM_10006detail6reduce18DeviceReduceKernelINS2_10policy_hubIdyN4cuda3std3__44plusIdEEE10Policy1000EN6thrust24THRUST_300001_SM_1000_NS6detail15normal_iteratorINSD_10device_ptrIdEEEEyS9_d16greater_than_oneEEvT0_PT3_T1_NS0_13GridEvenShareISN_EET2_T4_E12temp_storage+80];
	add.f64 	%fd332, %fd331, %fd330;
	selp.f64 	%fd333, %fd332, %fd330, %p122;
	setp.gt.s32 	%p123, %r4, 288;
	ld.shared.f64 	%fd334, [_ZZN3cub18CUB_300001_SM_10006detail6reduce18DeviceReduceKernelINS2_10policy_hubIdyN4cuda3std3__44plusIdEEE10Policy1000EN6thrust24THRUST_300001_SM_1000_NS6detail15normal_iteratorINSD_10device_ptrIdEEEEyS9_d16greater_than_oneEEvT0_PT3_T1_NS0_13GridEvenShareISN_EET2_T4_E12temp_storage+88];
	add.f64 	%fd335, %fd334, %fd333;
	selp.f64 	%fd336, %fd335, %fd333, %p123;
	setp.gt.s32 	%p124, %r4, 320;
	ld.shared.f64 	%fd337, [_ZZN3cub18CUB_300001_SM_10006detail6reduce18DeviceReduceKernelINS2_10policy_hubIdyN4cuda3std3__44plusIdEEE10Policy1000EN6thrust24THRUST_300001_SM_1000_NS6detail15normal_iteratorINSD_10device_ptrIdEEEEyS9_d16greater_than_oneEEvT0_PT3_T1_NS0_13GridEvenShareISN_EET2_T4_E12temp_storage+96];
	add.f64 	%fd338, %fd337, %fd336;
	selp.f64 	%fd339, %fd338, %fd336, %p124;
	setp.gt.s32 	%p125, %r4, 352;
	ld.shared.f64 	%fd340, [_ZZN3cub18CUB_300001_SM_10006detail6reduce18DeviceReduceKernelINS2_10policy_hubIdyN4cuda3std3__44plusIdEEE10Policy1000EN6thrust24THRUST_300001_SM_1000_NS6detail15normal_iteratorINSD_10device_ptrIdEEEEyS9_d16greater_than_oneEEvT0_PT3_T1_NS0_13GridEvenShareISN_EET2_T4_E12temp_storage+104];
	add.f64 	%fd341, %fd340, %fd339;
	selp.f64 	%fd342, %fd341, %fd339, %p125;
	setp.gt.s32 	%p126, %r4, 384;
	ld.shared.f64 	%fd343, [_ZZN3cub18CUB_300001_SM_10006detail6reduce18DeviceReduceKernelINS2_10policy_hubIdyN4cuda3std3__44plusIdEEE10Policy1000EN6thrust24THRUST_300001_SM_1000_NS6detail15normal_iteratorINSD_10device_ptrIdEEEEyS9_d16greater_than_oneEEvT0_PT3_T1_NS0_13GridEvenShareISN_EET2_T4_E12temp_storage+112];
	add.f64 	%fd344, %fd343, %fd342;
	selp.f64 	%fd345, %fd344, %fd342, %p126;
	setp.gt.s32 	%p127, %r4, 416;
	ld.shared.f64 	%fd346, [_ZZN3cub18CUB_300001_SM_10006detail6reduce18DeviceReduceKernelINS2_10policy_hubIdyN4cuda3std3__44plusIdEEE10Policy1000EN6thrust24THRUST_300001_SM_1000_NS6detail15normal_iteratorINSD_10device_ptrIdEEEEyS9_d16greater_than_oneEEvT0_PT3_T1_NS0_13GridEvenShareISN_EET2_T4_E12temp_storage+120];
	add.f64 	%fd347, %fd346, %fd345;
	selp.f64 	%fd348, %fd347, %fd345, %p127;
	setp.gt.s32 	%p128, %r4, 448;
	ld.shared.f64 	%fd349, [_ZZN3cub18CUB_300001_SM_10006detail6reduce18DeviceReduceKernelINS2_10policy_hubIdyN4cuda3std3__44plusIdEEE10Policy1000EN6thrust24THRUST_300001_SM_1000_NS6detail15normal_iteratorINSD_10device_ptrIdEEEEyS9_d16greater_than_oneEEvT0_PT3_T1_NS0_13GridEvenShareISN_EET2_T4_E12temp_storage+128];
	add.f64 	%fd350, %fd349, %fd348;
	selp.f64 	%fd351, %fd350, %fd348, %p128;
	setp.gt.s32 	%p129, %r4, 480;
	ld.shared.f64 	%fd352, [_ZZN3cub18CUB_300001_SM_10006detail6reduce18DeviceReduceKernelINS2_10policy_hubIdyN4cuda3std3__44plusIdEEE10Policy1000EN6thrust24THRUST_300001_SM_1000_NS6detail15normal_iteratorINSD_10device_ptrIdEEEEyS9_d16greater_than_oneEEvT0_PT3_T1_NS0_13GridEvenShareISN_EET2_T4_E12temp_storage+136];
	add.f64 	%fd353, %fd352, %fd351;
	selp.f64 	%fd416, %fd353, %fd351, %p129;
	bra.uni 	$L__BB10_46;
$L__BB10_25:
	cvt.u32.u64 	%r52, %rd4;
	mov.u32 	%r27, %tid.x;
	add.s32 	%r53, %r52, %r27;
	mul.wide.u32 	%rd27, %r53, 8;
	add.s64 	%rd28, %rd2, %rd27;
	ld.global.f64 	%fd41, [%rd28];
	setp.le.f64 	%p2, %fd41, 0d3FF0000000000000;
	selp.f64 	%fd42, 0d3FF0000000000000, 0d0000000000000000, %p2;
	ld.global.f64 	%fd43, [%rd28+4096];
	setp.le.f64 	%p3, %fd43, 0d3FF0000000000000;
	selp.f64 	%fd44, 0d3FF0000000000000, 0d0000000000000000, %p3;
	ld.global.f64 	%fd45, [%rd28+8192];
	setp.le.f64 	%p4, %fd45, 0d3FF0000000000000;
	selp.f64 	%fd46, 0d3FF0000000000000, 0d0000000000000000, %p4;
	ld.global.f64 	%fd47, [%rd28+12288];
	setp.le.f64 	%p5, %fd47, 0d3FF0000000000000;
	selp.f64 	%fd48, 0d3FF0000000000000, 0d0000000000000000, %p5;
	ld.global.f64 	%fd49, [%rd28+16384];
	setp.le.f64 	%p6, %fd49, 0d3FF0000000000000;
	selp.f64 	%fd50, 0d3FF0000000000000, 0d0000000000000000, %p6;
	ld.global.f64 	%fd51, [%rd28+20480];
	setp.le.f64 	%p7, %fd51, 0d3FF0000000000000;
	selp.f64 	%fd52, 0d3FF0000000000000, 0d0000000000000000, %p7;
	ld.global.f64 	%fd53, [%rd28+24576];
	setp.le.f64 	%p8, %fd53, 0d3FF0000000000000;
	selp.f64 	%fd54, 0d3FF0000000000000, 0d0000000000000000, %p8;
	add.f64 	%fd55, %fd42, %fd44;
	add.f64 	%fd56, %fd55, %fd46;
	add.f64 	%fd57, %fd56, %fd48;
	add.f64 	%fd58, %fd57, %fd50;
	add.f64 	%fd59, %fd58, %fd52;
	add.f64 	%fd415, %fd59, %fd54;
	setp.lt.u64 	%p9, %rd5, %rd3;
	@%p9 bra 	$L__BB10_42;
	cvt.u32.u64 	%r55, %rd3;
	cvt.u64.u32 	%rd10, %r27;
	add.s64 	%rd103, %rd4, %rd3;
	cvt.u32.u64 	%r28, %rd1;
	not.b32 	%r57, %r27;
	add.s32 	%r58, %r57, %r28;
	sub.s32 	%r59, %r58, %r55;
	sub.s32 	%r272, %r59, %r52;
	add.s64 	%rd29, %rd103, %rd10;
	shl.b64 	%rd30, %rd29, 3;
	add.s64 	%rd31, %rd30, %rd2;
	add.s64 	%rd102, %rd31, 32768;
	mov.b32 	%r273, 0;
	mov.u64 	%rd104, %rd4;
$L__BB10_27:
	cvt.s64.s32 	%rd16, %r50;
	add.s64 	%rd104, %rd104, %rd16;
	add.s64 	%rd32, %rd1, -3584;
	setp.gt.u64 	%p10, %rd104, %rd32;
	@%p10 bra 	$L__BB10_29;
	mul.lo.s32 	%r61, %r1, 3584;
	cvt.s64.s32 	%rd33, %r61;
	add.s64 	%rd34, %rd104, %rd10;
	shl.b64 	%rd35, %rd34, 3;
	add.s64 	%rd36, %rd2, %rd35;
	ld.global.f64 	%fd60, [%rd36];
	setp.le.f64 	%p11, %fd60, 0d3FF0000000000000;
	selp.f64 	%fd61, 0d3FF0000000000000, 0d0000000000000000, %p11;
	ld.global.f64 	%fd62, [%rd36+4096];
	setp.le.f64 	%p12, %fd62, 0d3FF0000000000000;
	selp.f64 	%fd63, 0d3FF0000000000000, 0d0000000000000000, %p12;
	ld.global.f64 	%fd64, [%rd36+8192];
	setp.le.f64 	%p13, %fd64, 0d3FF0000000000000;
	selp.f64 	%fd65, 0d3FF0000000000000, 0d0000000000000000, %p13;
	ld.global.f64 	%fd66, [%rd36+12288];
	setp.le.f64 	%p14, %fd66, 0d3FF0000000000000;
	selp.f64 	%fd67, 0d3FF0000000000000, 0d0000000000000000, %p14;
	ld.global.f64 	%fd68, [%rd36+16384];
	setp.le.f64 	%p15, %fd68, 0d3FF0000000000000;
	selp.f64 	%fd69, 0d3FF0000000000000, 0d0000000000000000, %p15;
	ld.global.f64 	%fd70, [%rd36+20480];
	setp.le.f64 	%p16, %fd70, 0d3FF0000000000000;
	selp.f64 	%fd71, 0d3FF0000000000000, 0d0000000000000000, %p16;
	ld.global.f64 	%fd72, [%rd36+24576];
	setp.le.f64 	%p17, %fd72, 0d3FF0000000000000;
	selp.f64 	%fd73, 0d3FF0000000000000, 0d0000000000000000, %p17;
	add.f64 	%fd74, %fd415, %fd61;
	add.f64 	%fd75, %fd74, %fd63;
	add.f64 	%fd76, %fd75, %fd65;
	add.f64 	%fd77, %fd76, %fd67;
	add.f64 	%fd78, %fd77, %fd69;
	add.f64 	%fd79, %fd78, %fd71;
	add.f64 	%fd415, %fd79, %fd73;
	sub.s64 	%rd37, %rd1, %rd104;
	setp.lt.u64 	%p18, %rd37, %rd33;
	add.s32 	%r273, %r273, 1;
	add.s64 	%rd103, %rd103, %rd33;
	sub.s32 	%r272, %r272, %r61;
	mul.wide.s32 	%rd38, %r61, 8;
	add.s64 	%rd102, %rd102, %rd38;
	@%p18 bra 	$L__BB10_42;
	bra.uni 	$L__BB10_27;
$L__BB10_29:
	setp.le.u64 	%p19, %rd1, %rd104;
	cvt.u32.u64 	%r62, %rd104;
	cvt.u32.u64 	%r63, %rd1;
	sub.s32 	%r64, %r63, %r62;
	setp.ge.s32 	%p20, %r27, %r64;
	or.pred  	%p21, %p19, %p20;
	@%p21 bra 	$L__BB10_42;
	cvt.u32.u64 	%r66, %rd16;
	cvt.u32.u64 	%r67, %rd4;
	not.b32 	%r68, %r27;
	add.s32 	%r69, %r68, %r28;
	add.s32 	%r70, %r66, %r67;
	sub.s32 	%r71, %r69, %r70;
	mul.lo.s32 	%r72, %r1, %r273;
	mad.lo.s32 	%r73, %r72, -3584, %r71;
	shr.u32 	%r74, %r73, 9;
	add.s32 	%r34, %r74, 1;
	and.b32  	%r35, %r34, 15;
	setp.lt.u32 	%p22, %r73, 7680;
	mov.u32 	%r276, %r27;
	@%p22 bra 	$L__BB10_33;
	shr.u32 	%r75, %r272, 9;
	add.s32 	%r76, %r75, 1;
	and.b32  	%r77, %r76, 16777200;
	neg.s32 	%r274, %r77;
	mov.u32 	%r276, %r27;
$L__BB10_32:
	.pragma "nounroll";
	ld.global.f64 	%fd81, [%rd102+-32768];
	setp.le.f64 	%p23, %fd81, 0d3FF0000000000000;
	selp.f64 	%fd82, 0d3FF0000000000000, 0d0000000000000000, %p23;
	add.f64 	%fd83, %fd415, %fd82;
	ld.global.f64 	%fd84, [%rd102+-28672];
	setp.le.f64 	%p24, %fd84, 0d3FF0000000000000;
	selp.f64 	%fd85, 0d3FF0000000000000, 0d0000000000000000, %p24;
	add.f64 	%fd86, %fd83, %fd85;
	ld.global.f64 	%fd87, [%rd102+-24576];
	setp.le.f64 	%p25, %fd87, 0d3FF0000000000000;
	selp.f64 	%fd88, 0d3FF0000000000000, 0d0000000000000000, %p25;
	add.f64 	%fd89, %fd86, %fd88;
	ld.global.f64 	%fd90, [%rd102+-20480];
	setp.le.f64 	%p26, %fd90, 0d3FF0000000000000;
	selp.f64 	%fd91, 0d3FF0000000000000, 0d0000000000000000, %p26;
	add.f64 	%fd92, %fd89, %fd91;
	ld.global.f64 	%fd93, [%rd102+-16384];
	setp.le.f64 	%p27, %fd93, 0d3FF0000000000000;
	selp.f64 	%fd94, 0d3FF0000000000000, 0d0000000000000000, %p27;
	add.f64 	%fd95, %fd92, %fd94;
	ld.global.f64 	%fd96, [%rd102+-12288];
	setp.le.f64 	%p28, %fd96, 0d3FF0000000000000;
	selp.f64 	%fd97, 0d3FF0000000000000, 0d0000000000000000, %p28;
	add.f64 	%fd98, %fd95, %fd97;
	ld.global.f64 	%fd99, [%rd102+-8192];
	setp.le.f64 	%p29, %fd99, 0d3FF0000000000000;
	selp.f64 	%fd100, 0d3FF0000000000000, 0d0000000000000000, %p29;
	add.f64 	%fd101, %fd98, %fd100;
	ld.global.f64 	%fd102, [%rd102+-4096];
	setp.le.f64 	%p30, %fd102, 0d3FF0000000000000;
	selp.f64 	%fd103, 0d3FF0000000000000, 0d0000000000000000, %p30;
	add.f64 	%fd104, %fd101, %fd103;
	ld.global.f64 	%fd105, [%rd102];
	setp.le.f64 	%p31, %fd105, 0d3FF0000000000000;
	selp.f64 	%fd106, 0d3FF0000000000000, 0d0000000000000000, %p31;
	add.f64 	%fd107, %fd104, %fd106;
	ld.global.f64 	%fd108, [%rd102+4096];
	setp.le.f64 	%p32, %fd108, 0d3FF0000000000000;
	selp.f64 	%fd109, 0d3FF0000000000000, 0d0000000000000000, %p32;
	add.f64 	%fd110, %fd107, %fd109;
	ld.global.f64 	%fd111, [%rd102+8192];
	setp.le.f64 	%p33, %fd111, 0d3FF0000000000000;
	selp.f64 	%fd112, 0d3FF0000000000000, 0d0000000000000000, %p33;
	add.f64 	%fd113, %fd110, %fd112;
	ld.global.f64 	%fd114, [%rd102+12288];
	setp.le.f64 	%p34, %fd114, 0d3FF0000000000000;
	selp.f64 	%fd115, 0d3FF0000000000000, 0d0000000000000000, %p34;
	add.f64 	%fd116, %fd113, %fd115;
	ld.global.f64 	%fd117, [%rd102+16384];
	setp.le.f64 	%p35, %fd117, 0d3FF0000000000000;
	selp.f64 	%fd118, 0d3FF0000000000000, 0d0000000000000000, %p35;
	add.f64 	%fd119, %fd116, %fd118;
	ld.global.f64 	%fd120, [%rd102+20480];
	setp.le.f64 	%p36, %fd120, 0d3FF0000000000000;
	selp.f64 	%fd121, 0d3FF0000000000000, 0d0000000000000000, %p36;
	add.f64 	%fd122, %fd119, %fd121;
	ld.global.f64 	%fd123, [%rd102+24576];
	setp.le.f64 	%p37, %fd123, 0d3FF0000000000000;
	selp.f64 	%fd124, 0d3FF0000000000000, 0d0000000000000000, %p37;
	add.f64 	%fd125, %fd122, %fd124;
	ld.global.f64 	%fd126, [%rd102+28672];
	setp.le.f64 	%p38, %fd126, 0d3FF0000000000000;
	selp.f64 	%fd127, 0d3FF0000000000000, 0d0000000000000000, %p38;
	add.f64 	%fd415, %fd125, %fd127;
	add.s32 	%r276, %r276, 8192;
	add.s32 	%r274, %r274, 16;
	add.s64 	%rd102, %rd102, 65536;
	setp.ne.s32 	%p39, %r274, 0;
	@%p39 bra 	$L__BB10_32;
$L__BB10_33:
	setp.eq.s32 	%p40, %r35, 0;
	@%p40 bra 	$L__BB10_42;
	and.b32  	%r42, %r34, 7;
	setp.lt.u32 	%p41, %r35, 8;
	@%p41 bra 	$L__BB10_36;
	cvt.u64.u32 	%rd39, %r276;
	add.s64 	%rd40, %rd104, %rd39;
	shl.b64 	%rd41, %rd40, 3;
	add.s64 	%rd42, %rd2, %rd41;
	ld.global.f64 	%fd129, [%rd42];
	setp.le.f64 	%p42, %fd129, 0d3FF0000000000000;
	selp.f64 	%fd130, 0d3FF0000000000000, 0d0000000000000000, %p42;
	add.f64 	%fd131, %fd415, %fd130;
	ld.global.f64 	%fd132, [%rd42+4096];
	setp.le.f64 	%p43, %fd132, 0d3FF0000000000000;
	selp.f64 	%fd133, 0d3FF0000000000000, 0d0000000000000000, %p43;
	add.f64 	%fd134, %fd131, %fd133;
	ld.global.f64 	%fd135, [%rd42+8192];
	setp.le.f64 	%p44, %fd135, 0d3FF0000000000000;
	selp.f64 	%fd136, 0d3FF0000000000000, 0d0000000000000000, %p44;
	add.f64 	%fd137, %fd134, %fd136;
	ld.global.f64 	%fd138, [%rd42+12288];
	setp.le.f64 	%p45, %fd138, 0d3FF0000000000000;
	selp.f64 	%fd139, 0d3FF0000000000000, 0d0000000000000000, %p45;
	add.f64 	%fd140, %fd137, %fd139;
	ld.global.f64 	%fd141, [%rd42+16384];
	setp.le.f64 	%p46, %fd141, 0d3FF0000000000000;
	selp.f64 	%fd142, 0d3FF0000000000000, 0d0000000000000000, %p46;
	add.f64 	%fd143, %fd140, %fd142;
	ld.global.f64 	%fd144, [%rd42+20480];
	setp.le.f64 	%p47, %fd144, 0d3FF0000000000000;
	selp.f64 	%fd145, 0d3FF0000000000000, 0d0000000000000000, %p47;
	add.f64 	%fd146, %fd143, %fd145;
	ld.global.f64 	%fd147, [%rd42+24576];
	setp.le.f64 	%p48, %fd147, 0d3FF0000000000000;
	selp.f64 	%fd148, 0d3FF0000000000000, 0d0000000000000000, %p48;
	add.f64 	%fd149, %fd146, %fd148;
	ld.global.f64 	%fd150, [%rd42+28672];
	setp.le.f64 	%p49, %fd150, 0d3FF0000000000000;
	selp.f64 	%fd151, 0d3FF0000000000000, 0d0000000000000000, %p49;
	add.f64 	%fd415, %fd149, %fd151;
	add.s32 	%r276, %r276, 4096;
$L__BB10_36:
	setp.eq.s32 	%p50, %r42, 0;
	@%p50 bra 	$L__BB10_42;
	setp.lt.u32 	%p51, %r42, 4;
	@%p51 bra 	$L__BB10_39;
	cvt.u64.u32 	%rd43, %r276;
	add.s64 	%rd44, %rd104, %rd43;
	shl.b64 	%rd45, %rd44, 3;
	add.s64 	%rd46, %rd2, %rd45;
	ld.global.f64 	%fd153, [%rd46];
	setp.le.f64 	%p52, %fd153, 0d3FF0000000000000;
	selp.f64 	%fd154, 0d3FF0000000000000, 0d0000000000000000, %p52;
	add.f64 	%fd155, %fd415, %fd154;
	ld.global.f64 	%fd156, [%rd46+4096];
	setp.le.f64 	%p53, %fd156, 0d3FF0000000000000;
	selp.f64 	%fd157, 0d3FF0000000000000, 0d0000000000000000, %p53;
	add.f64 	%fd158, %fd155, %fd157;
	ld.global.f64 	%fd159, [%rd46+8192];
	setp.le.f64 	%p54, %fd159, 0d3FF0000000000000;
	selp.f64 	%fd160, 0d3FF0000000000000, 0d0000000000000000, %p54;
	add.f64 	%fd161, %fd158, %fd160;
	ld.global.f64 	%fd162, [%rd46+12288];
	setp.le.f64 	%p55, %fd162, 0d3FF0000000000000;
	selp.f64 	%fd163, 0d3FF0000000000000, 0d0000000000000000, %p55;
	add.f64 	%fd415, %fd161, %fd163;
	add.s32 	%r276, %r276, 2048;
$L__BB10_39:
	and.b32  	%r78, %r34, 3;
	setp.eq.s32 	%p56, %r78, 0;
	@%p56 bra 	$L__BB10_42;
	cvt.u64.u32 	%rd47, %r276;
	add.s64 	%rd48, %rd47, %rd103;
	shl.b64 	%rd49, %rd48, 3;
	add.s64 	%rd106, %rd2, %rd49;
	cvt.u16.u32 	%rs1, %r272;
	shr.u16 	%rs2, %rs1, 9;
	add.s16 	%rs3, %rs2, 1;
	cvt.u32.u16 	%r79, %rs3;
	and.b32  	%r80, %r79, 3;
	neg.s32 	%r279, %r80;
$L__BB10_41:
	.pragma "nounroll";
	ld.global.f64 	%fd164, [%rd106];
	setp.le.f64 	%p57, %fd164, 0d3FF0000000000000;
	selp.f64 	%fd165, 0d3FF0000000000000, 0d0000000000000000, %p57;
	add.f64 	%fd415, %fd415, %fd165;
	add.s64 	%rd106, %rd106, 4096;
	add.s32 	%r279, %r279, 1;
	setp.ne.s32 	%p58, %r279, 0;
	@%p58 bra 	$L__BB10_41;
$L__BB10_42:
	// begin inline asm
	mov.u32 %r81, %laneid;
	// end inline asm
	mov.b64 	%rd50, %fd415;
	mov.b64 	{%r83, %r88}, %rd50;
	mov.b32 	%r89, 1;
	mov.b32 	%r130, 31;
	mov.b32 	%r131, -1;
	// begin inline asm
	shfl.sync.down.b32 %r82, %r83, %r89, %r130, %r131;
	// end inline asm
	// begin inline asm
	shfl.sync.down.b32 %r87, %r88, %r89, %r130, %r131;
	// end inline asm
	mov.b64 	%rd51, {%r82, %r87};
	mov.b64 	%fd166, %rd51;
	setp.gt.s32 	%p59, %r81, 30;
	add.f64 	%fd167, %fd415, %fd166;
	selp.f64 	%fd168, %fd415, %fd167, %p59;
	mov.b64 	%rd52, %fd168;
	mov.b64 	{%r93, %r98}, %rd52;
	mov.b32 	%r99, 2;
	// begin inline asm
	shfl.sync.down.b32 %r92, %r93, %r99, %r130, %r131;
	// end inline asm
	// begin inline asm
	shfl.sync.down.b32 %r97, %r98, %r99, %r130, %r131;
	// end inline asm
	mov.b64 	%rd53, {%r92, %r97};
	mov.b64 	%fd169, %rd53;
	setp.gt.s32 	%p60, %r81, 29;
	add.f64 	%fd170, %fd168, %fd169;
	selp.f64 	%fd171, %fd168, %fd170, %p60;
	mov.b64 	%rd54, %fd171;
	mov.b64 	{%r103, %r108}, %rd54;
	mov.b32 	%r109, 4;
	// begin inline asm
	shfl.sync.down.b32 %r102, %r103, %r109, %r130, %r131;
	// end inline asm
	// begin inline asm
	shfl.sync.down.b32 %r107, %r108, %r109, %r130, %r131;
	// end inline asm
	mov.b64 	%rd55, {%r102, %r107};
	mov.b64 	%fd172, %rd55;
	setp.gt.s32 	%p61, %r81, 27;
	add.f64 	%fd173, %fd171, %fd172;
	selp.f64 	%fd174, %fd171, %fd173, %p61;
	mov.b64 	%rd56, %fd174;
	mov.b64 	{%r113, %r118}, %rd56;
	mov.b32 	%r119, 8;
	// begin inline asm
	shfl.sync.down.b32 %r112, %r113, %r119, %r130, %r131;
	// end inline asm
	// begin inline asm
	shfl.sync.down.b32 %r117, %r118, %r119, %r130, %r131;
	// end inline asm
	mov.b64 	%rd57, {%r112, %r117};
	mov.b64 	%fd175, %rd57;
	setp.gt.s32 	%p62, %r81, 23;
	add.f64 	%fd176, %fd174, %fd175;
	selp.f64 	%fd177, %fd174, %fd176, %p62;
	mov.b64 	%rd58, %fd177;
	mov.b64 	{%r123, %r128}, %rd58;
	mov.b32 	%r129, 16;
	// begin inline asm
	shfl.sync.down.b32 %r122, %r123, %r129, %r130, %r131;
	// end inline asm
	// begin inline asm
	shfl.sync.down.b32 %r127, %r128, %r129, %r130, %r131;
	// end inline asm
	mov.b64 	%rd59, {%r122, %r127};
	mov.b64 	%fd178, %rd59;
	setp.gt.s32 	%p63, %r81, 15;
	add.f64 	%fd37, %fd177, %fd178;
	selp.f64 	%fd416, %fd177, %fd37, %p63;
	setp.ne.s32 	%p64, %r81, 0;
	@%p64 bra 	$L__BB10_44;
	shr.u32 	%r132, %r27, 2;
	and.b32  	%r133, %r132, 248;
	mov.u32 	%r134, _ZZN3cub18CUB_300001_SM_10006detail6reduce18DeviceReduceKernelINS2_10policy_hubIdyN4cuda3std3__44plusIdEEE10Policy1000EN6thrust24THRUST_300001_SM_1000_NS6detail15normal_iteratorINSD_10device_ptrIdEEEEyS9_d16greater_than_oneEEvT0_PT3_T1_NS0_13GridEvenShareISN_EET2_T4_E12temp_storage;
	add.s32 	%r135, %r134, %r133;
	st.shared.f64 	[%r135+16], %fd37;
$L__BB10_44:
	bar.sync 	0;
	setp.ne.s32 	%p65, %r27, 0;
	@%p65 bra 	$L__BB10_46;
	ld.shared.f64 	%fd179, [_ZZN3cub18CUB_300001_SM_10006detail6reduce18DeviceReduceKernelINS2_10policy_hubIdyN4cuda3std3__44plusIdEEE10Policy1000EN6thrust24THRUST_300001_SM_1000_NS6detail15normal_iteratorINSD_10device_ptrIdEEEEyS9_d16greater_than_oneEEvT0_PT3_T1_NS0_13GridEvenShareISN_EET2_T4_E12temp_storage+24];
	add.f64 	%fd180, %fd416, %fd179;
	ld.shared.f64 	%fd181, [_ZZN3cub18CUB_300001_SM_10006detail6reduce18DeviceReduceKernelINS2_10policy_hubIdyN4cuda3std3__44plusIdEEE10Policy1000EN6thrust24THRUST_300001_SM_1000_NS6detail15normal_iteratorINSD_10device_ptrIdEEEEyS9_d16greater_than_oneEEvT0_PT3_T1_NS0_13GridEvenShareISN_EET2_T4_E12temp_storage+32];
	add.f64 	%fd182, %fd180, %fd181;
	ld.shared.f64 	%fd183, [_ZZN3cub18CUB_300001_SM_10006detail6reduce18DeviceReduceKernelINS2_10policy_hubIdyN4cuda3std3__44plusIdEEE10Policy1000EN6thrust24THRUST_300001_SM_1000_NS6detail15normal_iteratorINSD_10device_ptrIdEEEEyS9_d16greater_than_oneEEvT0_PT3_T1_NS0_13GridEvenShareISN_EET2_T4_E12temp_storage+40];
	add.f64 	%fd184, %fd182, %fd183;
	ld.shared.f64 	%fd185, [_ZZN3cub18CUB_300001_SM_10006detail6reduce18DeviceReduceKernelINS2_10policy_hubIdyN4cuda3std3__44plusIdEEE10Policy1000EN6thrust24THRUST_300001_SM_1000_NS6detail15normal_iteratorINSD_10device_ptrIdEEEEyS9_d16greater_than_oneEEvT0_PT3_T1_NS0_13GridEvenShareISN_EET2_T4_E12temp_storage+48];
	add.f64 	%fd186, %fd184, %fd185;
	ld.shared.f64 	%fd187, [_ZZN3cub18CUB_300001_SM_10006detail6reduce18DeviceReduceKernelINS2_10policy_hubIdyN4cuda3std3__44plusIdEEE10Policy1000EN6thrust24THRUST_300001_SM_1000_NS6detail15normal_iteratorINSD_10device_ptrIdEEEEyS9_d16greater_than_oneEEvT0_PT3_T1_NS0_13GridEvenShareISN_EET2_T4_E12temp_storage+56];
	add.f64 	%fd188, %fd186, %fd187;
	ld.shared.f64 	%fd189, [_ZZN3cub18CUB_300001_SM_10006detail6reduce18DeviceReduceKernelINS2_10policy_hubIdyN4cuda3std3__44plusIdEEE10Policy1000EN6thrust24THRUST_300001_SM_1000_NS6detail15normal_iteratorINSD_10device_ptrIdEEEEyS9_d16greater_than_oneEEvT0_PT3_T1_NS0_13GridEvenShareISN_EET2_T4_E12temp_storage+64];
	add.f64 	%fd190, %fd188, %fd189;
	ld.shared.f64 	%fd191, [_ZZN3cub18CUB_300001_SM_10006detail6reduce18DeviceReduceKernelINS2_10policy_hubIdyN4cuda3std3__44plusIdEEE10Policy1000EN6thrust24THRUST_300001_SM_1000_NS6detail15normal_iteratorINSD_10device_ptrIdEEEEyS9_d16greater_than_oneEEvT0_PT3_T1_NS0_13GridEvenShareISN_EET2_T4_E12temp_storage+72];
	add.f64 	%fd192, %fd190, %fd191;
	ld.shared.f64 	%fd193, [_ZZN3cub18CUB_300001_SM_10006detail6reduce18DeviceReduceKernelINS2_10policy_hubIdyN4cuda3std3__44plusIdEEE10Policy1000EN6thrust24THRUST_300001_SM_1000_NS6detail15normal_iteratorINSD_10device_ptrIdEEEEyS9_d16greater_than_oneEEvT0_PT3_T1_NS0_13GridEvenShareISN_EET2_T4_E12temp_storage+80];
	add.f64 	%fd194, %fd192, %fd193;
	ld.shared.f64 	%fd195, [_ZZN3cub18CUB_300001_SM_10006detail6reduce18DeviceReduceKernelINS2_10policy_hubIdyN4cuda3std3__44plusIdEEE10Policy1000EN6thrust24THRUST_300001_SM_1000_NS6detail15normal_iteratorINSD_10device_ptrIdEEEEyS9_d16greater_than_oneEEvT0_PT3_T1_NS0_13GridEvenShareISN_EET2_T4_E12temp_storage+88];
	add.f64 	%fd196, %fd194, %fd195;
	ld.shared.f64 	%fd197, [_ZZN3cub18CUB_300001_SM_10006detail6reduce18DeviceReduceKernelINS2_10policy_hubIdyN4cuda3std3__44plusIdEEE10Policy1000EN6thrust24THRUST_300001_SM_1000_NS6detail15normal_iteratorINSD_10device_ptrIdEEEEyS9_d16greater_than_oneEEvT0_PT3_T1_NS0_13GridEvenShareISN_EET2_T4_E12temp_storage+96];
	add.f64 	%fd198, %fd196, %fd197;
	ld.shared.f64 	%fd199, [_ZZN3cub18CUB_300001_SM_10006detail6reduce18DeviceReduceKernelINS2_10policy_hubIdyN4cuda3std3__44plusIdEEE10Policy1000EN6thrust24THRUST_300001_SM_1000_NS6detail15normal_iteratorINSD_10device_ptrIdEEEEyS9_d16greater_than_oneEEvT0_PT3_T1_NS0_13GridEvenShareISN_EET2_T4_E12temp_storage+104];
	add.f64 	%fd200, %fd198, %fd199;
	ld.shared.f64 	%fd201, [_ZZN3cub18CUB_300001_SM_10006detail6reduce18DeviceReduceKernelINS2_10policy_hubIdyN4cuda3std3__44plusIdEEE10Policy1000EN6thrust24THRUST_300001_SM_1000_NS6detail15normal_iteratorINSD_10device_ptrIdEEEEyS9_d16greater_than_oneEEvT0_PT3_T1_NS0_13GridEvenShareISN_EET2_T4_E12temp_storage+112];
	add.f64 	%fd202, %fd200, %fd201;
	ld.shared.f64 	%fd203, [_ZZN3cub18CUB_300001_SM_10006detail6reduce18DeviceReduceKernelINS2_10policy_hubIdyN4cuda3std3__44plusIdEEE10Policy1000EN6thrust24THRUST_300001_SM_1000_NS6detail15normal_iteratorINSD_10device_ptrIdEEEEyS9_d16greater_than_oneEEvT0_PT3_T1_NS0_13GridEvenShareISN_EET2_T4_E12temp_storage+120];
	add.f64 	%fd204, %fd202, %fd203;
	ld.shared.f64 	%fd205, [_ZZN3cub18CUB_300001_SM_10006detail6reduce18DeviceReduceKernelINS2_10policy_hubIdyN4cuda3std3__44plusIdEEE10Policy1000EN6thrust24THRUST_300001_SM_1000_NS6detail15normal_iteratorINSD_10device_ptrIdEEEEyS9_d16greater_than_oneEEvT0_PT3_T1_NS0_13GridEvenShareISN_EET2_T4_E12temp_storage+128];
	add.f64 	%fd206, %fd204, %fd205;
	ld.shared.f64 	%fd207, [_ZZN3cub18CUB_300001_SM_10006detail6reduce18DeviceReduceKernelINS2_10policy_hubIdyN4cuda3std3__44plusIdEEE10Policy1000EN6thrust24THRUST_300001_SM_1000_NS6detail15normal_iteratorINSD_10device_ptrIdEEEEyS9_d16greater_than_oneEEvT0_PT3_T1_NS0_13GridEvenShareISN_EET2_T4_E12temp_storage+136];
	add.f64 	%fd416, %fd206, %fd207;
$L__BB10_46:
	mov.u32 	%r263, %tid.x;
	setp.ne.s32 	%p137, %r263, 0;
	@%p137 bra 	$L__BB10_48;
	ld.param.u64 	%rd100, [_ZN3cub18CUB_300001_SM_10006detail6reduce18DeviceReduceKernelINS2_10policy_hubIdyN4cuda3std3__44plusIdEEE10Policy1000EN6thrust24THRUST_300001_SM_1000_NS6detail15normal_iteratorINSD_10device_ptrIdEEEEyS9_d16greater_than_oneEEvT0_PT3_T1_NS0_13GridEvenShareISN_EET2_T4__param_1];
	cvta.to.global.u64 	%rd97, %rd100;
	mul.wide.u32 	%rd98, %r2, 8;
	add.s64 	%rd99, %rd97, %rd98;
	st.global.f64 	[%rd99], %fd416;
$L__BB10_48:
	ret;

}
	// .globl	_ZN3cub18CUB_300001_SM_10006detail6reduce28DeviceReduceSingleTileKernelINS2_10policy_hubIdyN4cuda3std3__44plusIdEEE10Policy1000EPdPiiS9_idNS7_10__identityEEEvT0_T1_T2_T3_T4_T6_
.visible .entry _ZN3cub18CUB_300001_SM_10006detail6reduce28DeviceReduceSingleTileKernelINS2_10policy_hubIdyN4cuda3std3__44plusIdEEE10Policy1000EPdPiiS9_idNS7_10__identityEEEvT0_T1_T2_T3_T4_T6_(
	.param .u64 .ptr .align 1 _ZN3cub18CUB_300001_SM_10006detail6reduce28DeviceReduceSingleTileKernelINS2_10policy_hubIdyN4cuda3std3__44plusIdEEE10Policy1000EPdPiiS9_idNS7_10__identityEEEvT0_T1_T2_T3_T4_T6__param_0,
	.param .u64 .ptr .align 1 _ZN3cub18CUB_300001_SM_10006detail6reduce28DeviceReduceSingleTileKernelINS2_10policy_hubIdyN4cuda3std3__44plusIdEEE10Policy1000EPdPiiS9_idNS7_10__identityEEEvT0_T1_T2_T3_T4_T6__param_1,
	.param .u32 _ZN3cub18CUB_300001_SM_10006detail6reduce28DeviceReduceSingleTileKernelINS2_10policy_hubIdyN4cuda3std3__44plusIdEEE10Policy1000EPdPiiS9_idNS7_10__identityEEEvT0_T1_T2_T3_T4_T6__param_2,
	.param .align 1 .b8 _ZN3cub18CUB_300001_SM_10006detail6reduce28DeviceReduceSingleTileKernelINS2_10policy_hubIdyN4cuda3std3__44plusIdEEE10Policy1000EPdPiiS9_idNS7_10__identityEEEvT0_T1_T2_T3_T4_T6__param_3[1],
	.param .u32 _ZN3cub18CUB_300001_SM_10006detail6reduce28DeviceReduceSingleTileKernelINS2_10policy_hubIdyN4cuda3std3__44plusIdEEE10Policy1000EPdPiiS9_idNS7_10__identityEEEvT0_T1_T2_T3_T4_T6__param_4,
	.param .align 1 .b8 _ZN3cub18CUB_300001_SM_10006detail6reduce28DeviceReduceSingleTileKernelINS2_10policy_hubIdyN4cuda3std3__44plusIdEEE10Policy1000EPdPiiS9_idNS7_10__identityEEEvT0_T1_T2_T3_T4_T6__param_5[1]
)
.maxntid 512
.minnctapersm 1
{
	.reg .pred 	%p<58>;
	.reg .b32 	%r<240>;
	.reg .b64 	%rd<104>;
	.reg .b64 	%fd<232>;
	// demoted variable
	.shared .align 8 .b8 _ZZN3cub18CUB_300001_SM_10006detail6reduce28DeviceReduceSingleTileKernelINS2_10policy_hubIdyN4cuda3std3__44plusIdEEE10Policy1000EPdPiiS9_idNS7_10__identityEEEvT0_T1_T2_T3_T4_T6_E12temp_storage[152];
	ld.param.u64 	%rd8, [_ZN3cub18CUB_300001_SM_10006detail6reduce28DeviceReduceSingleTileKernelINS2_10policy_hubIdyN4cuda3std3__44plusIdEEE10Policy1000EPdPiiS9_idNS7_10__identityEEEvT0_T1_T2_T3_T4_T6__param_0];
	ld.param.u64 	%rd9, [_ZN3cub18CUB_300001_SM_10006detail6reduce28DeviceReduceSingleTileKernelINS2_10policy_hubIdyN4cuda3std3__44plusIdEEE10Policy1000EPdPiiS9_idNS7_10__identityEEEvT0_T1_T2_T3_T4_T6__param_1];
	ld.param.u32 	%r34, [_ZN3cub18CUB_300001_SM_10006detail6reduce28DeviceReduceSingleTileKernelINS2_10policy_hubIdyN4cuda3std3__44plusIdEEE10Policy1000EPdPiiS9_idNS7_10__identityEEEvT0_T1_T2_T3_T4_T6__param_2];
	ld.param.u32 	%r35, [_ZN3cub18CUB_300001_SM_10006detail6reduce28DeviceReduceSingleTileKernelINS2_10policy_hubIdyN4cuda3std3__44plusIdEEE10Policy1000EPdPiiS9_idNS7_10__identityEEEvT0_T1_T2_T3_T4_T6__param_4];
	cvta.to.global.u64 	%rd1, %rd9;
	setp.ne.s32 	%p1, %r34, 0;
	@%p1 bra 	$L__BB11_3;
	mov.u32 	%r226, %tid.x;
	setp.ne.s32 	%p57, %r226, 0;
	@%p57 bra 	$L__BB11_39;
	st.global.u32 	[%rd1], %r35;
	bra.uni 	$L__BB11_39;
$L__BB11_3:
	setp.gt.s32 	%p2, %r34, 3583;
	@%p2 bra 	$L__BB11_21;
	mov.u32 	%r1, %tid.x;
	setp.ge.s32 	%p19, %r1, %r34;
	mov.f64 	%fd223, 0d0000000000000000;
	mov.u32 	%r230, %r1;
	@%p19 bra 	$L__BB11_6;
	mul.wide.u32 	%rd69, %r1, 8;
	add.s64 	%rd68, %rd8, %rd69;
	// begin inline asm
	ld.global.nc.u64 %rd67, [%rd68];
	// end inline asm
	mov.b64 	%fd223, %rd67;
	add.s32 	%r230, %r1, 512;
$L__BB11_6:
	setp.ge.s32 	%p20, %r230, %r34;
	@%p20 bra 	$L__BB11_12;
	not.b32 	%r101, %r230;
	add.s32 	%r4, %r34, %r101;
	and.b32  	%r102, %r4, 1536;
	setp.eq.s32 	%p21, %r102, 1536;
	@%p21 bra 	$L__BB11_10;
	mul.wide.u32 	%rd70, %r230, 8;
	add.s64 	%rd102, %rd8, %rd70;
	shr.u32 	%r103, %r4, 9;
	add.s32 	%r104, %r103, 1;
	and.b32  	%r105, %r104, 3;
	neg.s32 	%r228, %r105;
$L__BB11_9:
	.pragma "nounroll";
	// begin inline asm
	ld.global.nc.u64 %rd71, [%rd102];
	// end inline asm
	mov.b64 	%fd108, %rd71;
	add.f64 	%fd223, %fd223, %fd108;
	add.s32 	%r230, %r230, 512;
	add.s64 	%rd102, %rd102, 4096;
	add.s32 	%r228, %r228, 1;
	setp.ne.s32 	%p22, %r228, 0;
	@%p22 bra 	$L__BB11_9;
$L__BB11_10:
	setp.lt.u32 	%p23, %r4, 1536;
	@%p23 bra 	$L__BB11_12;
$L__BB11_11:
	mul.wide.s32 	%rd81, %r230, 8;
	add.s64 	%rd74, %rd8, %rd81;
	// begin inline asm
	ld.global.nc.u64 %rd73, [%rd74];
	// end inline asm
	mov.b64 	%fd109, %rd73;
	add.f64 	%fd110, %fd223, %fd109;
	add.s64 	%rd76, %rd74, 4096;
	// begin inline asm
	ld.global.nc.u64 %rd75, [%rd76];
	// end inline asm
	mov.b64 	%fd111, %rd75;
	add.f64 	%fd112, %fd110, %fd111;
	add.s64 	%rd78, %rd74, 8192;
	// begin inline asm
	ld.global.nc.u64 %rd77, [%rd78];
	// end inline asm
	mov.b64 	%fd113, %rd77;
	add.f64 	%fd114, %fd112, %fd113;
	add.s64 	%rd80, %rd74, 12288;
	// begin inline asm
	ld.global.nc.u64 %rd79, [%rd80];
	// end inline asm
	mov.b64 	%fd115, %rd79;
	add.f64 	%fd223, %fd114, %fd115;
	add.s32 	%r230, %r230, 2048;
	setp.lt.s32 	%p24, %r230, %r34;
	@%p24 bra 	$L__BB11_11;
$L__BB11_12:
	setp.lt.s32 	%p25, %r34, 512;
	@%p25 bra 	$L__BB11_17;
	// begin inline asm
	mov.u32 %r169, %laneid;
	// end inline asm
	mov.b64 	%rd92, %fd223;
	mov.b64 	{%r171, %r176}, %rd92;
	mov.b32 	%r177, 1;
	mov.b32 	%r218, 31;
	mov.b32 	%r219, -1;
	// begin inline asm
	shfl.sync.down.b32 %r170, %r171, %r177, %r218, %r219;
	// end inline asm
	// begin inline asm
	shfl.sync.down.b32 %r175, %r176, %r177, %r218, %r219;
	// end inline asm
	mov.b64 	%rd93, {%r170, %r175};
	mov.b64 	%fd174, %rd93;
	setp.gt.s32 	%p49, %r169, 30;
	add.f64 	%fd175, %fd223, %fd174;
	selp.f64 	%fd176, %fd223, %fd175, %p49;
	mov.b64 	%rd94, %fd176;
	mov.b64 	{%r181, %r186}, %rd94;
	mov.b32 	%r187, 2;
	// begin inline asm
	shfl.sync.down.b32 %r180, %r181, %r187, %r218, %r219;
	// end inline asm
	// begin inline asm
	shfl.sync.down.b32 %r185, %r186, %r187, %r218, %r219;
	// end inline asm
	mov.b64 	%rd95, {%r180, %r185};
	mov.b64 	%fd177, %rd95;
	setp.gt.s32 	%p50, %r169, 29;
	add.f64 	%fd178, %fd176, %fd177;
	selp.f64 	%fd179, %fd176, %fd178, %p50;
	mov.b64 	%rd96, %fd179;
	mov.b64 	{%r191, %r196}, %rd96;
	mov.b32 	%r197, 4;
	// begin inline asm
	shfl.sync.down.b32 %r190, %r191, %r197, %r218, %r219;
	// end inline asm
	// begin inline asm
	shfl.sync.down.b32 %r195, %r196, %r197, %r218, %r219;
	// end inline asm
	mov.b64 	%rd97, {%r190, %r195};
	mov.b64 	%fd180, %rd97;
	setp.gt.s32 	%p51, %r169, 27;
	add.f64 	%fd181, %fd179, %fd180;
	selp.f64 	%fd182, %fd179, %fd181, %p51;
	mov.b64 	%rd98, %fd182;
	mov.b64 	{%r201, %r206}, %rd98;
	mov.b32 	%r207, 8;
	// begin inline asm
	shfl.sync.down.b32 %r200, %r201, %r207, %r218, %r219;
	// end inline asm
	// begin inline asm
	shfl.sync.down.b32 %r205, %r206, %r207, %r218, %r219;
	// end inline asm
	mov.b64 	%rd99, {%r200, %r205};
	mov.b64 	%fd183, %rd99;
	setp.gt.s32 	%p52, %r169, 23;
	add.f64 	%fd184, %fd182, %fd183;
	selp.f64 	%fd185, %fd182, %fd184, %p52;
	mov.b64 	%rd100, %fd185;
	mov.b64 	{%r211, %r216}, %rd100;
	mov.b32 	%r217, 16;
	// begin inline asm
	shfl.sync.down.b32 %r210, %r211, %r217, %r218, %r219;
	// end inline asm
	// begin inline asm
	shfl.sync.down.b32 %r215, %r216, %r217, %r218, %r219;
	// end inline asm
	mov.b64 	%rd101, {%r210, %r215};
	mov.b64 	%fd186, %rd101;
	setp.gt.s32 	%p53, %r169, 15;
	add.f64 	%fd10, %fd185, %fd186;
	selp.f64 	%fd231, %fd185, %fd10, %p53;
	setp.ne.s32 	%p54, %r169, 0;
	@%p54 bra 	$L__BB11_15;
	shr.u32 	%r220, %r1, 2;
	and.b32  	%r221, %r220, 248;
	mov.u32 	%r222, _ZZN3cub18CUB_300001_SM_10006detail6reduce28DeviceReduceSingleTileKernelINS2_10policy_hubIdyN4cuda3std3__44plusIdEEE10Policy1000EPdPiiS9_idNS7_10__identityEEEvT0_T1_T2_T3_T4_T6_E12temp_storage;
	add.s32 	%r223, %r222, %r221;
	st.shared.f64 	[%r223+16], %fd10;
$L__BB11_15:
	bar.sync 	0;
	setp.ne.s32 	%p55, %r1, 0;
	@%p55 bra 	$L__BB11_37;
	ld.shared.f64 	%fd187, [_ZZN3cub18CUB_300001_SM_10006detail6reduce28DeviceReduceSingleTileKernelINS2_10policy_hubIdyN4cuda3std3__44plusIdEEE10Policy1000EPdPiiS9_idNS7_10__identityEEEvT0_T1_T2_T3_T4_T6_E12temp_storage+24];
	add.f64 	%fd188, %fd231, %fd187;
	ld.shared.f64 	%fd189, [_ZZN3cub18CUB_300001_SM_10006detail6reduce28DeviceReduceSingleTileKernelINS2_10policy_hubIdyN4cuda3std3__44plusIdEEE10Policy1000EPdPiiS9_idNS7_10__identityEEEvT0_T1_T2_T3_T4_T6_E12temp_storage+32];
	add.f64 	%fd190, %fd188, %fd189;
	ld.shared.f64 	%fd191, [_ZZN3cub18CUB_300001_SM_10006detail6reduce28DeviceReduceSingleTileKernelINS2_10policy_hubIdyN4cuda3std3__44plusIdEEE10Policy1000EPdPiiS9_idNS7_10__identityEEEvT0_T1_T2_T3_T4_T6_E12temp_storage+40];
	add.f64 	%fd192, %fd190, %fd191;
	ld.shared.f64 	%fd193, [_ZZN3cub18CUB_300001_SM_10006detail6reduce28DeviceReduceSingleTileKernelINS2_10policy_hubIdyN4cuda3std3__44plusIdEEE10Policy1000EPdPiiS9_idNS7_10__identityEEEvT0_T1_T2_T3_T4_T6_E12temp_storage+48];
	add.f64 	%fd194, %fd192, %fd193;
	ld.shared.f64 	%fd195, [_ZZN3cub18CUB_300001_SM_10006detail6reduce28DeviceReduceSingleTileKernelINS2_10policy_hubIdyN4cuda3std3__44plusIdEEE10Policy1000EPdPiiS9_idNS7_10__identityEEEvT0_T1_T2_T3_T4_T6_E12temp_storage+56];
	add.f64 	%fd196, %fd194, %fd195;
	ld.shared.f64 	%fd197, [_ZZN3cub18CUB_300001_SM_10006detail6reduce28DeviceReduceSingleTileKernelINS2_10policy_hubIdyN4cuda3std3__44plusIdEEE10Policy1000EPdPiiS9_idNS7_10__identityEEEvT0_T1_T2_T3_T4_T6_E12temp_storage+64];
	add.f64 	%fd198, %fd196, %fd197;
	ld.shared.f64 	%fd199, [_ZZN3cub18CUB_300001_SM_10006detail6reduce28DeviceReduceSingleTileKernelINS2_10policy_hubIdyN4cuda3std3__44plusIdEEE10Policy1000EPdPiiS9_idNS7_10__identityEEEvT0_T1_T2_T3_T4_T6_E12temp_storage+72];
	add.f64 	%fd200, %fd198, %fd199;
	ld.shared.f64 	%fd201, [_ZZN3cub18CUB_300001_SM_10006detail6reduce28DeviceReduceSingleTileKernelINS2_10policy_hubIdyN4cuda3std3__44plusIdEEE10Policy1000EPdPiiS9_idNS7_10__identityEEEvT0_T1_T2_T3_T4_T6_E12temp_storage+80];
	add.f64 	%fd202, %fd200, %fd201;
	ld.shared.f64 	%fd203, [_ZZN3cub18CUB_300001_SM_10006detail6reduce28DeviceReduceSingleTileKernelINS2_10policy_hubIdyN4cuda3std3__44plusIdEEE10Policy1000EPdPiiS9_idNS7_10__identityEEEvT0_T1_T2_T3_T4_T6_E12temp_storage+88];
	add.f64 	%fd204, %fd202, %fd203;
	ld.shared.f64 	%fd205, [_ZZN3cub18CUB_300001_SM_10006detail6reduce28DeviceReduceSingleTileKernelINS2_10policy_hubIdyN4cuda3std3__44plusIdEEE10Policy1000EPdPiiS9_idNS7_10__identityEEEvT0_T1_T2_T3_T4_T6_E12temp_storage+96];
	add.f64 	%fd206, %fd204, %fd205;
	ld.shared.f64 	%fd207, [_ZZN3cub18CUB_300001_SM_10006detail6reduce28DeviceReduceSingleTileKernelINS2_10policy_hubIdyN4cuda3std3__44plusIdEEE10Policy1000EPdPiiS9_idNS7_10__identityEEEvT0_T1_T2_T3_T4_T6_E12temp_storage+104];
	add.f64 	%fd208, %fd206, %fd207;
	ld.shared.f64 	%fd209, [_ZZN3cub18CUB_300001_SM_10006detail6reduce28DeviceReduceSingleTileKernelINS2_10policy_hubIdyN4cuda3std3__44plusIdEEE10Policy1000EPdPiiS9_idNS7_10__identityEEEvT0_T1_T2_T3_T4_T6_E12temp_storage+112];
	add.f64 	%fd210, %fd208, %fd209;
	ld.shared.f64 	%fd211, [_ZZN3cub18CUB_300001_SM_10006detail6reduce28DeviceReduceSingleTileKernelINS2_10policy_hubIdyN4cuda3std3__44plusIdEEE10Policy1000EPdPiiS9_idNS7_10__identityEEEvT0_T1_T2_T3_T4_T6_E12temp_storage+120];
	add.f64 	%fd212, %fd210, %fd211;
	ld.shared.f64 	%fd213, [_ZZN3cub18CUB_300001_SM_10006detail6reduce28DeviceReduceSingleTileKernelINS2_10policy_hubIdyN4cuda3std3__44plusIdEEE10Policy1000EPdPiiS9_idNS7_10__identityEEEvT0_T1_T2_T3_T4_T6_E12temp_storage+128];
	add.f64 	%fd214, %fd212, %fd213;
	ld.shared.f64 	%fd215, [_ZZN3cub18CUB_300001_SM_10006detail6reduce28DeviceReduceSingleTileKernelINS2_10policy_hubIdyN4cuda3std3__44plusIdEEE10Policy1000EPdPiiS9_idNS7_10__identityEEEvT0_T1_T2_T3_T4_T6_E12temp_storage+136];
	add.f64 	%fd231, %fd214, %fd215;
	bra.uni 	$L__BB11_37;
$L__BB11_17:
	// begin inline asm
	mov.u32 %r106, %laneid;
	// end inline asm
	and.b32  	%r157, %r1, 992;
	add.s32 	%r158, %r157, 32;
	setp.gt.s32 	%p26, %r158, %r34;
	not.b32 	%r159, %r157;
	add.s32 	%r160, %r34, %r159;
	selp.b32 	%r155, %r160, 31, %p26;
	mov.b64 	%rd82, %fd223;
	mov.b64 	{%r108, %r113}, %rd82;
	mov.b32 	%r114, 1;
	mov.b32 	%r156, -1;
	// begin inline asm
	shfl.sync.down.b32 %r107, %r108, %r114, %r155, %r156;
	// end inline asm
	// begin inline asm
	shfl.sync.down.b32 %r112, %r113, %r114, %r155, %r156;
	// end inline asm
	mov.b64 	%rd83, {%r107, %r112};
	mov.b64 	%fd116, %rd83;
	setp.lt.s32 	%p27, %r106, %r155;
	add.f64 	%fd117, %fd223, %fd116;
	selp.f64 	%fd118, %fd117, %fd223, %p27;
	mov.b64 	%rd84, %fd118;
	mov.b64 	{%r118, %r123}, %rd84;
	mov.b32 	%r124, 2;
	// begin inline asm
	shfl.sync.down.b32 %r117, %r118, %r124, %r155, %r156;
	// end inline asm
	// begin inline asm
	shfl.sync.down.b32 %r122, %r123, %r124, %r155, %r156;
	// end inline asm
	mov.b64 	%rd85, {%r117, %r122};
	mov.b64 	%fd119, %rd85;
	add.s32 	%r161, %r106, 2;
	setp.gt.s32 	%p28, %r161, %r155;
	add.f64 	%fd120, %fd118, %fd119;
	selp.f64 	%fd121, %fd118, %fd120, %p28;
	mov.b64 	%rd86, %fd121;
	mov.b64 	{%r128, %r133}, %rd86;
	mov.b32 	%r134, 4;
	// begin inline asm
	shfl.sync.down.b32 %r127, %r128, %r134, %r155, %r156;
	// end inline asm
	// begin inline asm
	shfl.sync.down.b32 %r132, %r133, %r134, %r155, %r156;
	// end inline asm
	mov.b64 	%rd87, {%r127, %r132};
	mov.b64 	%fd122, %rd87;
	add.s32 	%r162, %r106, 4;
	setp.gt.s32 	%p29, %r162, %r155;
	add.f64 	%fd123, %fd121, %fd122;
	selp.f64 	%fd124, %fd121, %fd123, %p29;
	mov.b64 	%rd88, %fd124;
	mov.b64 	{%r138, %r143}, %rd88;
	mov.b32 	%r144, 8;
	// begin inline asm
	shfl.sync.down.b32 %r137, %r138, %r144, %r155, %r156;
	// end inline asm
	// begin inline asm
	shfl.sync.down.b32 %r142, %r143, %r144, %r155, %r156;
	// end inline asm
	mov.b64 	%rd89, {%r137, %r142};
	mov.b64 	%fd125, %rd89;
	add.s32 	%r163, %r106, 8;
	setp.gt.s32 	%p30, %r163, %r155;
	add.f64 	%fd126, %fd124, %fd125;
	selp.f64 	%fd127, %fd124, %fd126, %p30;
	mov.b64 	%rd90, %fd127;
	mov.b64 	{%r148, %r153}, %rd90;
	mov.b32 	%r154, 16;
	// begin inline asm
	shfl.sync.down.b32 %r147, %r148, %r154, %r155, %r156;
	// end inline asm
	// begin inline asm
	shfl.sync.down.b32 %r152, %r153, %r154, %r155, %r156;
	// end inline asm
	mov.b64 	%rd91, {%r147, %r152};
	mov.b64 	%fd128, %rd91;
	add.s32 	%r164, %r106, 16;
	setp.gt.s32 	%p31, %r164, %r155;
	add.f64 	%fd129, %fd127, %fd128;
	selp.f64 	%fd231, %fd127, %fd129, %p31;
	setp.ne.s32 	%p32, %r106, 0;
	@%p32 bra 	$L__BB11_19;
	shr.u32 	%r165, %r1, 2;
	and.b32  	%r166, %r165, 248;
	mov.u32 	%r167, _ZZN3cub18CUB_300001_SM_10006detail6reduce28DeviceReduceSingleTileKernelINS2_10policy_hubIdyN4cuda3std3__44plusIdEEE10Policy1000EPdPiiS9_idNS7_10__identityEEEvT0_T1_T2_T3_T4_T6_E12temp_storage;
	add.s32 	%r168, %r167, %r166;
	st.shared.f64 	[%r168+16], %fd231;
$L__BB11_19:
	bar.sync 	0;
	setp.ne.s32 	%p33, %r1, 0;
	@%p33 bra 	$L__BB11_37;
	setp.gt.s32 	%p34, %r34, 32;
	ld.shared.f64 	%fd130, [_ZZN3cub18CUB_300001_SM_10006detail6reduce28DeviceReduceSingleTileKernelINS2_10policy_hubIdyN4cuda3std3__44plusIdEEE10Policy1000EPdPiiS9_idNS7_10__identityEEEvT0_T1_T2_T3_T4_T6_E12temp_storage+24];
	add.f64 	%fd131, %fd231, %fd130;
	selp.f64 	%fd132, %fd131, %fd231, %p34;
	setp.gt.s32 	%p35, %r34, 64;
	ld.shared.f64 	%fd133, [_ZZN3cub18CUB_300001_SM_10006detail6reduce28DeviceReduceSingleTileKernelINS2_10policy_hubIdyN4cuda3std3__44plusIdEEE10Policy1000EPdPiiS9_idNS7_10__identityEEEvT0_T1_T2_T3_T4_T6_E12temp_storage+32];
	add.f64 	%fd134, %fd133, %fd132;
	selp.f64 	%fd135, %fd134, %fd132, %p35;
	setp.gt.s32 	%p36, %r34, 96;
	ld.shared.f64 	%fd136, [_ZZN3cub18CUB_300001_SM_10006detail6reduce28DeviceReduceSingleTileKernelINS2_10policy_hubIdyN4cuda3std3__44plusIdEEE10Policy1000EPdPiiS9_idNS7_10__identityEEEvT0_T1_T2_T3_T4_T6_E12temp_storage+40];
	add.f64 	%fd137, %fd136, %fd135;
	selp.f64 	%fd138, %fd137, %fd135, %p36;
	setp.gt.s32 	%p37, %r34, 128;
	ld.shared.f64 	%fd139, [_ZZN3cub18CUB_300001_SM_10006detail6reduce28DeviceReduceSingleTileKernelINS2_10policy_hubIdyN4cuda3std3__44plusIdEEE10Policy1000EPdPiiS9_idNS7_10__identityEEEvT0_T1_T2_T3_T4_T6_E12temp_storage+48];
	add.f64 	%fd140, %fd139, %fd138;
	selp.f64 	%fd141, %fd140, %fd138, %p37;
	setp.gt.s32 	%p38, %r34, 160;
	ld.shared.f64 	%fd142, [_ZZN3cub18CUB_300001_SM_10006detail6reduce28DeviceReduceSingleTileKernelINS2_10policy_hubIdyN4cuda3std3__44plusIdEEE10Policy1000EPdPiiS9_idNS7_10__identityEEEvT0_T1_T2_T3_T4_T6_E12temp_storage+56];
	add.f64 	%fd143, %fd142, %fd141;
	selp.f64 	%fd144, %fd143, %fd141, %p38;
	setp.gt.s32 	%p39, %r34, 192;
	ld.shared.f64 	%fd145, [_ZZN3cub18CUB_300001_SM_10006detail6reduce28DeviceReduceSingleTileKernelINS2_10policy_hubIdyN4cuda3std3__44plusIdEEE10Policy1000EPdPiiS9_idNS7_10__identityEEEvT0_T1_T2_T3_T4_T6_E12temp_storage+64];
	add.f64 	%fd146, %fd145, %fd144;
	selp.f64 	%fd147, %fd146, %fd144, %p39;
	setp.gt.s32 	%p40, %r34, 224;
	ld.shared.f64 	%fd148, [_ZZN3cub18CUB_300001_SM_10006detail6reduce28DeviceReduceSingleTileKernelINS2_10policy_hubIdyN4cuda3std3__44plusIdEEE10Policy1000EPdPiiS9_idNS7_10__identityEEEvT0_T1_T2_T3_T4_T6_E12temp_storage+72];
	add.f64 	%fd149, %fd148, %fd147;
	selp.f64 	%fd150, %fd149, %fd147, %p40;
	setp.gt.s32 	%p41, %r34, 256;
	ld.shared.f64 	%fd151, [_ZZN3cub18CUB_300001_SM_10006detail6reduce28DeviceReduceSingleTileKernelINS2_10policy_hubIdyN4cuda3std3__44plusIdEEE10Policy1000EPdPiiS9_idNS7_10__identityEEEvT0_T1_T2_T3_T4_T6_E12temp_storage+80];
	add.f64 	%fd152, %fd151, %fd150;
	selp.f64 	%fd153, %fd152, %fd150, %p41;
	setp.gt.s32 	%p42, %r34, 288;
	ld.shared.f64 	%fd154, [_ZZN3cub18CUB_300001_SM_10006detail6reduce28DeviceReduceSingleTileKernelINS2_10policy_hubIdyN4cuda3std3__44plusIdEEE10Policy1000EPdPiiS9_idNS7_10__identityEEEvT0_T1_T2_T3_T4_T6_E12temp_storage+88];
	add.f64 	%fd155, %fd154, %fd153;
	selp.f64 	%fd156, %fd155, %fd153, %p42;
	setp.gt.s32 	%p43, %r34, 320;
	ld.shared.f64 	%fd157, [_ZZN3cub18CUB_300001_SM_10006detail6reduce28DeviceReduceSingleTileKernelINS2_10policy_hubIdyN4cuda3std3__44plusIdEEE10Policy1000EPdPiiS9_idNS7_10__identityEEEvT0_T1_T2_T3_T4_T6_E12temp_storage+96];
	add.f64 	%fd158, %fd157, %fd156;
	selp.f64 	%fd159, %fd158, %fd156, %p43;
	setp.gt.s32 	%p44, %r34, 352;
	ld.shared.f64 	%fd160, [_ZZN3cub18CUB_300001_SM_10006detail6reduce28DeviceReduceSingleTileKernelINS2_10policy_hubIdyN4cuda3std3__44plusIdEEE10Policy1000EPdPiiS9_idNS7_10__identityEEEvT0_T1_T2_T3_T4_T6_E12temp_storage+104];
	add.f64 	%fd161, %fd160, %fd159;
	selp.f64 	%fd162, %fd161, %fd159, %p44;
	setp.gt.s32 	%p45, %r34, 384;
	ld.shared.f64 	%fd163, [_ZZN3cub18CUB_300001_SM_10006detail6reduce28DeviceReduceSingleTileKernelINS2_10policy_hubIdyN4cuda3std3__44plusIdEEE10Policy1000EPdPiiS9_idNS7_10__identityEEEvT0_T1_T2_T3_T4_T6_E12temp_storage+112];
	add.f64 	%fd164, %fd163, %fd162;
	selp.f64 	%fd165, %fd164, %fd162, %p45;
	setp.gt.s32 	%p46, %r34, 416;
	ld.shared.f64 	%fd166, [_ZZN3cub18CUB_300001_SM_10006detail6reduce28DeviceReduceSingleTileKernelINS2_10policy_hubIdyN4cuda3std3__44plusIdEEE10Policy1000EPdPiiS9_idNS7_10__identityEEEvT0_T1_T2_T3_T4_T6_E12temp_storage+120];
	add.f64 	%fd167, %fd166, %fd165;
	selp.f64 	%fd168, %fd167, %fd165, %p46;
	setp.gt.s32 	%p47, %r34, 448;
	ld.shared.f64 	%fd169, [_ZZN3cub18CUB_300001_SM_10006detail6reduce28DeviceReduceSingleTileKernelINS2_10policy_hubIdyN4cuda3std3__44plusIdEEE10Policy1000EPdPiiS9_idNS7_10__identityEEEvT0_T1_T2_T3_T4_T6_E12temp_storage+128];
	add.f64 	%fd170, %fd169, %fd168;
	selp.f64 	%fd171, %fd170, %fd168, %p47;
	setp.gt.s32 	%p48, %r34, 480;
	ld.shared.f64 	%fd172, [_ZZN3cub18CUB_300001_SM_10006detail6reduce28DeviceReduceSingleTileKernelINS2_10policy_hubIdyN4cuda3std3__44plusIdEEE10Policy1000EPdPiiS9_idNS7_10__identityEEEvT0_T1_T2_T3_T4_T6_E12temp_storage+136];
	add.f64 	%fd173, %fd172, %fd171;
	selp.f64 	%fd231, %fd173, %fd171, %p48;
	bra.uni 	$L__BB11_37;
$L__BB11_21:
	mov.u32 	%r13, %tid.x;
	mul.wide.u32 	%rd24, %r13, 8;
	add.s64 	%rd11, %rd8, %rd24;
	// begin inline asm
	ld.global.nc.u64 %rd10, [%rd11];
	// end inline asm
	mov.b64 	%fd30, %rd10;
	add.s64 	%rd13, %rd11, 4096;
	// begin inline asm
	ld.global.nc.u64 %rd12, [%rd13];
	// end inline asm
	mov.b64 	%fd31, %rd12;
	add.s64 	%rd15, %rd11, 8192;
	// begin inline asm
	ld.global.nc.u64 %rd14, [%rd15];
	// end inline asm
	mov.b64 	%fd32, %rd14;
	add.s64 	%rd17, %rd11, 12288;
	// begin inline asm
	ld.global.nc.u64 %rd16, [%rd17];
	// end inline asm
	mov.b64 	%fd33, %rd16;
	add.s64 	%rd19, %rd11, 16384;
	// begin inline asm
	ld.global.nc.u64 %rd18, [%rd19];
	// end inline asm
	mov.b64 	%fd34, %rd18;
	add.s64 	%rd21, %rd11, 20480;
	// begin inline asm
	ld.global.nc.u64 %rd20, [%rd21];
	// end inline asm
	mov.b64 	%fd35, %rd20;
	add.s64 	%rd23, %rd11, 24576;
	// begin inline asm
	ld.global.nc.u64 %rd22, [%rd23];
	// end inline asm
	mov.b64 	%fd36, %rd22;
	add.f64 	%fd37, %fd30, %fd31;
	add.f64 	%fd38, %fd37, %fd32;
	add.f64 	%fd39, %fd38, %fd33;
	add.f64 	%fd40, %fd39, %fd34;
	add.f64 	%fd41, %fd40, %fd35;
	add.f64 	%fd230, %fd41, %fd36;
	setp.lt.u32 	%p3, %r34, 7168;
	mov.b32 	%r233, 3584;
	@%p3 bra 	$L__BB11_25;
	add.s32 	%r14, %r34, -3584;
	mov.b32 	%r233, 3584;
$L__BB11_23:
	add.s32 	%r38, %r233, %r13;
	mul.wide.u32 	%rd39, %r38, 8;
	add.s64 	%rd26, %rd8, %rd39;
	// begin inline asm
	ld.global.nc.u64 %rd25, [%rd26];
	// end inline asm
	mov.b64 	%fd42, %rd25;
	add.s64 	%rd28, %rd26, 4096;
	// begin inline asm
	ld.global.nc.u64 %rd27, [%rd28];
	// end inline asm
	mov.b64 	%fd43, %rd27;
	add.s64 	%rd30, %rd26, 8192;
	// begin inline asm
	ld.global.nc.u64 %rd29, [%rd30];
	// end inline asm
	mov.b64 	%fd44, %rd29;
	add.s64 	%rd32, %rd26, 12288;
	// begin inline asm
	ld.global.nc.u64 %rd31, [%rd32];
	// end inline asm
	mov.b64 	%fd45, %rd31;
	add.s64 	%rd34, %rd26, 16384;
	// begin inline asm
	ld.global.nc.u64 %rd33, [%rd34];
	// end inline asm
	mov.b64 	%fd46, %rd33;
	add.s64 	%rd36, %rd26, 20480;
	// begin inline asm
	ld.global.nc.u64 %rd35, [%rd36];
	// end inline asm
	mov.b64 	%fd47, %rd35;
	add.s64 	%rd38, %rd26, 24576;
	// begin inline asm
	ld.global.nc.u64 %rd37, [%rd38];
	// end inline asm
	mov.b64 	%fd48, %rd37;
	add.f64 	%fd49, %fd230, %fd42;
	add.f64 	%fd50, %fd49, %fd43;
	add.f64 	%fd51, %fd50, %fd44;
	add.f64 	%fd52, %fd51, %fd45;
	add.f64 	%fd53, %fd52, %fd46;
	add.f64 	%fd54, %fd53, %fd47;
	add.f64 	%fd230, %fd54, %fd48;
	sub.s32 	%r39, %r34, %r233;
	setp.lt.s32 	%p4, %r39, 3584;
	@%p4 bra 	$L__BB11_33;
	add.s32 	%r233, %r233, 3584;
	setp.le.s32 	%p5, %r233, %r14;
	@%p5 bra 	$L__BB11_23;
$L__BB11_25:
	setp.le.s32 	%p6, %r34, %r233;
	@%p6 bra 	$L__BB11_33;
	sub.s32 	%r18, %r34, %r233;
	setp.ge.s32 	%p7, %r13, %r18;
	@%p7 bra 	$L__BB11_33;
	not.b32 	%r40, %r13;
	add.s32 	%r41, %r34, %r40;
	sub.s32 	%r19, %r41, %r233;
	and.b32  	%r42, %r19, 1536;
	setp.eq.s32 	%p8, %r42, 1536;
	mov.u32 	%r237, %r13;
	@%p8 bra 	$L__BB11_30;
	add.s32 	%r235, %r13, %r233;
	shr.u32 	%r43, %r19, 9;
	add.s32 	%r44, %r43, 1;
	and.b32  	%r45, %r44, 3;
	neg.s32 	%r234, %r45;
	mov.u32 	%r237, %r13;
$L__BB11_29:
	.pragma "nounroll";
	mul.wide.u32 	%rd42, %r235, 8;
	add.s64 	%rd41, %rd8, %rd42;
	// begin inline asm
	ld.global.nc.u64 %rd40, [%rd41];
	// end inline asm
	mov.b64 	%fd56, %rd40;
	add.f64 	%fd230, %fd230, %fd56;
	add.s32 	%r237, %r237, 512;
	add.s32 	%r235, %r235, 512;
	add.s32 	%r234, %r234, 1;
	setp.ne.s32 	%p9, %r234, 0;
	@%p9 bra 	$L__BB11_29;
$L__BB11_30:
	setp.lt.u32 	%p10, %r19, 1536;
	@%p10 bra 	$L__BB11_33;
	cvt.u64.u32 	%rd43, %r237;
	cvt.u64.u32 	%rd44, %r233;
	add.s64 	%rd45, %rd43, %rd44;
	shl.b64 	%rd46, %rd45, 3;
	add.s64 	%rd47, %rd46, %rd8;
	add.s64 	%rd103, %rd47, 8192;
	add.s32 	%r238, %r237, %r233;
$L__BB11_32:
	mul.wide.u32 	%rd56, %r238, 8;
	add.s64 	%rd49, %rd8, %rd56;
	// begin inline asm
	ld.global.nc.u64 %rd48, [%rd49];
	// end inline asm
	mov.b64 	%fd57, %rd48;
	add.f64 	%fd58, %fd230, %fd57;
	add.s64 	%rd51, %rd103, -4096;
	// begin inline asm
	ld.global.nc.u64 %rd50, [%rd51];
	// end inline asm
	mov.b64 	%fd59, %rd50;
	add.f64 	%fd60, %fd58, %fd59;
	// begin inline asm
	ld.global.nc.u64 %rd52, [%rd103];
	// end inline asm
	mov.b64 	%fd61, %rd52;
	add.f64 	%fd62, %fd60, %fd61;
	add.s64 	%rd55, %rd103, 4096;
	// begin inline asm
	ld.global.nc.u64 %rd54, [%rd55];
	// end inline asm
	mov.b64 	%fd63, %rd54;
	add.f64 	%fd230, %fd62, %fd63;
	add.s32 	%r237, %r237, 2048;
	add.s64 	%rd103, %rd103, 16384;
	add.s32 	%r238, %r238, 2048;
	setp.lt.s32 	%p11, %r237, %r18;
	@%p11 bra 	$L__BB11_32;
$L__BB11_33:
	// begin inline asm
	mov.u32 %r46, %laneid;
	// end inline asm
	mov.b64 	%rd57, %fd230;
	mov.b64 	{%r48, %r53}, %rd57;
	mov.b32 	%r54, 1;
	mov.b32 	%r95, 31;
	mov.b32 	%r96, -1;
	// begin inline asm
	shfl.sync.down.b32 %r47, %r48, %r54, %r95, %r96;
	// end inline asm
	// begin inline asm
	shfl.sync.down.b32 %r52, %r53, %r54, %r95, %r96;
	// end inline asm
	mov.b64 	%rd58, {%r47, %r52};
	mov.b64 	%fd64, %rd58;
	setp.gt.s32 	%p12, %r46, 30;
	add.f64 	%fd65, %fd230, %fd64;
	selp.f64 	%fd66, %fd230, %fd65, %p12;
	mov.b64 	%rd59, %fd66;
	mov.b64 	{%r58, %r63}, %rd59;
	mov.b32 	%r64, 2;
	// begin inline asm
	shfl.sync.down.b32 %r57, %r58, %r64, %r95, %r96;
	// end inline asm
	// begin inline asm
	shfl.sync.down.b32 %r62, %r63, %r64, %r95, %r96;
	// end inline asm
	mov.b64 	%rd60, {%r57, %r62};
	mov.b64 	%fd67, %rd60;
	setp.gt.s32 	%p13, %r46, 29;
	add.f64 	%fd68, %fd66, %fd67;
	selp.f64 	%fd69, %fd66, %fd68, %p13;
	mov.b64 	%rd61, %fd69;
	mov.b64 	{%r68, %r73}, %rd61;
	mov.b32 	%r74, 4;
	// begin inline asm
	shfl.sync.down.b32 %r67, %r68, %r74, %r95, %r96;
	// end inline asm
	// begin inline asm
	shfl.sync.down.b32 %r72, %r73, %r74, %r95, %r96;
	// end inline asm
	mov.b64 	%rd62, {%r67, %r72};
	mov.b64 	%fd70, %rd62;
	setp.gt.s32 	%p14, %r46, 27;
	add.f64 	%fd71, %fd69, %fd70;
	selp.f64 	%fd72, %fd69, %fd71, %p14;
	mov.b64 	%rd63, %fd72;
	mov.b64 	{%r78, %r83}, %rd63;
	mov.b32 	%r84, 8;
	// begin inline asm
	shfl.sync.down.b32 %r77, %r78, %r84, %r95, %r96;
	// end inline asm
	// begin inline asm
	shfl.sync.down.b32 %r82, %r83, %r84, %r95, %r96;
	// end inline asm
	mov.b64 	%rd64, {%r77, %r82};
	mov.b64 	%fd73, %rd64;
	setp.gt.s32 	%p15, %r46, 23;
	add.f64 	%fd74, %fd72, %fd73;
	selp.f64 	%fd75, %fd72, %fd74, %p15;
	mov.b64 	%rd65, %fd75;
	mov.b64 	{%r88, %r93}, %rd65;
	mov.b32 	%r94, 16;
	// begin inline asm
	shfl.sync.down.b32 %r87, %r88, %r94, %r95, %r96;
	// end inline asm
	// begin inline asm
	shfl.sync.down.b32 %r92, %r93, %r94, %r95, %r96;
	// end inline asm
	mov.b64 	%rd66, {%r87, %r92};
	mov.b64 	%fd76, %rd66;
	setp.gt.s32 	%p16, %r46, 15;
	add.f64 	%fd26, %fd75, %fd76;
	selp.f64 	%fd231, %fd75, %fd26, %p16;
	setp.ne.s32 	%p17, %r46, 0;
	@%p17 bra 	$L__BB11_35;
	shr.u32 	%r97, %r13, 2;
	and.b32  	%r98, %r97, 248;
	mov.u32 	%r99, _ZZN3cub18CUB_300001_SM_10006detail6reduce28DeviceReduceSingleTileKernelINS2_10policy_hubIdyN4cuda3std3__44plusIdEEE10Policy1000EPdPiiS9_idNS7_10__identityEEEvT0_T1_T2_T3_T4_T6_E12temp_storage;
	add.s32 	%r100, %r99, %r98;
	st.shared.f64 	[%r100+16], %fd26;
$L__BB11_35:
	bar.sync 	0;
	setp.ne.s32 	%p18, %r13, 0;
	@%p18 bra 	$L__BB11_37;
	ld.shared.f64 	%fd77, [_ZZN3cub18CUB_300001_SM_10006detail6reduce28DeviceReduceSingleTileKernelINS2_10policy_hubIdyN4cuda3std3__44plusIdEEE10Policy1000EPdPiiS9_idNS7_10__identityEEEvT0_T1_T2_T3_T4_T6_E12temp_storage+24];
	add.f64 	%fd78, %fd231, %fd77;
	ld.shared.f64 	%fd79, [_ZZN3cub18CUB_300001_SM_10006detail6reduce28DeviceReduceSingleTileKernelINS2_10policy_hubIdyN4cuda3std3__44plusIdEEE10Policy1000EPdPiiS9_idNS7_10__identityEEEvT0_T1_T2_T3_T4_T6_E12temp_storage+32];
	add.f64 	%fd80, %fd78, %fd79;
	ld.shared.f64 	%fd81, [_ZZN3cub18CUB_300001_SM_10006detail6reduce28DeviceReduceSingleTileKernelINS2_10policy_hubIdyN4cuda3std3__44plusIdEEE10Policy1000EPdPiiS9_idNS7_10__identityEEEvT0_T1_T2_T3_T4_T6_E12temp_storage+40];
	add.f64 	%fd82, %fd80, %fd81;
	ld.shared.f64 	%fd83, [_ZZN3cub18CUB_300001_SM_10006detail6reduce28DeviceReduceSingleTileKernelINS2_10policy_hubIdyN4cuda3std3__44plusIdEEE10Policy1000EPdPiiS9_idNS7_10__identityEEEvT0_T1_T2_T3_T4_T6_E12temp_storage+48];
	add.f64 	%fd84, %fd82, %fd83;
	ld.shared.f64 	%fd85, [_ZZN3cub18CUB_300001_SM_10006detail6reduce28DeviceReduceSingleTileKernelINS2_10policy_hubIdyN4cuda3std3__44plusIdEEE10Policy1000EPdPiiS9_idNS7_10__identityEEEvT0_T1_T2_T3_T4_T6_E12temp_storage+56];
	add.f64 	%fd86, %fd84, %fd85;
	ld.shared.f64 	%fd87, [_ZZN3cub18CUB_300001_SM_10006detail6reduce28DeviceReduceSingleTileKernelINS2_10policy_hubIdyN4cuda3std3__44plusIdEEE10Policy1000EPdPiiS9_idNS7_10__identityEEEvT0_T1_T2_T3_T4_T6_E12temp_storage+64];
	add.f64 	%fd88, %fd86, %fd87;
	ld.shared.f64 	%fd89, [_ZZN3cub18CUB_300001_SM_10006detail6reduce28DeviceReduceSingleTileKernelINS2_10policy_hubIdyN4cuda3std3__44plusIdEEE10Policy1000EPdPiiS9_idNS7_10__identityEEEvT0_T1_T2_T3_T4_T6_E12temp_storage+72];
	add.f64 	%fd90, %fd88, %fd89;
	ld.shared.f64 	%fd91, [_ZZN3cub18CUB_300001_SM_10006detail6reduce28DeviceReduceSingleTileKernelINS2_10policy_hubIdyN4cuda3std3__44plusIdEEE10Policy1000EPdPiiS9_idNS7_10__identityEEEvT0_T1_T2_T3_T4_T6_E12temp_storage+80];
	add.f64 	%fd92, %fd90, %fd91;
	ld.shared.f64 	%fd93, [_ZZN3cub18CUB_300001_SM_10006detail6reduce28DeviceReduceSingleTileKernelINS2_10policy_hubIdyN4cuda3std3__44plusIdEEE10Policy1000EPdPiiS9_idNS7_10__identityEEEvT0_T1_T2_T3_T4_T6_E12temp_storage+88];
	add.f64 	%fd94, %fd92, %fd93;
	ld.shared.f64 	%fd95, [_ZZN3cub18CUB_300001_SM_10006detail6reduce28DeviceReduceSingleTileKernelINS2_10policy_hubIdyN4cuda3std3__44plusIdEEE10Policy1000EPdPiiS9_idNS7_10__identityEEEvT0_T1_T2_T3_T4_T6_E12temp_storage+96];
	add.f64 	%fd96, %fd94, %fd95;
	ld.shared.f64 	%fd97, [_ZZN3cub18CUB_300001_SM_10006detail6reduce28DeviceReduceSingleTileKernelINS2_10policy_hubIdyN4cuda3std3__44plusIdEEE10Policy1000EPdPiiS9_idNS7_10__identityEEEvT0_T1_T2_T3_T4_T6_E12temp_storage+104];
	add.f64 	%fd98, %fd96, %fd97;
	ld.shared.f64 	%fd99, [_ZZN3cub18CUB_300001_SM_10006detail6reduce28DeviceReduceSingleTileKernelINS2_10policy_hubIdyN4cuda3std3__44plusIdEEE10Policy1000EPdPiiS9_idNS7_10__identityEEEvT0_T1_T2_T3_T4_T6_E12temp_storage+112];
	add.f64 	%fd100, %fd98, %fd99;
	ld.shared.f64 	%fd101, [_ZZN3cub18CUB_300001_SM_10006detail6reduce28DeviceReduceSingleTileKernelINS2_10policy_hubIdyN4cuda3std3__44plusIdEEE10Policy1000EPdPiiS9_idNS7_10__identityEEEvT0_T1_T2_T3_T4_T6_E12temp_storage+120];
	add.f64 	%fd102, %fd100, %fd101;
	ld.shared.f64 	%fd103, [_ZZN3cub18CUB_300001_SM_10006detail6reduce28DeviceReduceSingleTileKernelINS2_10policy_hubIdyN4cuda3std3__44plusIdEEE10Policy1000EPdPiiS9_idNS7_10__identityEEEvT0_T1_T2_T3_T4_T6_E12temp_storage+128];
	add.f64 	%fd104, %fd102, %fd103;
	ld.shared.f64 	%fd105, [_ZZN3cub18CUB_300001_SM_10006detail6reduce28DeviceReduceSingleTileKernelINS2_10policy_hubIdyN4cuda3std3__44plusIdEEE10Policy1000EPdPiiS9_idNS7_10__identityEEEvT0_T1_T2_T3_T4_T6_E12temp_storage+136];
	add.f64 	%fd231, %fd104, %fd105;
$L__BB11_37:
	mov.u32 	%r224, %tid.x;
	setp.ne.s32 	%p56, %r224, 0;
	@%p56 bra 	$L__BB11_39;
	cvt.rn.f64.s32 	%fd216, %r35;
	add.f64 	%fd217, %fd231, %fd216;
	cvt.rzi.s32.f64 	%r225, %fd217;
	st.global.u32 	[%rd1], %r225;
$L__BB11_39:
	ret;

}


// ===== COMPILED SASS (sm_100) =====

	.target	sm_100

	.elftype	@"ET_EXEC"


//--------------------- .note.nv.tkinfo           --------------------------
	.section	.note.nv.tkinfo,"",@"SHT_NOTE"
	.sectionflags	@"SHF_NOTE_NV_TKINFO"
	.tkinfo
        /*0018*/ 	.word	0x00000002
        /*0030*/ 	.string	""
        /*0030*/ 	.string	"ptxas"
        /*0030*/ 	.string	"Cuda compilation tools, release 13.0, V13.0.88"
        /*0030*/ 	.string	"Build cuda_13.0.r13.0/compiler.36424714_0"
        /*0030*/ 	.string	"-arch sm_100 -m 64 "



//--------------------- .note.nv.cuinfo           --------------------------
	.section	.note.nv.cuinfo,"",@"SHT_NOTE"
	.sectionflags	@"SHF_NOTE_NV_CUINFO"
        /*0018*/ 	.short	0x0002
        /*001a*/ 	.short	0x0064
        /*001c*/ 	.short	0x0082
	.zero		2


//--------------------- .nv.info                  --------------------------
	.section	.nv.info,"",@"SHT_CUDA_INFO"
	.align	4


	//----- nvinfo : EIATTR_REGCOUNT
	.align		4
        /*0000*/ 	.byte	0x04, 0x2f
        /*0002*/ 	.short	(.L_44 - .L_43)
	.align		4
.L_43:
        /*0004*/ 	.word	index@(_ZN3cub18CUB_300001_SM_10006detail11EmptyKernelIvEEvv)
        /*0008*/ 	.word	0x00000004


	//----- nvinfo : EIATTR_FRAME_SIZE
	.align		4
.L_44:
        /*000c*/ 	.byte	0x04, 0x11
        /*000e*/ 	.short	(.L_46 - .L_45)
	.align		4
.L_45:
        /*0010*/ 	.word	index@(_ZN3cub18CUB_300001_SM_10006detail11EmptyKernelIvEEvv)
        /*0014*/ 	.word	0x00000000


	//----- nvinfo : EIATTR_REGCOUNT
	.align		4
.L_46:
        /*0018*/ 	.byte	0x04, 0x2f
        /*001a*/ 	.short	(.L_48 - .L_47)
	.align		4
.L_47:
        /*001c*/ 	.word	index@(_ZN3cub18CUB_300001_SM_10006detail8for_each13static_kernelINS2_12policy_hub_t12policy_500_tEmN6thrust24THRUST_300001_SM_1000_NS8cuda_cub20__uninitialized_fill7functorINS7_10device_ptrIdEEdEEEEvT0_T1_)
        /*0020*/ 	.word	0x00000009


	//----- nvinfo : EIATTR_FRAME_SIZE
	.align		4
.L_48:
        /*0024*/ 	.byte	0x04, 0x11
        /*0026*/ 	.short	(.L_50 - .L_49)
	.align		4
.L_49:
        /*0028*/ 	.word	index@(_ZN3cub18CUB_300001_SM_10006detail8for_each13static_kernelINS2_12policy_hub_t12policy_500_tEmN6thrust24THRUST_300001_SM_1000_NS8cuda_cub20__uninitialized_fill7functorINS7_10device_ptrIdEEdEEEEvT0_T1_)
        /*002c*/ 	.word	0x00000000


	//----- nvinfo : EIATTR_REGCOUNT
	.align		4
.L_50:
        /*0030*/ 	.byte	0x04, 0x2f
        /*0032*/ 	.short	(.L_52 - .L_51)
	.align		4
.L_51:
        /*0034*/ 	.word	index@(_ZN3cub18CUB_300001_SM_10006detail9transform16transform_kernelINS2_10policy_hubILb1EN4cuda3std3__45tupleIJN6thrust24THRUST_300001_SM_1000_NS17counting_iteratorIiNSA_11use_defaultESC_SC_EEEEEE10policy1000Ei7rng_gpuNSA_6detail15normal_iteratorINSA_10device_ptrIdEEEEJSD_EEEvT0_iT1_T2_DpNS2_10kernel_argIT3_EE)
        /*0038*/ 	.word	0x00000020


	//----- nvinfo : EIATTR_FRAME_SIZE
	.align		4
.L_52:
        /*003c*/ 	.byte	0x04, 0x11
        /*003e*/ 	.short	(.L_54 - .L_53)
	.align		4
.L_53:
        /*0040*/ 	.word	index@($__internal_1_$__cuda_sm20_div_rn_f64_full)
        /*0044*/ 	.word	0x00000000


	//----- nvinfo : EIATTR_FRAME_SIZE
	.align		4
.L_54:
        /*0048*/ 	.byte	0x04, 0x11
        /*004a*/ 	.short	(.L_56 - .L_55)
	.align		4
.L_55:
        /*004c*/ 	.word	index@(_ZN3cub18CUB_300001_SM_10006detail9transform16transform_kernelINS2_10policy_hubILb1EN4cuda3std3__45tupleIJN6thrust24THRUST_300001_SM_1000_NS17counting_iteratorIiNSA_11use_defaultESC_SC_EEEEEE10policy1000Ei7rng_gpuNSA_6detail15normal_iteratorINSA_10device_ptrIdEEEEJSD_EEEvT0_iT1_T2_DpNS2_10kernel_argIT3_EE)
        /*0050*/ 	.word	0x00000000


	//----- nvinfo : EIATTR_REGCOUNT
	.align		4
.L_56:
        /*0054*/ 	.byte	0x04, 0x2f
        /*0056*/ 	.short	(.L_58 - .L_57)
	.align		4
.L_57:
        /*0058*/ 	.word	index@(_ZN3cub18CUB_300001_SM_10006detail9transform16transform_kernelINS2_10policy_hubILb1EN4cuda3std3__45tupleIJN6thrust24THRUST_300001_SM_1000_NS17counting_iteratorIiNSA_11use_defaultESC_SC_EEEEEE10policy1000El7rng_gpuNSA_6detail15normal_iteratorINSA_10device_ptrIdEEEEJSD_EEEvT0_iT1_T2_DpNS2_10kernel_argIT3_EE)
        /*005c*/ 	.word	0x00000020


	//----- nvinfo : EIATTR_FRAME_SIZE
	.align		4
.L_58:
        /*0060*/ 	.byte	0x04, 0x11
        /*0062*/ 	.short	(.L_60 - .L_59)
	.align		4
.L_59:
        /*0064*/ 	.word	index@($__internal_0_$__cuda_sm20_div_rn_f64_full)
        /*0068*/ 	.word	0x00000000


	//----- nvinfo : EIATTR_FRAME_SIZE
	.align		4
.L_60:
        /*006c*/ 	.byte	0x04, 0x11
        /*006e*/ 	.short	(.L_62 - .L_61)
	.align		4
.L_61:
        /*0070*/ 	.word	index@(_ZN3cub18CUB_300001_SM_10006detail9transform16transform_kernelINS2_10policy_hubILb1EN4cuda3std3__45tupleIJN6thrust24THRUST_300001_SM_1000_NS17counting_iteratorIiNSA_11use_defaultESC_SC_EEEEEE10policy1000El7rng_gpuNSA_6detail15normal_iteratorINSA_10device_ptrIdEEEEJSD_EEEvT0_iT1_T2_DpNS2_10kernel_argIT3_EE)
        /*0074*/ 	.word	0x00000000


	//----- nvinfo : EIATTR_REGCOUNT
	.align		4
.L_62:
        /*0078*/ 	.byte	0x04, 0x2f
        /*007a*/ 	.short	(.L_64 - .L_63)
	.align		4
.L_63:
        /*007c*/ 	.word	index@(_ZN3cub18CUB_300001_SM_10006detail9transform16transform_kernelINS2_10policy_hubILb1EN4cuda3std3__45tupleIJN6thrust24THRUST_300001_SM_1000_NS6detail15normal_iteratorINSA_10device_ptrIdEEEESF_EEEE10policy1000Ei11add_squaresSF_JPdSK_EEEvT0_iT1_T2_DpNS2_10kernel_argIT3_EE)
        /*0080*/ 	.word	0x0000001e


	//----- nvinfo : EIATTR_FRAME_SIZE
	.align		4
.L_64:
        /*0084*/ 	.byte	0x04, 0x11
        /*0086*/ 	.short	(.L_66 - .L_65)
	.align		4
.L_65:
        /*0088*/ 	.word	index@(_ZN3cub18CUB_300001_SM_10006detail9transform16transform_kernelINS2_10policy_hubILb1EN4cuda3std3__45tupleIJN6thrust24THRUST_300001_SM_1000_NS6detail15normal_iteratorINSA_10device_ptrIdEEEESF_EEEE10policy1000Ei11add_squaresSF_JPdSK_EEEvT0_iT1_T2_DpNS2_10kernel_argIT3_EE)
        /*008c*/ 	.word	0x00000000


	//----- nvinfo : EIATTR_REGCOUNT
	.align		4
.L_66:
        /*0090*/ 	.byte	0x04, 0x2f
        /*0092*/ 	.short	(.L_68 - .L_67)
	.align		4
.L_67:
        /*0094*/ 	.word	index@(_ZN3cub18CUB_300001_SM_10006detail9transform16transform_kernelINS2_10policy_hubILb1EN4cuda3std3__45tupleIJN6thrust24THRUST_300001_SM_1000_NS6detail15normal_iteratorINSA_10device_ptrIdEEEESF_EEEE10policy1000El11add_squaresSF_JPdSK_EEEvT0_iT1_T2_DpNS2_10kernel_argIT3_EE)
        /*0098*/ 	.word	0x00000020


	//----- nvinfo : EIATTR_FRAME_SIZE
	.align		4
.L_68:
        /*009c*/ 	.byte	0x04, 0x11
        /*009e*/ 	.short	(.L_70 - .L_69)
	.align		4
.L_69:
        /*00a0*/ 	.word	index@(_ZN3cub18CUB_300001_SM_10006detail9transform16transform_kernelINS2_10policy_hubILb1EN4cuda3std3__45tupleIJN6thrust24THRUST_300001_SM_1000_NS6detail15normal_iteratorINSA_10device_ptrIdEEEESF_EEEE10policy1000El11add_squaresSF_JPdSK_EEEvT0_iT1_T2_DpNS2_10kernel_argIT3_EE)
        /*00a4*/ 	.word	0x00000000


	//----- nvinfo : EIATTR_REGCOUNT
	.align		4
.L_70:
        /*00a8*/ 	.byte	0x04, 0x2f
        /*00aa*/ 	.short	(.L_72 - .L_71)
	.align		4
.L_71:
        /*00ac*/ 	.word	index@(_ZN3cub18CUB_300001_SM_10006detail6reduce28DeviceReduceSingleTileKernelINS2_10policy_hubIdjN4cuda3std3__44plusIdEEE10Policy1000EN6thrust24THRUST_300001_SM_1000_NS6detail15normal_iteratorINSD_10device_ptrIdEEEEPijS9_id16greater_than_oneEEvT0_T1_T2_T3_T4_T6_)
        /*00b0*/ 	.word	0x0000002d


	//----- nvinfo : EIATTR_FRAME_SIZE
	.align		4
.L_72:
        /*00b4*/ 	.byte	0x04, 0x11
        /*00b6*/ 	.short	(.L_74 - .L_73)
	.align		4
.L_73:
        /*00b8*/ 	.word	index@(_ZN3cub18CUB_300001_SM_10006detail6reduce28DeviceReduceSingleTileKernelINS2_10policy_hubIdjN4cuda3std3__44plusIdEEE10Policy1000EN6thrust24THRUST_300001_SM_1000_NS6detail15normal_iteratorINSD_10device_ptrIdEEEEPijS9_id16greater_than_oneEEvT0_T1_T2_T3_T4_T6_)
        /*00bc*/ 	.word	0x00000000


	//----- nvinfo : EIATTR_REGCOUNT
	.align		4
.L_74:
        /*00c0*/ 	.byte	0x04, 0x2f
        /*00c2*/ 	.short	(.L_76 - .L_75)
	.align		4
.L_75:
        /*00c4*/ 	.word	index@(_ZN3cub18CUB_300001_SM_10006detail6reduce18DeviceReduceKernelINS2_10policy_hubIdjN4cuda3std3__44plusIdEEE10Policy1000EN6thrust24THRUST_300001_SM_1000_NS6detail15normal_iteratorINSD_10device_ptrIdEEEEjS9_d16greater_than_oneEEvT0_PT3_T1_NS0_13GridEvenShareISN_EET2_T4_)
        /*00c8*/ 	.word	0x00000020


	//----- nvinfo : EIATTR_FRAME_SIZE
	.align		4
.L_76:
        /*00cc*/ 	.byte	0x04, 0x11
        /*00ce*/ 	.short	(.L_78 - .L_77)
	.align		4
.L_77:
        /*00d0*/ 	.word	index@(_ZN3cub18CUB_300001_SM_10006detail6reduce18DeviceReduceKernelINS2_10policy_hubIdjN4cuda3std3__44plusIdEEE10Policy1000EN6thrust24THRUST_300001_SM_1000_NS6detail15normal_iteratorINSD_10device_ptrIdEEEEjS9_d16greater_than_oneEEvT0_PT3_T1_NS0_13GridEvenShareISN_EET2_T4_)
        /*00d4*/ 	.word	0x00000000


	//----- nvinfo : EIATTR_REGCOUNT
	.align		4
.L_78:
        /*00d8*/ 	.byte	0x04, 0x2f
        /*00da*/ 	.short	(.L_80 - .L_79)
	.align		4
.L_79:
        /*00dc*/ 	.word	index@(_ZN3cub18CUB_300001_SM_10006detail6reduce28DeviceReduceSingleTileKernelINS2_10policy_hubIdjN4cuda3std3__44plusIdEEE10Policy1000EPdPiiS9_idNS7_10__identityEEEvT0_T1_T2_T3_T4_T6_)
        /*00e0*/ 	.word	0x00000030


	//----- nvinfo : EIATTR_FRAME_SIZE
	.align		4
.L_80:
        /*00e4*/ 	.byte	0x04, 0x11
        /*00e6*/ 	.short	(.L_82 - .L_81)
	.align		4
.L_81:
        /*00e8*/ 	.word	index@(_ZN3cub18CUB_300001_SM_10006detail6reduce28DeviceReduceSingleTileKernelINS2_10policy_hubIdjN4cuda3std3__44plusIdEEE10Policy1000EPdPiiS9_idNS7_10__identityEEEvT0_T1_T2_T3_T4_T6_)
        /*00ec*/ 	.word	0x00000000


	//----- nvinfo : EIATTR_REGCOUNT
	.align		4
.L_82:
        /*00f0*/ 	.byte	0x04, 0x2f
        /*00f2*/ 	.short	(.L_84 - .L_83)
	.align		4
.L_83:
        /*00f4*/ 	.word	index@(_ZN3cub18CUB_300001_SM_10006detail6reduce28DeviceReduceSingleTileKernelINS2_10policy_hubIdyN4cuda3std3__44plusIdEEE10Policy1000EN6thrust24THRUST_300001_SM_1000_NS6detail15normal_iteratorINSD_10device_ptrIdEEEEPiyS9_id16greater_than_oneEEvT0_T1_T2_T3_T4_T6_)
        /*00f8*/ 	.word	0x0000002e


	//----- nvinfo : EIATTR_FRAME_SIZE
	.align		4
.L_84:
        /*00fc*/ 	.byte	0x04, 0x11
        /*00fe*/ 	.short	(.L_86 - .L_85)
	.align		4
.L_85:
        /*0100*/ 	.word	index@(_ZN3cub18CUB_300001_SM_10006detail6reduce28DeviceReduceSingleTileKernelINS2_10policy_hubIdyN4cuda3std3__44plusIdEEE10Policy1000EN6thrust24THRUST_300001_SM_1000_NS6detail15normal_iteratorINSD_10device_ptrIdEEEEPiyS9_id16greater_than_oneEEvT0_T1_T2_T3_T4_T6_)
        /*0104*/ 	.word	0x00000000


	//----- nvinfo : EIATTR_REGCOUNT
	.align		4
.L_86:
        /*0108*/ 	.byte	0x04, 0x2f
        /*010a*/ 	.short	(.L_88 - .L_87)
	.align		4
.L_87:
        /*010c*/ 	.word	index@(_ZN3cub18CUB_300001_SM_10006detail6reduce18DeviceReduceKernelINS2_10policy_hubIdyN4cuda3std3__44plusIdEEE10Policy1000EN6thrust24THRUST_300001_SM_1000_NS6detail15normal_iteratorINSD_10device_ptrIdEEEEyS9_d16greater_than_oneEEvT0_PT3_T1_NS0_13GridEvenShareISN_EET2_T4_)
        /*0110*/ 	.word	0x0000001d


	//----- nvinfo : EIATTR_FRAME_SIZE
	.align		4
.L_88:
        /*0114*/ 	.byte	0x04, 0x11
        /*0116*/ 	.short	(.L_90 - .L_89)
	.align		4
.L_89:
        /*0118*/ 	.word	index@(_ZN3cub18CUB_300001_SM_10006detail6reduce18DeviceReduceKernelINS2_10policy_hubIdyN4cuda3std3__44plusIdEEE10Policy1000EN6thrust24THRUST_300001_SM_1000_NS6detail15normal_iteratorINSD_10device_ptrIdEEEEyS9_d16greater_than_oneEEvT0_PT3_T1_NS0_13GridEvenShareISN_EET2_T4_)
        /*011c*/ 	.word	0x00000000


	//----- nvinfo : EIATTR_REGCOUNT
	.align		4
.L_90:
        /*0120*/ 	.byte	0x04, 0x2f
        /*0122*/ 	.short	(.L_92 - .L_91)
	.align		4
.L_91:
        /*0124*/ 	.word	index@(_ZN3cub18CUB_300001_SM_10006detail6reduce28DeviceReduceSingleTileKernelINS2_10policy_hubIdyN4cuda3std3__44plusIdEEE10Policy1000EPdPiiS9_idNS7_10__identityEEEvT0_T1_T2_T3_T4_T6_)
        /*0128*/ 	.word	0x00000030


	//----- nvinfo : EIATTR_FRAME_SIZE
	.align		4
.L_92:
        /*012c*/ 	.byte	0x04, 0x11
        /*012e*/ 	.short	(.L_94 - .L_93)
	.align		4
.L_93:
        /*0130*/ 	.word	index@(_ZN3cub18CUB_300001_SM_10006detail6reduce28DeviceReduceSingleTileKernelINS2_10policy_hubIdyN4cuda3std3__44plusIdEEE10Policy1000EPdPiiS9_idNS7_10__identityEEEvT0_T1_T2_T3_T4_T6_)
        /*0134*/ 	.word	0x00000000


	//----- nvinfo : EIATTR_MIN_STACK_SIZE
	.align		4
.L_94:
        /*0138*/ 	.byte	0x04, 0x12
        /*013a*/ 	.short	(.L_96 - .L_95)
	.align		4
.L_95:
        /*013c*/ 	.word	index@(_ZN3cub18CUB_300001_SM_10006detail6reduce28DeviceReduceSingleTileKernelINS2_10policy_hubIdyN4cuda3std3__44plusIdEEE10Policy1000EPdPiiS9_idNS7_10__identityEEEvT0_T1_T2_T3_T4_T6_)
        /*0140*/ 	.word	0x00000000


	//----- nvinfo : EIATTR_MIN_STACK_SIZE
	.align		4
.L_96:
        /*0144*/ 	.byte	0x04, 0x12
        /*0146*/ 	.short	(.L_98 - .L_97)
	.align		4
.L_97:
        /*0148*/ 	.word	index@(_ZN3cub18CUB_300001_SM_10006detail6reduce18DeviceReduceKernelINS2_10policy_hubIdyN4cuda3std3__44plusIdEEE10Policy1000EN6thrust24THRUST_300001_SM_1000_NS6detail15normal_iteratorINSD_10device_ptrIdEEEEyS9_d16greater_than_oneEEvT0_PT3_T1_NS0_13GridEvenShareISN_EET2_T4_)
        /*014c*/ 	.word	0x00000000


	//----- nvinfo : EIATTR_MIN_STACK_SIZE
	.align		4
.L_98:
        /*0150*/ 	.byte	0x04, 0x12
        /*0152*/ 	.short	(.L_100 - .L_99)
	.align		4
.L_99:
        /*0154*/ 	.word	index@(_ZN3cub18CUB_300001_SM_10006detail6reduce28DeviceReduceSingleTileKernelINS2_10policy_hubIdyN4cuda3std3__44plusIdEEE10Policy1000EN6thrust24THRUST_300001_SM_1000_NS6detail15normal_iteratorINSD_10device_ptrIdEEEEPiyS9_id16greater_than_oneEEvT0_T1_T2_T3_T4_T6_)
        /*0158*/ 	.word	0x00000000


	//----- nvinfo : EIATTR_MIN_STACK_SIZE
	.align		4
.L_100:
        /*015c*/ 	.byte	0x04, 0x12
        /*015e*/ 	.short	(.L_102 - .L_101)
	.align		4
.L_101:
        /*0160*/ 	.word	index@(_ZN3cub18CUB_300001_SM_10006detail6reduce28DeviceReduceSingleTileKernelINS2_10policy_hubIdjN4cuda3std3__44plusIdEEE10Policy1000EPdPiiS9_idNS7_10__identityEEEvT0_T1_T2_T3_T4_T6_)
        /*0164*/ 	.word	0x00000000


	//----- nvinfo : EIATTR_MIN_STACK_SIZE
	.align		4
.L_102:
        /*0168*/ 	.byte	0x04, 0x12
        /*016a*/ 	.short	(.L_104 - .L_103)
	.align		4
.L_103:
        /*016c*/ 	.word	index@(_ZN3cub18CUB_300001_SM_10006detail6reduce18DeviceReduceKernelINS2_10policy_hubIdjN4cuda3std3__44plusIdEEE10Policy1000EN6thrust24THRUST_300001_SM_1000_NS6detail15normal_iteratorINSD_10device_ptrIdEEEEjS9_d16greater_than_oneEEvT0_PT3_T1_NS0_13GridEvenShareISN_EET2_T4_)
        /*0170*/ 	.word	0x00000000


	//----- nvinfo : EIATTR_MIN_STACK_SIZE
	.align		4
.L_104:
        /*0174*/ 	.byte	0x04, 0x12
        /*0176*/ 	.short	(.L_106 - .L_105)
	.align		4
.L_105:
        /*0178*/ 	.word	index@(_ZN3cub18CUB_300001_SM_10006detail6reduce28DeviceReduceSingleTileKernelINS2_10policy_hubIdjN4cuda3std3__44plusIdEEE10Policy1000EN6thrust24THRUST_300001_SM_1000_NS6detail15normal_iteratorINSD_10device_ptrIdEEEEPijS9_id16greater_than_oneEEvT0_T1_T2_T3_T4_T6_)
        /*017c*/ 	.word	0x00000000


	//----- nvinfo : EIATTR_MIN_STACK_SIZE
	.align		4
.L_106:
        /*0180*/ 	.byte	0x04, 0x12
        /*0182*/ 	.short	(.L_108 - .L_107)
	.align		4
.L_107:
        /*0184*/ 	.word	index@(_ZN3cub18CUB_300001_SM_10006detail9transform16transform_kernelINS2_10policy_hubILb1EN4cuda3std3__45tupleIJN6thrust24THRUST_300001_SM_1000_NS6detail15normal_iteratorINSA_10device_ptrIdEEEESF_EEEE10policy1000El11add_squaresSF_JPdSK_EEEvT0_iT1_T2_DpNS2_10kernel_argIT3_EE)
        /*0188*/ 	.word	0x00000000


	//----- nvinfo : EIATTR_MIN_STACK_SIZE
	.align		4
.L_108:
        /*018c*/ 	.byte	0x04, 0x12
        /*018e*/ 	.short	(.L_110 - .L_109)
	.align		4
.L_109:
        /*0190*/ 	.word	index@(_ZN3cub18CUB_300001_SM_10006detail9transform16transform_kernelINS2_10policy_hubILb1EN4cuda3std3__45tupleIJN6thrust24THRUST_300001_SM_1000_NS6detail15normal_iteratorINSA_10device_ptrIdEEEESF_EEEE10policy1000Ei11add_squaresSF_JPdSK_EEEvT0_iT1_T2_DpNS2_10kernel_argIT3_EE)
        /*0194*/ 	.word	0x00000000


	//----- nvinfo : EIATTR_MIN_STACK_SIZE
	.align		4
.L_110:
        /*0198*/ 	.byte	0x04, 0x12
        /*019a*/ 	.short	(.L_112 - .L_111)
	.align		4
.L_111:
        /*019c*/ 	.word	index@(_ZN3cub18CUB_300001_SM_10006detail9transform16transform_kernelINS2_10policy_hubILb1EN4cuda3std3__45tupleIJN6thrust24THRUST_300001_SM_1000_NS17counting_iteratorIiNSA_11use_defaultESC_SC_EEEEEE10policy1000El7rng_gpuNSA_6detail15normal_iteratorINSA_10device_ptrIdEEEEJSD_EEEvT0_iT1_T2_DpNS2_10kernel_argIT3_EE)
        /*01a0*/ 	.word	0x00000000


	//----- nvinfo : EIATTR_MIN_STACK_SIZE
	.align		4
.L_112:
        /*01a4*/ 	.byte	0x04, 0x12
        /*01a6*/ 	.short	(.L_114 - .L_113)
	.align		4
.L_113:
        /*01a8*/ 	.word	index@(_ZN3cub18CUB_300001_SM_10006detail9transform16transform_kernelINS2_10policy_hubILb1EN4cuda3std3__45tupleIJN6thrust24THRUST_300001_SM_1000_NS17counting_iteratorIiNSA_11use_defaultESC_SC_EEEEEE10policy1000Ei7rng_gpuNSA_6detail15normal_iteratorINSA_10device_ptrIdEEEEJSD_EEEvT0_iT1_T2_DpNS2_10kernel_argIT3_EE)
        /*01ac*/ 	.word	0x00000000


	//----- nvinfo : EIATTR_MIN_STACK_SIZE
	.align		4
.L_114:
        /*01b0*/ 	.byte	0x04, 0x12
        /*01b2*/ 	.short	(.L_116 - .L_115)
	.align		4
.L_115:
        /*01b4*/ 	.word	index@(_ZN3cub18CUB_300001_SM_10006detail8for_each13static_kernelINS2_12policy_hub_t12policy_500_tEmN6thrust24THRUST_300001_SM_1000_NS8cuda_cub20__uninitialized_fill7functorINS7_10device_ptrIdEEdEEEEvT0_T1_)
        /*01b8*/ 	.word	0x00000000


	//----- nvinfo : EIATTR_MIN_STACK_SIZE
	.align		4
.L_116:
        /*01bc*/ 	.byte	0x04, 0x12
        /*01be*/ 	.short	(.L_118 - .L_117)
	.align		4
.L_117:
        /*01c0*/ 	.word	index@(_ZN3cub18CUB_300001_SM_10006detail11EmptyKernelIvEEvv)
        /*01c4*/ 	.word	0x00000000
.L_118:


//--------------------- .nv.compat                --------------------------
	.section	.nv.compat,"",@"SHT_CUDA_COMPAT_INFO"
	.align	4
        /*0000*/ 	.byte	0x02, 0x09, 0x00, 0x00, 0x02, 0x02, 0x01, 0x00, 0x02, 0x05, 0x05, 0x00, 0x03, 0x07, 0x01, 0x01
        /*0010*/ 	.byte	0x02, 0x03, 0x00, 0x00, 0x02, 0x06, 0x01, 0x00, 0x04, 0x0b, 0x08, 0x00, 0x01, 0x00, 0x00, 0x00
        /*0020*/ 	.byte	0x00, 0x00, 0x00, 0x00


//--------------------- .nv.info._ZN3cub18CUB_300001_SM_10006detail6reduce28DeviceReduceSingleTileKernelINS2_10policy_hubIdyN4cuda3std3__44plusIdEEE10Policy1000EPdPiiS9_idNS7_10__identityEEEvT0_T1_T2_T3_T4_T6_ --------------------------
	.section	.nv.info._ZN3cub18CUB_300001_SM_10006detail6reduce28DeviceReduceSingleTileKernelINS2_10policy_hubIdyN4cuda3std3__44plusIdEEE10Policy1000EPdPiiS9_idNS7_10__identityEEEvT0_T1_T2_T3_T4_T6_,"",@"SHT_CUDA_INFO"
	.sectionflags	@""
	.align	4


	//----- nvinfo : EIATTR_CUDA_API_VERSION
	.align		4
        /*0000*/ 	.byte	0x04, 0x37
        /*0002*/ 	.short	(.L_120 - .L_119)
.L_119:
        /*0004*/ 	.word	0x00000082


	//----- nvinfo : EIATTR_KPARAM_INFO
	.align		4
.L_120:
        /*0008*/ 	.byte	0x04, 0x17
        /*000a*/ 	.short	(.L_122 - .L_121)
.L_121:
        /*000c*/ 	.word	0x00000000
        /*0010*/ 	.short	0x0005
        /*0012*/ 	.short	0x001c
        /*0014*/ 	.byte	0x00, 0xf0, 0x05, 0x00


	//----- nvinfo : EIATTR_KPARAM_INFO
	.align		4
.L_122:
        /*0018*/ 	.byte	0x04, 0x17
        /*001a*/ 	.short	(.L_124 - .L_123)
.L_123:
        /*001c*/ 	.word	0x00000000
        /*0020*/ 	.short	0x0004
        /*0022*/ 	.short	0x0018
        /*0024*/ 	.byte	0x00, 0xf0, 0x11, 0x00


	//----- nvinfo : EIATTR_KPARAM_INFO
	.align		4
.L_124:
        /*0028*/ 	.byte	0x04, 0x17
        /*002a*/ 	.short	(.L_126 - .L_125)
.L_125:
        /*002c*/ 	.word	0x00000000
        /*0030*/ 	.short	0x0003
        /*0032*/ 	.short	0x0014
        /*0034*/ 	.byte	0x00, 0xf0, 0x05, 0x00


	//----- nvinfo : EIATTR_KPARAM_INFO
	.align		4
.L_126:
        /*0038*/ 	.byte	0x04, 0x17
        /*003a*/ 	.short	(.L_128 - .L_127)
.L_127:
        /*003c*/ 	.word	0x00000000
        /*0040*/ 	.short	0x0002
        /*0042*/ 	.short	0x0010
        /*0044*/ 	.byte	0x00, 0xf0, 0x11, 0x00


	//----- nvinfo : EIATTR_KPARAM_INFO
	.align		4
.L_128:
        /*0048*/ 	.byte	0x04, 0x17
        /*004a*/ 	.short	(.L_130 - .L_129)
.L_129:
        /*004c*/ 	.word	0x00000000
        /*0050*/ 	.short	0x0001
        /*0052*/ 	.short	0x0008
        /*0054*/ 	.byte	0x00, 0xf5, 0x21, 0x00


	//----- nvinfo : EIATTR_KPARAM_INFO
	.align		4
.L_130:
        /*0058*/ 	.byte	0x04, 0x17
        /*005a*/ 	.short	(.L_132 - .L_131)
.L_131:
        /*005c*/ 	.word	0x00000000
        /*0060*/ 	.short	0x0000
        /*0062*/ 	.short	0x0000
        /*0064*/ 	.byte	0x00, 0xf5, 0x21, 0x00


	//----- nvinfo : EIATTR_SPARSE_MMA_MASK
	.align		4
.L_132:
        /*0068*/ 	.byte	0x03, 0x50
        /*006a*/ 	.short	0x0000


	//----- nvinfo : EIATTR_MAXREG_COUNT
	.align		4
        /*006c*/ 	.byte	0x03, 0x1b
        /*006e*/ 	.short	0x0080


	//----- nvinfo : EIATTR_NUM_BARRIERS
	.align		4
        /*0070*/ 	.byte	0x02, 0x4c
        /*0072*/ 	.byte	0x01
	.zero		1


	//----- nvinfo : EIATTR_MERCURY_ISA_VERSION
	.align		4
        /*0074*/ 	.byte	0x03, 0x5f
        /*0076*/ 	.short	0x0101


	//----- nvinfo : EIATTR_COOP_GROUP_MASK_REGIDS
	.align		4
        /*0078*/ 	.byte	0x04, 0x29
        /*007a*/ 	.short	(.L_134 - .L_133)


	//   ....[0]....
.L_133:
        /*007c*/ 	.word	0xffffffff


	//   ....[1]....
        /*0080*/ 	.word	0xffffffff


	//   ....[2]....
        /*0084*/ 	.word	0xffffffff


	//   ....[3]....
        /*0088*/ 	.word	0xffffffff


	//   ....[4]....
        /*008c*/ 	.word	0xffffffff


	//   ....[5]....
        /*0090*/ 	.word	0xffffffff


	//   ....[6]....
        /*0094*/ 	.word	0xffffffff


	//   ....[7]....
        /*0098*/ 	.word	0xffffffff


	//   ....[8]....
        /*009c*/ 	.word	0xffffffff


	//   ....[9]....
        /*00a0*/ 	.word	0xffffffff


	//   ....[10]....
        /*00a4*/ 	.word	0xffffffff


	//   ....[11]....
        /*00a8*/ 	.word	0xffffffff


	//   ....[12]....
        /*00ac*/ 	.word	0xffffffff


	//   ....[13]....
        /*00b0*/ 	.word	0xffffffff


	//   ....[14]....
        /*00b4*/ 	.word	0xffffffff


	//   ....[15]....
        /*00b8*/ 	.word	0xffffffff


	//   ....[16]....
        /*00bc*/ 	.word	0xffffffff


	//   ....[17]....
        /*00c0*/ 	.word	0xffffffff


	//   ....[18]....
        /*00c4*/ 	.word	0xffffffff


	//   ....[19]....
        /*00c8*/ 	.word	0xffffffff


	//   ....[20]....
        /*00cc*/ 	.word	0xffffffff


	//   ....[21]....
        /*00d0*/ 	.word	0xffffffff


	//   ....[22]....
        /*00d4*/ 	.word	0xffffffff


	//   ....[23]....
        /*00d8*/ 	.word	0xffffffff


	//   ....[24]....
        /*00dc*/ 	.word	0xffffffff


	//   ....[25]....
        /*00e0*/ 	.word	0xffffffff


	//   ....[26]....
        /*00e4*/ 	.word	0xffffffff


	//   ....[27]....
        /*00e8*/ 	.word	0xffffffff


	//   ....[28]....
        /*00ec*/ 	.word	0xffffffff


	//   ....[29]....
        /*00f0*/ 	.word	0xffffffff


	//----- nvinfo : EIATTR_COOP_GROUP_INSTR_OFFSETS
	.align		4
.L_134:
        /*00f4*/ 	.byte	0x04, 0x28
        /*00f6*/ 	.short	(.L_136 - .L_135)


	//   ....[0]....
.L_135:
        /*00f8*/ 	.word	0x00000960


	//   ....[1]....
        /*00fc*/ 	.word	0x00000970


	//   ....[2]....
        /*0100*/ 	.word	0x000009e0


	//   ....[3]....
        /*0104*/ 	.word	0x00000a10


	//   ....[4]....
        /*0108*/ 	.word	0x00000a70


	//   ....[5]....
        /*010c*/ 	.word	0x00000a80


	//   ....[6]....
        /*0110*/ 	.word	0x00000ae0


	//   ....[7]....
        /*0114*/ 	.word	0x00000af0


	//   ....[8]....
        /*0118*/ 	.word	0x00000b40


	//   ....[9]....
        /*011c*/ 	.word	0x00000b60


	//   ....[10]....
        /*0120*/ 	.word	0x00000e10


	//   ....[11]....
        /*0124*/ 	.word	0x00000e20


	//   ....[12]....
        /*0128*/ 	.word	0x00000eb0


	//   ....[13]....
        /*012c*/ 	.word	0x00000ed0


	//   ....[14]....
        /*0130*/ 	.word	0x00000f20


	//   ....[15]....
        /*0134*/ 	.word	0x00000f40


	//   ....[16]....
        /*0138*/ 	.word	0x00000f90


	//   ....[17]....
        /*013c*/ 	.word	0x00000fb0


	//   ....[18]....
        /*0140*/ 	.word	0x00001000


	//   ....[19]....
        /*0144*/ 	.word	0x00001030


	//   ....[20]....
        /*0148*/ 	.word	0x000020b0


	//   ....[21]....
        /*014c*/ 	.word	0x000020c0


	//   ....[22]....
        /*0150*/ 	.word	0x00002130


	//   ....[23]....
        /*0154*/ 	.word	0x00002140


	//   ....[24]....
        /*0158*/ 	.word	0x000021a0


	//   ....[25]....
        /*015c*/ 	.word	0x000021b0


	//   ....[26]....
        /*0160*/ 	.word	0x00002200


	//   ....[27]....
        /*0164*/ 	.word	0x00002220


	//   ....[28]....
        /*0168*/ 	.word	0x00002280


	//   ....[29]....
        /*016c*/ 	.word	0x000022b0


	//----- nvinfo : EIATTR_VRC_CTA_INIT_COUNT
	.align		4
.L_136:
        /*0170*/ 	.byte	0x02, 0x4a
	.zero		1
	.zero		1


	//----- nvinfo : EIATTR_EXIT_INSTR_OFFSETS
	.align		4
        /*0174*/ 	.byte	0x04, 0x1c
        /*0176*/ 	.short	(.L_138 - .L_137)


	//   ....[0]....
.L_137:
        /*0178*/ 	.word	0x00000080


	//   ....[1]....
        /*017c*/ 	.word	0x000000c0


	//   ....[2]....
        /*0180*/ 	.word	0x00002510


	//   ....[3]....
        /*0184*/ 	.word	0x00002580


	//----- nvinfo : EIATTR_MAX_THREADS
	.align		4
.L_138:
        /*0188*/ 	.byte	0x04, 0x05
        /*018a*/ 	.short	(.L_140 - .L_139)
.L_139:
        /*018c*/ 	.word	0x00000200
        /*0190*/ 	.word	0x00000001
        /*0194*/ 	.word	0x00000001


	//----- nvinfo : EIATTR_CRS_STACK_SIZE
	.align		4
.L_140:
        /*0198*/ 	.byte	0x04, 0x1e
        /*019a*/ 	.short	(.L_142 - .L_141)
.L_141:
        /*019c*/ 	.word	0x00000000


	//----- nvinfo : EIATTR_CBANK_PARAM_SIZE
	.align		4
.L_142:
        /*01a0*/ 	.byte	0x03, 0x19
        /*01a2*/ 	.short	0x001d


	//----- nvinfo : EIATTR_PARAM_CBANK
	.align		4
        /*01a4*/ 	.byte	0x04, 0x0a
        /*01a6*/ 	.short	(.L_144 - .L_143)
	.align		4
.L_143:
        /*01a8*/ 	.word	index@(.nv.constant0._ZN3cub18CUB_300001_SM_10006detail6reduce28DeviceReduceSingleTileKernelINS2_10policy_hubIdyN4cuda3std3__44plusIdEEE10Policy1000EPdPiiS9_idNS7_10__identityEEEvT0_T1_T2_T3_T4_T6_)
        /*01ac*/ 	.short	0x0380
        /*01ae*/ 	.short	0x001d


	//----- nvinfo : EIATTR_SW_WAR
	.align		4
.L_144:
        /*01b0*/ 	.byte	0x04, 0x36
        /*01b2*/ 	.short	(.L_146 - .L_145)
.L_145:
        /*01b4*/ 	.word	0x00000008
.L_146:


//--------------------- .nv.info._ZN3cub18CUB_300001_SM_10006detail6reduce18DeviceReduceKernelINS2_10policy_hubIdyN4cuda3std3__44plusIdEEE10Policy1000EN6thrust24THRUST_300001_SM_1000_NS6detail15normal_iteratorINSD_10device_ptrIdEEEEyS9_d16greater_than_oneEEvT0_PT3_T1_NS0_13GridEvenShareISN_EET2_T4_ --------------------------
	.section	.nv.info._ZN3cub18CUB_300001_SM_10006detail6reduce18DeviceReduceKernelINS2_10policy_hubIdyN4cuda3std3__44plusIdEEE10Policy1000EN6thrust24THRUST_300001_SM_1000_NS6detail15normal_iteratorINSD_10device_ptrIdEEEEyS9_d16greater_than_oneEEvT0_PT3_T1_NS0_13GridEvenShareISN_EET2_T4_,"",@"SHT_CUDA_INFO"
	.sectionflags	@""
	.align	4


	//----- nvinfo : EIATTR_CUDA_API_VERSION
	.align		4
        /*0000*/ 	.byte	0x04, 0x37
        /*0002*/ 	.short	(.L_148 - .L_147)
.L_147:
        /*0004*/ 	.word	0x00000082


	//----- nvinfo : EIATTR_KPARAM_INFO
	.align		4
.L_148:
        /*0008*/ 	.byte	0x04, 0x17
        /*000a*/ 	.short	(.L_150 - .L_149)
.L_149:
        /*000c*/ 	.word	0x00000000
        /*0010*/ 	.short	0x0005
        /*0012*/ 	.short	0x0061
        /*0014*/ 	.byte	0x00, 0xf0, 0x05, 0x00


	//----- nvinfo : EIATTR_KPARAM_INFO
	.align		4
.L_150:
        /*0018*/ 	.byte	0x04, 0x17
        /*001a*/ 	.short	(.L_152 - .L_151)
.L_151:
        /*001c*/ 	.word	0x00000000
        /*0020*/ 	.short	0x0004
        /*0022*/ 	.short	0x0060
        /*0024*/ 	.byte	0x00, 0xf0, 0x05, 0x00


	//----- nvinfo : EIATTR_KPARAM_INFO
	.align		4
.L_152:
        /*0028*/ 	.byte	0x04, 0x17
        /*002a*/ 	.short	(.L_154 - .L_153)
.L_153:
        /*002c*/ 	.word	0x00000000
        /*0030*/ 	.short	0x0003
        /*0032*/ 	.short	0x0018
        /*0034*/ 	.byte	0x00, 0xf0, 0x21, 0x01


	//----- nvinfo : EIATTR_KPARAM_INFO
	.align		4
.L_154:
        /*0038*/ 	.byte	0x04, 0x17
        /*003a*/ 	.short	(.L_156 - .L_155)
.L_155:
        /*003c*/ 	.word	0x00000000
        /*0040*/ 	.short	0x0002
        /*0042*/ 	.short	0x0010
        /*0044*/ 	.byte	0x00, 0xf0, 0x21, 0x00


	//----- nvinfo : EIATTR_KPARAM_INFO
	.align		4
.L_156:
        /*0048*/ 	.byte	0x04, 0x17
        /*004a*/ 	.short	(.L_158 - .L_157)
.L_157:
        /*004c*/ 	.word	0x00000000
        /*0050*/ 	.short	0x0001
        /*0052*/ 	.short	0x0008
        /*0054*/ 	.byte	0x00, 0xf5, 0x21, 0x00


	//----- nvinfo : EIATTR_KPARAM_INFO
	.align		4
.L_158:
        /*0058*/ 	.byte	0x04, 0x17
        /*005a*/ 	.short	(.L_160 - .L_159)
.L_159:
        /*005c*/ 	.word	0x00000000
        /*0060*/ 	.short	0x0000
        /*0062*/ 	.short	0x0000
        /*0064*/ 	.byte	0x00, 0xf0, 0x21, 0x00


	//----- nvinfo : EIATTR_SPARSE_MMA_MASK
	.align		4
.L_160:
        /*0068*/ 	.byte	0x03, 0x50
        /*006a*/ 	.short	0x0000


	//----- nvinfo : EIATTR_MAXREG_COUNT
	.align		4
        /*006c*/ 	.byte	0x03, 0x1b
        /*006e*/ 	.short	0x0080


	//----- nvinfo : EIATTR_NUM_BARRIERS
	.align		4
        /*0070*/ 	.byte	0x02, 0x4c
        /*0072*/ 	.byte	0x01
	.zero		1


	//----- nvinfo : EIATTR_MERCURY_ISA_VERSION
	.align		4
        /*0074*/ 	.byte	0x03, 0x5f
        /*0076*/ 	.short	0x0101


	//----- nvinfo : EIATTR_COOP_GROUP_MASK_REGIDS
	.align		4
        /*0078*/ 	.byte	0x04, 0x29
        /*007a*/ 	.short	(.L_162 - .L_161)


	//   ....[0]....
.L_161:
        /*007c*/ 	.word	0xffffffff


	//   ....[1]....
        /*0080*/ 	.word	0xffffffff


	//   ....[2]....
        /*0084*/ 	.word	0xffffffff


	//   ....[3]....
        /*0088*/ 	.word	0xffffffff


	//   ....[4]....
        /*008c*/ 	.word	0xffffffff


	//   ....[5]....
        /*0090*/ 	.word	0xffffffff


	//   ....[6]....
        /*0094*/ 	.word	0xffffffff


	//   ....[7]....
        /*0098*/ 	.word	0xffffffff


	//   ....[8]....
        /*009c*/ 	.word	0xffffffff


	//   ....[9]....
        /*00a0*/ 	.word	0xffffffff


	//   ....[10]....
        /*00a4*/ 	.word	0xffffffff


	//   ....[11]....
        /*00a8*/ 	.word	0xffffffff


	//   ....[12]....
        /*00ac*/ 	.word	0xffffffff


	//   ....[13]....
        /*00b0*/ 	.word	0xffffffff


	//   ....[14]....
        /*00b4*/ 	.word	0xffffffff


	//   ....[15]....
        /*00b8*/ 	.word	0xffffffff


	//   ....[16]....
        /*00bc*/ 	.word	0xffffffff


	//   ....[17]....
        /*00c0*/ 	.word	0xffffffff


	//   ....[18]....
        /*00c4*/ 	.word	0xffffffff


	//   ....[19]....
        /*00c8*/ 	.word	0xffffffff


	//   ....[20]....
        /*00cc*/ 	.word	0xffffffff


	//   ....[21]....
        /*00d0*/ 	.word	0xffffffff


	//   ....[22]....
        /*00d4*/ 	.word	0xffffffff


	//   ....[23]....
        /*00d8*/ 	.word	0xffffffff


	//   ....[24]....
        /*00dc*/ 	.word	0xffffffff


	//   ....[25]....
        /*00e0*/ 	.word	0xffffffff


	//   ....[26]....
        /*00e4*/ 	.word	0xffffffff


	//   ....[27]....
        /*00e8*/ 	.word	0xffffffff


	//   ....[28]....
        /*00ec*/ 	.word	0xffffffff


	//   ....[29]....
        /*00f0*/ 	.word	0xffffffff


	//----- nvinfo : EIATTR_COOP_GROUP_INSTR_OFFSETS
	.align		4
.L_162:
        /*00f4*/ 	.byte	0x04, 0x28
        /*00f6*/ 	.short	(.L_164 - .L_163)


	//   ....[0]....
.L_163:
        /*00f8*/ 	.word	0x00000ee0


	//   ....[1]....
        /*00fc*/ 	.word	0x00000ef0


	//   ....[2]....
        /*0100*/ 	.word	0x00000f60


	//   ....[3]....
        /*0104*/ 	.word	0x00000f80


	//   ....[4]....
        /*0108*/ 	.word	0x00000ff0


	//   ....[5]....
        /*010c*/ 	.word	0x00001000


	//   ....[6]....
        /*0110*/ 	.word	0x00001050


	//   ....[7]....
        /*0114*/ 	.word	0x00001070


	//   ....[8]....
        /*0118*/ 	.word	0x000010e0


	//   ....[9]....
        /*011c*/ 	.word	0x000010f0


	//   ....[10]....
        /*0120*/ 	.word	0x00001390


	//   ....[11]....
        /*0124*/ 	.word	0x000013a0


	//   ....[12]....
        /*0128*/ 	.word	0x00001420


	//   ....[13]....
        /*012c*/ 	.word	0x00001440


	//   ....[14]....
        /*0130*/ 	.word	0x000014a0


	//   ....[15]....
        /*0134*/ 	.word	0x000014d0


	//   ....[16]....
        /*0138*/ 	.word	0x00001520


	//   ....[17]....
        /*013c*/ 	.word	0x00001540


	//   ....[18]....
        /*0140*/ 	.word	0x000015a0


	//   ....[19]....
        /*0144*/ 	.word	0x000015d0


	//   ....[20]....
        /*0148*/ 	.word	0x00002fd0


	//   ....[21]....
        /*014c*/ 	.word	0x00002fe0


	//   ....[22]....
        /*0150*/ 	.word	0x00003050


	//   ....[23]....
        /*0154*/ 	.word	0x00003070


	//   ....[24]....
        /*0158*/ 	.word	0x000030e0


	//   ....[25]....
        /*015c*/ 	.word	0x000030f0


	//   ....[26]....
        /*0160*/ 	.word	0x00003140


	//   ....[27]....
        /*0164*/ 	.word	0x00003160


	//   ....[28]....
        /*0168*/ 	.word	0x000031d0


	//   ....[29]....
        /*016c*/ 	.word	0x000031e0


	//----- nvinfo : EIATTR_VRC_CTA_INIT_COUNT
	.align		4
.L_164:
        /*0170*/ 	.byte	0x02, 0x4a
	.zero		1
	.zero		1


	//----- nvinfo : EIATTR_EXIT_INSTR_OFFSETS
	.align		4
        /*0174*/ 	.byte	0x04, 0x1c
        /*0176*/ 	.short	(.L_166 - .L_165)


	//   ....[0]....
.L_165:
        /*0178*/ 	.word	0x00003410


	//   ....[1]....
        /*017c*/ 	.word	0x00003470


	//----- nvinfo : EIATTR_MAX_THREADS
	.align		4
.L_166:
        /*0180*/ 	.byte	0x04, 0x05
        /*0182*/ 	.short	(.L_168 - .L_167)
.L_167:
        /*0184*/ 	.word	0x00000200
        /*0188*/ 	.word	0x00000001
        /*018c*/ 	.word	0x00000001


	//----- nvinfo : EIATTR_CRS_STACK_SIZE
	.align		4
.L_168:
        /*0190*/ 	.byte	0x04, 0x1e
        /*0192*/ 	.short	(.L_170 - .L_169)
.L_169:
        /*0194*/ 	.word	0x00000000


	//----- nvinfo : EIATTR_CBANK_PARAM_SIZE
	.align		4
.L_170:
        /*0198*/ 	.byte	0x03, 0x19
        /*019a*/ 	.short	0x0062


	//----- nvinfo : EIATTR_PARAM_CBANK
	.align		4
        /*019c*/ 	.byte	0x04, 0x0a
        /*019e*/ 	.short	(.L_172 - .L_171)
	.align		4
.L_171:
        /*01a0*/ 	.word	index@(.nv.constant0._ZN3cub18CUB_300001_SM_10006detail6reduce18DeviceReduceKernelINS2_10policy_hubIdyN4cuda3std3__44plusIdEEE10Policy1000EN6thrust24THRUST_300001_SM_1000_NS6detail15normal_iteratorINSD_10device_ptrIdEEEEyS9_d16greater_than_oneEEvT0_PT3_T1_NS0_13GridEvenShareISN_EET2_T4_)
        /*01a4*/ 	.short	0x0380
        /*01a6*/ 	.short	0x0062


	//----- nvinfo : EIATTR_SW_WAR
	.align		4
.L_172:
        /*01a8*/ 	.byte	0x04, 0x36
        /*01aa*/ 	.short	(.L_174 - .L_173)
.L_173:
        /*01ac*/ 	.word	0x00000008
.L_174:


//--------------------- .nv.info._ZN3cub18CUB_300001_SM_10006detail6reduce28DeviceReduceSingleTileKernelINS2_10policy_hubIdyN4cuda3std3__44plusIdEEE10Policy1000EN6thrust24THRUST_300001_SM_1000_NS6detail15normal_iteratorINSD_10device_ptrIdEEEEPiyS9_id16greater_than_oneEEvT0_T1_T2_T3_T4_T6_ --------------------------
	.section	.nv.info._ZN3cub18CUB_300001_SM_10006detail6reduce28DeviceReduceSingleTileKernelINS2_10policy_hubIdyN4cuda3std3__44plusIdEEE10Policy1000EN6thrust24THRUST_300001_SM_1000_NS6detail15normal_iteratorINSD_10device_ptrIdEEEEPiyS9_id16greater_than_oneEEvT0_T1_T2_T3_T4_T6_,"",@"SHT_CUDA_INFO"
	.sectionflags	@""
	.align	4


	//----- nvinfo : EIATTR_CUDA_API_VERSION
	.align		4
        /*0000*/ 	.byte	0x04, 0x37
        /*0002*/ 	.short	(.L_176 - .L_175)
.L_175:
        /*0004*/ 	.word	0x00000082


	//----- nvinfo : EIATTR_KPARAM_INFO
	.align		4
.L_176:
        /*0008*/ 	.byte	0x04, 0x17
        /*000a*/ 	.short	(.L_178 - .L_177)
.L_177:
        /*000c*/ 	.word	0x00000000
        /*0010*/ 	.short	0x0005
        /*0012*/ 	.short	0x0020
        /*0014*/ 	.byte	0x00, 0xf0, 0x05, 0x00


	//----- nvinfo : EIATTR_KPARAM_INFO
	.align		4
.L_178:
        /*0018*/ 	.byte	0x04, 0x17
        /*001a*/ 	.short	(.L_180 - .L_179)
.L_179:
        /*001c*/ 	.word	0x00000000
        /*0020*/ 	.short	0x0004
        /*0022*/ 	.short	0x001c
        /*0024*/ 	.byte	0x00, 0xf0, 0x11, 0x00


	//----- nvinfo : EIATTR_KPARAM_INFO
	.align		4
.L_180:
        /*0028*/ 	.byte	0x04, 0x17
        /*002a*/ 	.short	(.L_182 - .L_181)
.L_181:
        /*002c*/ 	.word	0x00000000
        /*0030*/ 	.short	0x0003
        /*0032*/ 	.short	0x0018
        /*0034*/ 	.byte	0x00, 0xf0, 0x05, 0x00


	//----- nvinfo : EIATTR_KPARAM_INFO
	.align		4
.L_182:
        /*0038*/ 	.byte	0x04, 0x17
        /*003a*/ 	.short	(.L_184 - .L_183)
.L_183:
        /*003c*/ 	.word	0x00000000
        /*0040*/ 	.short	0x0002
        /*0042*/ 	.short	0x0010
        /*0044*/ 	.byte	0x00, 0xf0, 0x21, 0x00


	//----- nvinfo : EIATTR_KPARAM_INFO
	.align		4
.L_184:
        /*0048*/ 	.byte	0x04, 0x17
        /*004a*/ 	.short	(.L_186 - .L_185)
.L_185:
        /*004c*/ 	.word	0x00000000
        /*0050*/ 	.short	0x0001
        /*0052*/ 	.short	0x0008
        /*0054*/ 	.byte	0x00, 0xf5, 0x21, 0x00


	//----- nvinfo : EIATTR_KPARAM_INFO
	.align		4
.L_186:
        /*0058*/ 	.byte	0x04, 0x17
        /*005a*/ 	.short	(.L_188 - .L_187)
.L_187:
        /*005c*/ 	.word	0x00000000
        /*0060*/ 	.short	0x0000
        /*0062*/ 	.short	0x0000
        /*0064*/ 	.byte	0x00, 0xf0, 0x21, 0x00


	//----- nvinfo : EIATTR_SPARSE_MMA_MASK
	.align		4
.L_188:
        /*0068*/ 	.byte	0x03, 0x50
        /*006a*/ 	.short	0x0000


	//----- nvinfo : EIATTR_MAXREG_COUNT
	.align		4
        /*006c*/ 	.byte	0x03, 0x1b
        /*006e*/ 	.short	0x0080


	//----- nvinfo : EIATTR_NUM_BARRIERS
	.align		4
        /*0070*/ 	.byte	0x02, 0x4c
        /*0072*/ 	.byte	0x01
	.zero		1


	//----- nvinfo : EIATTR_MERCURY_ISA_VERSION
	.align		4
        /*0074*/ 	.byte	0x03, 0x5f
        /*0076*/ 	.short	0x0101


	//----- nvinfo : EIATTR_COOP_GROUP_MASK_REGIDS
	.align		4
        /*0078*/ 	.byte	0x04, 0x29
        /*007a*/ 	.short	(.L_190 - .L_189)


	//   ....[0]....
.L_189:
        /*007c*/ 	.word	0xffffffff


	//   ....[1]....
        /*0080*/ 	.word	0xffffffff


	//   ....[2]....
        /*0084*/ 	.word	0xffffffff


	//   ....[3]....
        /*0088*/ 	.word	0xffffffff


	//   ....[4]....
        /*008c*/ 	.word	0xffffffff


	//   ....[5]....
        /*0090*/ 	.word	0xffffffff


	//   ....[6]....
        /*0094*/ 	.word	0xffffffff


	//   ....[7]....
        /*0098*/ 	.word	0xffffffff


	//   ....[8]....
        /*009c*/ 	.word	0xffffffff


	//   ....[9]....
        /*00a0*/ 	.word	0xffffffff


	//   ....[10]....
        /*00a4*/ 	.word	0xffffffff


	//   ....[11]....
        /*00a8*/ 	.word	0xffffffff


	//   ....[12]....
        /*00ac*/ 	.word	0xffffffff


	//   ....[13]....
        /*00b0*/ 	.word	0xffffffff


	//   ....[14]....
        /*00b4*/ 	.word	0xffffffff


	//   ....[15]....
        /*00b8*/ 	.word	0xffffffff


	//   ....[16]....
        /*00bc*/ 	.word	0xffffffff


	//   ....[17]....
        /*00c0*/ 	.word	0xffffffff


	//   ....[18]....
        /*00c4*/ 	.word	0xffffffff


	//   ....[19]....
        /*00c8*/ 	.word	0xffffffff


	//   ....[20]....
        /*00cc*/ 	.word	0xffffffff


	//   ....[21]....
        /*00d0*/ 	.word	0xffffffff


	//   ....[22]....
        /*00d4*/ 	.word	0xffffffff


	//   ....[23]....
        /*00d8*/ 	.word	0xffffffff


	//   ....[24]....
        /*00dc*/ 	.word	0xffffffff


	//   ....[25]....
        /*00e0*/ 	.word	0xffffffff


	//   ....[26]....
        /*00e4*/ 	.word	0xffffffff


	//   ....[27]....
        /*00e8*/ 	.word	0xffffffff


	//   ....[28]....
        /*00ec*/ 	.word	0xffffffff


	//   ....[29]....
        /*00f0*/ 	.word	0xffffffff


	//----- nvinfo : EIATTR_COOP_GROUP_INSTR_OFFSETS
	.align		4
.L_190:
        /*00f4*/ 	.byte	0x04, 0x28
        /*00f6*/ 	.short	(.L_192 - .L_191)


	//   ....[0]....
.L_191:
        /*00f8*/ 	.word	0x00000e70


	//   ....[1]....
        /*00fc*/ 	.word	0x00000e80


	//   ....[2]....
        /*0100*/ 	.word	0x00000ef0


	//   ....[3]....
        /*0104*/ 	.word	0x00000f20


	//   ....[4]....
        /*0108*/ 	.word	0x00000f90


	//   ....[5]....
        /*010c*/ 	.word	0x00000fa0


	//   ....[6]....
        /*0110*/ 	.word	0x00000ff0


	//   ....[7]....
        /*0114*/ 	.word	0x00001010


	//   ....[8]....
        /*0118*/ 	.word	0x00001070


	//   ....[9]....
        /*011c*/ 	.word	0x00001080


	//   ....[10]....
        /*0120*/ 	.word	0x00001320


	//   ....[11]....
        /*0124*/ 	.word	0x00001330


	//   ....[12]....
        /*0128*/ 	.word	0x000013c0


	//   ....[13]....
        /*012c*/ 	.word	0x000013e0


	//   ....[14]....
        /*0130*/ 	.word	0x00001430


	//   ....[15]....
        /*0134*/ 	.word	0x00001450


	//   ....[16]....
        /*0138*/ 	.word	0x000014a0


	//   ....[17]....
        /*013c*/ 	.word	0x000014d0


	//   ....[18]....
        /*0140*/ 	.word	0x00001530


	//   ....[19]....
        /*0144*/ 	.word	0x00001560


	//   ....[20]....
        /*0148*/ 	.word	0x00002e80


	//   ....[21]....
        /*014c*/ 	.word	0x00002e90


	//   ....[22]....
        /*0150*/ 	.word	0x00002f00


	//   ....[23]....
        /*0154*/ 	.word	0x00002f10


	//   ....[24]....
        /*0158*/ 	.word	0x00002f70


	//   ....[25]....
        /*015c*/ 	.word	0x00002f80


	//   ....[26]....
        /*0160*/ 	.word	0x00002fd0


	//   ....[27]....
        /*0164*/ 	.word	0x00003000


	//   ....[28]....
        /*0168*/ 	.word	0x00003080


	//   ....[29]....
        /*016c*/ 	.word	0x00003090


	//----- nvinfo : EIATTR_VRC_CTA_INIT_COUNT
	.align		4
.L_192:
        /*0170*/ 	.byte	0x02, 0x4a
	.zero		1
	.zero		1


	//----- nvinfo : EIATTR_EXIT_INSTR_OFFSETS
	.align		4
        /*0174*/ 	.byte	0x04, 0x1c
        /*0176*/ 	.short	(.L_194 - .L_193)


	//   ....[0]....
.L_193:
        /*0178*/ 	.word	0x000000a0


	//   ....[1]....
        /*017c*/ 	.word	0x000000e0


	//   ....[2]....
        /*0180*/ 	.word	0x000032c0


	//   ....[3]....
        /*0184*/ 	.word	0x00003330


	//----- nvinfo : EIATTR_MAX_THREADS
	.align		4
.L_194:
        /*0188*/ 	.byte	0x04, 0x05
        /*018a*/ 	.short	(.L_196 - .L_195)
.L_195:
        /*018c*/ 	.word	0x00000200
        /*0190*/ 	.word	0x00000001
        /*0194*/ 	.word	0x00000001


	//----- nvinfo : EIATTR_CRS_STACK_SIZE
	.align		4
.L_196:
        /*0198*/ 	.byte	0x04, 0x1e
        /*019a*/ 	.short	(.L_198 - .L_197)
.L_197:
        /*019c*/ 	.word	0x00000000


	//----- nvinfo : EIATTR_CBANK_PARAM_SIZE
	.align		4
.L_198:
        /*01a0*/ 	.byte	0x03, 0x19
        /*01a2*/ 	.short	0x0021


	//----- nvinfo : EIATTR_PARAM_CBANK
	.align		4
        /*01a4*/ 	.byte	0x04, 0x0a
        /*01a6*/ 	.short	(.L_200 - .L_199)
	.align		4
.L_199:
        /*01a8*/ 	.word	index@(.nv.constant0._ZN3cub18CUB_300001_SM_10006detail6reduce28DeviceReduceSingleTileKernelINS2_10policy_hubIdyN4cuda3std3__44plusIdEEE10Policy1000EN6thrust24THRUST_300001_SM_1000_NS6detail15normal_iteratorINSD_10device_ptrIdEEEEPiyS9_id16greater_than_oneEEvT0_T1_T2_T3_T4_T6_)
        /*01ac*/ 	.short	0x0380
        /*01ae*/ 	.short	0x0021


	//----- nvinfo : EIATTR_SW_WAR
	.align		4
.L_200:
        /*01b0*/ 	.byte	0x04, 0x36
        /*01b2*/ 	.short	(.L_202 - .L_201)
.L_201:
        /*01b4*/ 	.word	0x00000008
.L_202:


//--------------------- .nv.info._ZN3cub18CUB_300001_SM_10006detail6reduce28DeviceReduceSingleTileKernelINS2_10policy_hubIdjN4cuda3std3__44plusIdEEE10Policy1000EPdPiiS9_idNS7_10__identityEEEvT0_T1_T2_T3_T4_T6_ --------------------------
	.section	.nv.info._ZN3cub18CUB_300001_SM_10006detail6reduce28DeviceReduceSingleTileKernelINS2_10policy_hubIdjN4cuda3std3__44plusIdEEE10Policy1000EPdPiiS9_idNS7_10__identityEEEvT0_T1_T2_T3_T4_T6_,"",@"SHT_CUDA_INFO"
	.sectionflags	@""
	.align	4


	//----- nvinfo : EIATTR_CUDA_API_VERSION
	.align		4
        /*0000*/ 	.byte	0x04, 0x37
        /*0002*/ 	.short	(.L_204 - .L_203)
.L_203:
        /*0004*/ 	.word	0x00000082


	//----- nvinfo : EIATTR_KPARAM_INFO
	.align		4
.L_204:
        /*0008*/ 	.byte	0x04, 0x17
        /*000a*/ 	.short	(.L_206 - .L_205)
.L_205:
        /*000c*/ 	.word	0x00000000
        /*0010*/ 	.short	0x0005
        /*0012*/ 	.short	0x001c
        /*0014*/ 	.byte	0x00, 0xf0, 0x05, 0x00


	//----- nvinfo : EIATTR_KPARAM_INFO
	.align		4
.L_206:
        /*0018*/ 	.byte	0x04, 0x17
        /*001a*/ 	.short	(.L_208 - .L_207)
.L_207:
        /*001c*/ 	.word	0x00000000
        /*0020*/ 	.short	0x0004
        /*0022*/ 	.short	0x0018
        /*0024*/ 	.byte	0x00, 0xf0, 0x11, 0x00


	//----- nvinfo : EIATTR_KPARAM_INFO
	.align		4
.L_208:
        /*0028*/ 	.byte	0x04, 0x17
        /*002a*/ 	.short	(.L_210 - .L_209)
.L_209:
        /*002c*/ 	.word	0x00000000
        /*0030*/ 	.short	0x0003
        /*0032*/ 	.short	0x0014
        /*0034*/ 	.byte	0x00, 0xf0, 0x05, 0x00


	//----- nvinfo : EIATTR_KPARAM_INFO
	.align		4
.L_210:
        /*0038*/ 	.byte	0x04, 0x17
        /*003a*/ 	.short	(.L_212 - .L_211)
.L_211:
        /*003c*/ 	.word	0x00000000
        /*0040*/ 	.short	0x0002
        /*0042*/ 	.short	0x0010
        /*0044*/ 	.byte	0x00, 0xf0, 0x11, 0x00


	//----- nvinfo : EIATTR_KPARAM_INFO
	.align		4
.L_212:
        /*0048*/ 	.byte	0x04, 0x17
        /*004a*/ 	.short	(.L_214 - .L_213)
.L_213:
        /*004c*/ 	.word	0x00000000
        /*0050*/ 	.short	0x0001
        /*0052*/ 	.short	0x0008
        /*0054*/ 	.byte	0x00, 0xf5, 0x21, 0x00


	//----- nvinfo : EIATTR_KPARAM_INFO
	.align		4
.L_214:
        /*0058*/ 	.byte	0x04, 0x17
        /*005a*/ 	.short	(.L_216 - .L_215)
.L_215:
        /*005c*/ 	.word	0x00000000
        /*0060*/ 	.short	0x0000
        /*0062*/ 	.short	0x0000
        /*0064*/ 	.byte	0x00, 0xf5, 0x21, 0x00


	//----- nvinfo : EIATTR_SPARSE_MMA_MASK
	.align		4
.L_216:
        /*0068*/ 	.byte	0x03, 0x50
        /*006a*/ 	.short	0x0000


	//----- nvinfo : EIATTR_MAXREG_COUNT
	.align		4
        /*006c*/ 	.byte	0x03, 0x1b
        /*006e*/ 	.short	0x0060


	//----- nvinfo : EIATTR_NUM_BARRIERS
	.align		4
        /*0070*/ 	.byte	0x02, 0x4c
        /*0072*/ 	.byte	0x01
	.zero		1


	//----- nvinfo : EIATTR_MERCURY_ISA_VERSION
	.align		4
        /*0074*/ 	.byte	0x03, 0x5f
        /*0076*/ 	.short	0x0101


	//----- nvinfo : EIATTR_COOP_GROUP_MASK_REGIDS
	.align		4
        /*0078*/ 	.byte	0x04, 0x29
        /*007a*/ 	.short	(.L_218 - .L_217)


	//   ....[0]....
.L_217:
        /*007c*/ 	.word	0xffffffff


	//   ....[1]....
        /*0080*/ 	.word	0xffffffff


	//   ....[2]....
        /*0084*/ 	.word	0xffffffff


	//   ....[3]....
        /*0088*/ 	.word	0xffffffff


	//   ....[4]....
        /*008c*/ 	.word	0xffffffff


	//   ....[5]....
        /*0090*/ 	.word	0xffffffff


	//   ....[6]....
        /*0094*/ 	.word	0xffffffff


	//   ....[7]....
        /*0098*/ 	.word	0xffffffff


	//   ....[8]....
        /*009c*/ 	.word	0xffffffff


	//   ....[9]....
        /*00a0*/ 	.word	0xffffffff


	//   ....[10]....
        /*00a4*/ 	.word	0xffffffff


	//   ....[11]....
        /*00a8*/ 	.word	0xffffffff


	//   ....[12]....
        /*00ac*/ 	.word	0xffffffff


	//   ....[13]....
        /*00b0*/ 	.word	0xffffffff


	//   ....[14]....
        /*00b4*/ 	.word	0xffffffff


	//   ....[15]....
        /*00b8*/ 	.word	0xffffffff


	//   ....[16]....
        /*00bc*/ 	.word	0xffffffff


	//   ....[17]....
        /*00c0*/ 	.word	0xffffffff


	//   ....[18]....
        /*00c4*/ 	.word	0xffffffff


	//   ....[19]....
        /*00c8*/ 	.word	0xffffffff


	//   ....[20]....
        /*00cc*/ 	.word	0xffffffff


	//   ....[21]....
        /*00d0*/ 	.word	0xffffffff


	//   ....[22]....
        /*00d4*/ 	.word	0xffffffff


	//   ....[23]....
        /*00d8*/ 	.word	0xffffffff


	//   ....[24]....
        /*00dc*/ 	.word	0xffffffff


	//   ....[25]....
        /*00e0*/ 	.word	0xffffffff


	//   ....[26]....
        /*00e4*/ 	.word	0xffffffff


	//   ....[27]....
        /*00e8*/ 	.word	0xffffffff


	//   ....[28]....
        /*00ec*/ 	.word	0xffffffff


	//   ....[29]....
        /*00f0*/ 	.word	0xffffffff


	//----- nvinfo : EIATTR_COOP_GROUP_INSTR_OFFSETS
	.align		4
.L_218:
        /*00f4*/ 	.byte	0x04, 0x28
        /*00f6*/ 	.short	(.L_220 - .L_219)


	//   ....[0]....
.L_219:
        /*00f8*/ 	.word	0x00000980


	//   ....[1]....
        /*00fc*/ 	.word	0x00000990


	//   ....[2]....
        /*0100*/ 	.word	0x00000a00


	//   ....[3]....
        /*0104*/ 	.word	0x00000a30


	//   ....[4]....
        /*0108*/ 	.word	0x00000aa0


	//   ....[5]....
        /*010c*/ 	.word	0x00000ab0


	//   ....[6]....
        /*0110*/ 	.word	0x00000b00


	//   ....[7]....
        /*0114*/ 	.word	0x00000b10


	//   ....[8]....
        /*0118*/ 	.word	0x00000b60


	//   ....[9]....
        /*011c*/ 	.word	0x00000b80


	//   ....[10]....
        /*0120*/ 	.word	0x00000e90


	//   ....[11]....
        /*0124*/ 	.word	0x00000ea0


	//   ....[12]....
        /*0128*/ 	.word	0x00000f30


	//   ....[13]....
        /*012c*/ 	.word	0x00000f50


	//   ....[14]....
        /*0130*/ 	.word	0x00000fa0


	//   ....[15]....
        /*0134*/ 	.word	0x00000fc0


	//   ....[16]....
        /*0138*/ 	.word	0x00001010


	//   ....[17]....
        /*013c*/ 	.word	0x00001040


	//   ....[18]....
        /*0140*/ 	.word	0x000010a0


	//   ....[19]....
        /*0144*/ 	.word	0x000010d0


	//   ....[20]....
        /*0148*/ 	.word	0x000022b0


	//   ....[21]....
        /*014c*/ 	.word	0x000022c0


	//   ....[22]....
        /*0150*/ 	.word	0x00002330


	//   ....[23]....
        /*0154*/ 	.word	0x00002340


	//   ....[24]....
        /*0158*/ 	.word	0x000023a0


	//   ....[25]....
        /*015c*/ 	.word	0x000023d0


	//   ....[26]....
        /*0160*/ 	.word	0x00002450


	//   ....[27]....
        /*0164*/ 	.word	0x00002460


	//   ....[28]....
        /*0168*/ 	.word	0x000024b0


	//   ....[29]....
        /*016c*/ 	.word	0x000024c0


	//----- nvinfo : EIATTR_VRC_CTA_INIT_COUNT
	.align		4
.L_220:
        /*0170*/ 	.byte	0x02, 0x4a
	.zero		1
	.zero		1


	//----- nvinfo : EIATTR_EXIT_INSTR_OFFSETS
	.align		4
        /*0174*/ 	.byte	0x04, 0x1c
        /*0176*/ 	.short	(.L_222 - .L_221)


	//   ....[0]....
.L_221:
        /*0178*/ 	.word	0x00000080


	//   ....[1]....
        /*017c*/ 	.word	0x000000c0


	//   ....[2]....
        /*0180*/ 	.word	0x00002750


	//   ....[3]....
        /*0184*/ 	.word	0x000027c0


	//----- nvinfo : EIATTR_MAX_THREADS
	.align		4
.L_222:
        /*0188*/ 	.byte	0x04, 0x05
        /*018a*/ 	.short	(.L_224 - .L_223)
.L_223:
        /*018c*/ 	.word	0x00000280
        /*0190*/ 	.word	0x00000001
        /*0194*/ 	.word	0x00000001


	//----- nvinfo : EIATTR_CRS_STACK_SIZE
	.align		4
.L_224:
        /*0198*/ 	.byte	0x04, 0x1e
        /*019a*/ 	.short	(.L_226 - .L_225)
.L_225:
        /*019c*/ 	.word	0x00000000


	//----- nvinfo : EIATTR_CBANK_PARAM_SIZE
	.align		4
.L_226:
        /*01a0*/ 	.byte	0x03, 0x19
        /*01a2*/ 	.short	0x001d


	//----- nvinfo : EIATTR_PARAM_CBANK
	.align		4
        /*01a4*/ 	.byte	0x04, 0x0a
        /*01a6*/ 	.short	(.L_228 - .L_227)
	.align		4
.L_227:
        /*01a8*/ 	.word	index@(.nv.constant0._ZN3cub18CUB_300001_SM_10006detail6reduce28DeviceReduceSingleTileKernelINS2_10policy_hubIdjN4cuda3std3__44plusIdEEE10Policy1000EPdPiiS9_idNS7_10__identityEEEvT0_T1_T2_T3_T4_T6_)
        /*01ac*/ 	.short	0x0380
        /*01ae*/ 	.short	0x001d


	//----- nvinfo : EIATTR_SW_WAR
	.align		4
.L_228:
        /*01b0*/ 	.byte	0x04, 0x36
        /*01b2*/ 	.short	(.L_230 - .L_229)
.L_229:
        /*01b4*/ 	.word	0x00000008
.L_230:


//--------------------- .nv.info._ZN3cub18CUB_300001_SM_10006detail6reduce18DeviceReduceKernelINS2_10policy_hubIdjN4cuda3std3__44plusIdEEE10Policy1000EN6thrust24THRUST_300001_SM_1000_NS6detail15normal_iteratorINSD_10device_ptrIdEEEEjS9_d16greater_than_oneEEvT0_PT3_T1_NS0_13GridEvenShareISN_EET2_T4_ --------------------------
	.section	.nv.info._ZN3cub18CUB_300001_SM_10006detail6reduce18DeviceReduceKernelINS2_10policy_hubIdjN4cuda3std3__44plusIdEEE10Policy1000EN6thrust24THRUST_300001_SM_1000_NS6detail15normal_iteratorINSD_10device_ptrIdEEEEjS9_d16greater_than_oneEEvT0_PT3_T1_NS0_13GridEvenShareISN_EET2_T4_,"",@"SHT_CUDA_INFO"
	.sectionflags	@""
	.align	4


	//----- nvinfo : EIATTR_CUDA_API_VERSION
	.align		4
        /*0000*/ 	.byte	0x04, 0x37
        /*0002*/ 	.short	(.L_232 - .L_231)
.L_231:
        /*0004*/ 	.word	0x00000082


	//----- nvinfo : EIATTR_KPARAM_INFO
	.align		4
.L_232:
        /*0008*/ 	.byte	0x04, 0x17
        /*000a*/ 	.short	(.L_234 - .L_233)
.L_233:
        /*000c*/ 	.word	0x00000000
        /*0010*/ 	.short	0x0005
        /*0012*/ 	.short	0x003d
        /*0014*/ 	.byte	0x00, 0xf0, 0x05, 0x00


	//----- nvinfo : EIATTR_KPARAM_INFO
	.align		4
.L_234:
        /*0018*/ 	.byte	0x04, 0x17
        /*001a*/ 	.short	(.L_236 - .L_235)
.L_235:
        /*001c*/ 	.word	0x00000000
        /*0020*/ 	.short	0x0004
        /*0022*/ 	.short	0x003c
        /*0024*/ 	.byte	0x00, 0xf0, 0x05, 0x00


	//----- nvinfo : EIATTR_KPARAM_INFO
	.align		4
.L_236:
        /*0028*/ 	.byte	0x04, 0x17
        /*002a*/ 	.short	(.L_238 - .L_237)
.L_237:
        /*002c*/ 	.word	0x00000000
        /*0030*/ 	.short	0x0003
        /*0032*/ 	.short	0x0014
        /*0034*/ 	.byte	0x00, 0xf0, 0xa1, 0x00


	//----- nvinfo : EIATTR_KPARAM_INFO
	.align		4
.L_238:
        /*0038*/ 	.byte	0x04, 0x17
        /*003a*/ 	.short	(.L_240 - .L_239)
.L_239:
        /*003c*/ 	.word	0x00000000
        /*0040*/ 	.short	0x0002
        /*0042*/ 	.short	0x0010
        /*0044*/ 	.byte	0x00, 0xf0, 0x11, 0x00


	//----- nvinfo : EIATTR_KPARAM_INFO
	.align		4
.L_240:
        /*0048*/ 	.byte	0x04, 0x17
        /*004a*/ 	.short	(.L_242 - .L_241)
.L_241:
        /*004c*/ 	.word	0x00000000
        /*0050*/ 	.short	0x0001
        /*0052*/ 	.short	0x0008
        /*0054*/ 	.byte	0x00, 0xf5, 0x21, 0x00


	//----- nvinfo : EIATTR_KPARAM_INFO
	.align		4
.L_242:
        /*0058*/ 	.byte	0x04, 0x17
        /*005a*/ 	.short	(.L_244 - .L_243)
.L_243:
        /*005c*/ 	.word	0x00000000
        /*0060*/ 	.short	0x0000
        /*0062*/ 	.short	0x0000
        /*0064*/ 	.byte	0x00, 0xf0, 0x21, 0x00


	//----- nvinfo : EIATTR_SPARSE_MMA_MASK
	.align		4
.L_244:
        /*0068*/ 	.byte	0x03, 0x50
        /*006a*/ 	.short	0x0000


	//----- nvinfo : EIATTR_MAXREG_COUNT
	.align		4
        /*006c*/ 	.byte	0x03, 0x1b
        /*006e*/ 	.short	0x0060


	//----- nvinfo : EIATTR_NUM_BARRIERS
	.align		4
        /*0070*/ 	.byte	0x02, 0x4c
        /*0072*/ 	.byte	0x01
	.zero		1


	//----- nvinfo : EIATTR_MERCURY_ISA_VERSION
	.align		4
        /*0074*/ 	.byte	0x03, 0x5f
        /*0076*/ 	.short	0x0101


	//----- nvinfo : EIATTR_COOP_GROUP_MASK_REGIDS
	.align		4
        /*0078*/ 	.byte	0x04, 0x29
        /*007a*/ 	.short	(.L_246 - .L_245)


	//   ....[0]....
.L_245:
        /*007c*/ 	.word	0xffffffff


	//   ....[1]....
        /*0080*/ 	.word	0xffffffff


	//   ....[2]....
        /*0084*/ 	.word	0xffffffff


	//   ....[3]....
        /*0088*/ 	.word	0xffffffff


	//   ....[4]....
        /*008c*/ 	.word	0xffffffff


	//   ....[5]....
        /*0090*/ 	.word	0xffffffff


	//   ....[6]....
        /*0094*/ 	.word	0xffffffff


	//   ....[7]....
        /*0098*/ 	.word	0xffffffff


	//   ....[8]....
        /*009c*/ 	.word	0xffffffff


	//   ....[9]....
        /*00a0*/ 	.word	0xffffffff


	//   ....[10]....
        /*00a4*/ 	.word	0xffffffff


	//   ....[11]....
        /*00a8*/ 	.word	0xffffffff


	//   ....[12]....
        /*00ac*/ 	.word	0xffffffff


	//   ....[13]....
        /*00b0*/ 	.word	0xffffffff


	//   ....[14]....
        /*00b4*/ 	.word	0xffffffff


	//   ....[15]....
        /*00b8*/ 	.word	0xffffffff


	//   ....[16]....
        /*00bc*/ 	.word	0xffffffff


	//   ....[17]....
        /*00c0*/ 	.word	0xffffffff


	//   ....[18]....
        /*00c4*/ 	.word	0xffffffff


	//   ....[19]....
        /*00c8*/ 	.word	0xffffffff


	//   ....[20]....
        /*00cc*/ 	.word	0xffffffff


	//   ....[21]....
        /*00d0*/ 	.word	0xffffffff


	//   ....[22]....
        /*00d4*/ 	.word	0xffffffff


	//   ....[23]....
        /*00d8*/ 	.word	0xffffffff


	//   ....[24]....
        /*00dc*/ 	.word	0xffffffff


	//   ....[25]....
        /*00e0*/ 	.word	0xffffffff


	//   ....[26]....
        /*00e4*/ 	.word	0xffffffff


	//   ....[27]....
        /*00e8*/ 	.word	0xffffffff


	//   ....[28]....
        /*00ec*/ 	.word	0xffffffff


	//   ....[29]....
        /*00f0*/ 	.word	0xffffffff


	//----- nvinfo : EIATTR_COOP_GROUP_INSTR_OFFSETS
	.align		4
.L_246:
        /*00f4*/ 	.byte	0x04, 0x28
        /*00f6*/ 	.short	(.L_248 - .L_247)


	//   ....[0]....
.L_247:
        /*00f8*/ 	.word	0x000010e0


	//   ....[1]....
        /*00fc*/ 	.word	0x000010f0


	//   ....[2]....
        /*0100*/ 	.word	0x00001160


	//   ....[3]....
        /*0104*/ 	.word	0x00001170


	//   ....[4]....
        /*0108*/ 	.word	0x000011d0


	//   ....[5]....
        /*010c*/ 	.word	0x000011e0


	//   ....[6]....
        /*0110*/ 	.word	0x00001230


	//   ....[7]....
        /*0114*/ 	.word	0x00001260


	//   ....[8]....
        /*0118*/ 	.word	0x000012b0


	//   ....[9]....
        /*011c*/ 	.word	0x000012e0


	//   ....[10]....
        /*0120*/ 	.word	0x000015f0


	//   ....[11]....
        /*0124*/ 	.word	0x00001600


	//   ....[12]....
        /*0128*/ 	.word	0x00001680


	//   ....[13]....
        /*012c*/ 	.word	0x000016b0


	//   ....[14]....
        /*0130*/ 	.word	0x00001700


	//   ....[15]....
        /*0134*/ 	.word	0x00001730


	//   ....[16]....
        /*0138*/ 	.word	0x00001780


	//   ....[17]....
        /*013c*/ 	.word	0x000017a0


	//   ....[18]....
        /*0140*/ 	.word	0x00001800


	//   ....[19]....
        /*0144*/ 	.word	0x00001830


	//   ....[20]....
        /*0148*/ 	.word	0x000034d0


	//   ....[21]....
        /*014c*/ 	.word	0x000034e0


	//   ....[22]....
        /*0150*/ 	.word	0x00003550


	//   ....[23]....
        /*0154*/ 	.word	0x00003560


	//   ....[24]....
        /*0158*/ 	.word	0x000035c0


	//   ....[25]....
        /*015c*/ 	.word	0x000035d0


	//   ....[26]....
        /*0160*/ 	.word	0x00003620


	//   ....[27]....
        /*0164*/ 	.word	0x00003650


	//   ....[28]....
        /*0168*/ 	.word	0x000036d0


	//   ....[29]....
        /*016c*/ 	.word	0x000036e0


	//----- nvinfo : EIATTR_VRC_CTA_INIT_COUNT
	.align		4
.L_248:
        /*0170*/ 	.byte	0x02, 0x4a
	.zero		1
	.zero		1


	//----- nvinfo : EIATTR_EXIT_INSTR_OFFSETS
	.align		4
        /*0174*/ 	.byte	0x04, 0x1c
        /*0176*/ 	.short	(.L_250 - .L_249)


	//   ....[0]....
.L_249:
        /*0178*/ 	.word	0x00003990


	//   ....[1]....
        /*017c*/ 	.word	0x000039d0


	//----- nvinfo : EIATTR_MAX_THREADS
	.align		4
.L_250:
        /*0180*/ 	.byte	0x04, 0x05
        /*0182*/ 	.short	(.L_252 - .L_251)
.L_251:
        /*0184*/ 	.word	0x00000280
        /*0188*/ 	.word	0x00000001
        /*018c*/ 	.word	0x00000001


	//----- nvinfo : EIATTR_CRS_STACK_SIZE
	.align		4
.L_252:
        /*0190*/ 	.byte	0x04, 0x1e
        /*0192*/ 	.short	(.L_254 - .L_253)
.L_253:
        /*0194*/ 	.word	0x00000000


	//----- nvinfo : EIATTR_CBANK_PARAM_SIZE
	.align		4
.L_254:
        /*0198*/ 	.byte	0x03, 0x19
        /*019a*/ 	.short	0x003e


	//----- nvinfo : EIATTR_PARAM_CBANK
	.align		4
        /*019c*/ 	.byte	0x04, 0x0a
        /*019e*/ 	.short	(.L_256 - .L_255)
	.align		4
.L_255:
        /*01a0*/ 	.word	index@(.nv.constant0._ZN3cub18CUB_300001_SM_10006detail6reduce18DeviceReduceKernelINS2_10policy_hubIdjN4cuda3std3__44plusIdEEE10Policy1000EN6thrust24THRUST_300001_SM_1000_NS6detail15normal_iteratorINSD_10device_ptrIdEEEEjS9_d16greater_than_oneEEvT0_PT3_T1_NS0_13GridEvenShareISN_EET2_T4_)
        /*01a4*/ 	.short	0x0380
        /*01a6*/ 	.short	0x003e


	//----- nvinfo : EIATTR_SW_WAR
	.align		4
.L_256:
        /*01a8*/ 	.byte	0x04, 0x36
        /*01aa*/ 	.short	(.L_258 - .L_257)
.L_257:
        /*01ac*/ 	.word	0x00000008
.L_258:


//--------------------- .nv.info._ZN3cub18CUB_300001_SM_10006detail6reduce28DeviceReduceSingleTileKernelINS2_10policy_hubIdjN4cuda3std3__44plusIdEEE10Policy1000EN6thrust24THRUST_300001_SM_1000_NS6detail15normal_iteratorINSD_10device_ptrIdEEEEPijS9_id16greater_than_oneEEvT0_T1_T2_T3_T4_T6_ --------------------------
	.section	.nv.info._ZN3cub18CUB_300001_SM_10006detail6reduce28DeviceReduceSingleTileKernelINS2_10policy_hubIdjN4cuda3std3__44plusIdEEE10Policy1000EN6thrust24THRUST_300001_SM_1000_NS6detail15normal_iteratorINSD_10device_ptrIdEEEEPijS9_id16greater_than_oneEEvT0_T1_T2_T3_T4_T6_,"",@"SHT_CUDA_INFO"
	.sectionflags	@""
	.align	4


	//----- nvinfo : EIATTR_CUDA_API_VERSION
	.align		4
        /*0000*/ 	.byte	0x04, 0x37
        /*0002*/ 	.short	(.L_260 - .L_259)
.L_259:
        /*0004*/ 	.word	0x00000082


	//----- nvinfo : EIATTR_KPARAM_INFO
	.align		4
.L_260:
        /*0008*/ 	.byte	0x04, 0x17
        /*000a*/ 	.short	(.L_262 - .L_261)
.L_261:
        /*000c*/ 	.word	0x00000000
        /*0010*/ 	.short	0x0005
        /*0012*/ 	.short	0x001c
        /*0014*/ 	.byte	0x00, 0xf0, 0x05, 0x00


	//----- nvinfo : EIATTR_KPARAM_INFO
	.align		4
.L_262:
        /*0018*/ 	.byte	0x04, 0x17
        /*001a*/ 	.short	(.L_264 - .L_263)
.L_263:
        /*001c*/ 	.word	0x00000000
        /*0020*/ 	.short	0x0004
        /*0022*/ 	.short	0x0018
        /*0024*/ 	.byte	0x00, 0xf0, 0x11, 0x00


	//----- nvinfo : EIATTR_KPARAM_INFO
	.align		4
.L_264:
        /*0028*/ 	.byte	0x04, 0x17
        /*002a*/ 	.short	(.L_266 - .L_265)
.L_265:
        /*002c*/ 	.word	0x00000000
        /*0030*/ 	.short	0x0003
        /*0032*/ 	.short	0x0014
        /*0034*/ 	.byte	0x00, 0xf0, 0x05, 0x00


	//----- nvinfo : EIATTR_KPARAM_INFO
	.align		4
.L_266:
        /*0038*/ 	.byte	0x04, 0x17
        /*003a*/ 	.short	(.L_268 - .L_267)
.L_267:
        /*003c*/ 	.word	0x00000000
        /*0040*/ 	.short	0x0002
        /*0042*/ 	.short	0x0010
        /*0044*/ 	.byte	0x00, 0xf0, 0x11, 0x00


	//----- nvinfo : EIATTR_KPARAM_INFO
	.align		4
.L_268:
        /*0048*/ 	.byte	0x04, 0x17
        /*004a*/ 	.short	(.L_270 - .L_269)
.L_269:
        /*004c*/ 	.word	0x00000000
        /*0050*/ 	.short	0x0001
        /*0052*/ 	.short	0x0008
        /*0054*/ 	.byte	0x00, 0xf5, 0x21, 0x00


	//----- nvinfo : EIATTR_KPARAM_INFO
	.align		4
.L_270:
        /*0058*/ 	.byte	0x04, 0x17
        /*005a*/ 	.short	(.L_272 - .L_271)
.L_271:
        /*005c*/ 	.word	0x00000000
        /*0060*/ 	.short	0x0000
        /*0062*/ 	.short	0x0000
        /*0064*/ 	.byte	0x00, 0xf0, 0x21, 0x00


	//----- nvinfo : EIATTR_SPARSE_MMA_MASK
	.align		4
.L_272:
        /*0068*/ 	.byte	0x03, 0x50
        /*006a*/ 	.short	0x0000


	//----- nvinfo : EIATTR_MAXREG_COUNT
	.align		4
        /*006c*/ 	.byte	0x03, 0x1b
        /*006e*/ 	.short	0x0060


	//----- nvinfo : EIATTR_NUM_BARRIERS
	.align		4
        /*0070*/ 	.byte	0x02, 0x4c
        /*0072*/ 	.byte	0x01
	.zero		1


	//----- nvinfo : EIATTR_MERCURY_ISA_VERSION
	.align		4
        /*0074*/ 	.byte	0x03, 0x5f
        /*0076*/ 	.short	0x0101


	//----- nvinfo : EIATTR_COOP_GROUP_MASK_REGIDS
	.align		4
        /*0078*/ 	.byte	0x04, 0x29
        /*007a*/ 	.short	(.L_274 - .L_273)


	//   ....[0]....
.L_273:
        /*007c*/ 	.word	0xffffffff


	//   ....[1]....
        /*0080*/ 	.word	0xffffffff


	//   ....[2]....
        /*0084*/ 	.word	0xffffffff


	//   ....[3]....
        /*0088*/ 	.word	0xffffffff


	//   ....[4]....
        /*008c*/ 	.word	0xffffffff


	//   ....[5]....
        /*0090*/ 	.word	0xffffffff


	//   ....[6]....
        /*0094*/ 	.word	0xffffffff


	//   ....[7]....
        /*0098*/ 	.word	0xffffffff


	//   ....[8]....
        /*009c*/ 	.word	0xffffffff


	//   ....[9]....
        /*00a0*/ 	.word	0xffffffff


	//   ....[10]....
        /*00a4*/ 	.word	0xffffffff


	//   ....[11]....
        /*00a8*/ 	.word	0xffffffff


	//   ....[12]....
        /*00ac*/ 	.word	0xffffffff


	//   ....[13]....
        /*00b0*/ 	.word	0xffffffff


	//   ....[14]....
        /*00b4*/ 	.word	0xffffffff


	//   ....[15]....
        /*00b8*/ 	.word	0xffffffff


	//   ....[16]....
        /*00bc*/ 	.word	0xffffffff


	//   ....[17]....
        /*00c0*/ 	.word	0xffffffff


	//   ....[18]....
        /*00c4*/ 	.word	0xffffffff


	//   ....[19]....
        /*00c8*/ 	.word	0xffffffff


	//   ....[20]....
        /*00cc*/ 	.word	0xffffffff


	//   ....[21]....
        /*00d0*/ 	.word	0xffffffff


	//   ....[22]....
        /*00d4*/ 	.word	0xffffffff


	//   ....[23]....
        /*00d8*/ 	.word	0xffffffff


	//   ....[24]....
        /*00dc*/ 	.word	0xffffffff


	//   ....[25]....
        /*00e0*/ 	.word	0xffffffff


	//   ....[26]....
        /*00e4*/ 	.word	0xffffffff


	//   ....[27]....
        /*00e8*/ 	.word	0xffffffff


	//   ....[28]....
        /*00ec*/ 	.word	0xffffffff


	//   ....[29]....
        /*00f0*/ 	.word	0xffffffff


	//----- nvinfo : EIATTR_COOP_GROUP_INSTR_OFFSETS
	.align		4
.L_274:
        /*00f4*/ 	.byte	0x04, 0x28
        /*00f6*/ 	.short	(.L_276 - .L_275)


	//   ....[0]....
.L_275:
        /*00f8*/ 	.word	0x00000d60


	//   ....[1]....
        /*00fc*/ 	.word	0x00000d70


	//   ....[2]....
        /*0100*/ 	.word	0x00000de0


	//   ....[3]....
        /*0104*/ 	.word	0x00000e10


	//   ....[4]....
        /*0108*/ 	.word	0x00000e70


	//   ....[5]....
        /*010c*/ 	.word	0x00000e80


	//   ....[6]....
        /*0110*/ 	.word	0x00000ee0


	//   ....[7]....
        /*0114*/ 	.word	0x00000f00


	//   ....[8]....
        /*0118*/ 	.word	0x00000f60


	//   ....[9]....
        /*011c*/ 	.word	0x00000f70


	//   ....[10]....
        /*0120*/ 	.word	0x00001270


	//   ....[11]....
        /*0124*/ 	.word	0x00001280


	//   ....[12]....
        /*0128*/ 	.word	0x00001310


	//   ....[13]....
        /*012c*/ 	.word	0x00001330


	//   ....[14]....
        /*0130*/ 	.word	0x00001380


	//   ....[15]....
        /*0134*/ 	.word	0x000013a0


	//   ....[16]....
        /*0138*/ 	.word	0x000013f0


	//   ....[17]....
        /*013c*/ 	.word	0x00001410


	//   ....[18]....
        /*0140*/ 	.word	0x00001460


	//   ....[19]....
        /*0144*/ 	.word	0x00001490


	//   ....[20]....
        /*0148*/ 	.word	0x00003060


	//   ....[21]....
        /*014c*/ 	.word	0x00003070


	//   ....[22]....
        /*0150*/ 	.word	0x000030e0


	//   ....[23]....
        /*0154*/ 	.word	0x000030f0


	//   ....[24]....
        /*0158*/ 	.word	0x00003150


	//   ....[25]....
        /*015c*/ 	.word	0x00003160


	//   ....[26]....
        /*0160*/ 	.word	0x000031b0


	//   ....[27]....
        /*0164*/ 	.word	0x000031e0


	//   ....[28]....
        /*0168*/ 	.word	0x00003260


	//   ....[29]....
        /*016c*/ 	.word	0x00003270


	//----- nvinfo : EIATTR_VRC_CTA_INIT_COUNT
	.align		4
.L_276:
        /*0170*/ 	.byte	0x02, 0x4a
	.zero		1
	.zero		1


	//----- nvinfo : EIATTR_EXIT_INSTR_OFFSETS
	.align		4
        /*0174*/ 	.byte	0x04, 0x1c
        /*0176*/ 	.short	(.L_278 - .L_277)


	//   ....[0]....
.L_277:
        /*0178*/ 	.word	0x00000080


	//   ....[1]....
        /*017c*/ 	.word	0x000000c0


	//   ....[2]....
        /*0180*/ 	.word	0x00003500


	//   ....[3]....
        /*0184*/ 	.word	0x00003570


	//----- nvinfo : EIATTR_MAX_THREADS
	.align		4
.L_278:
        /*0188*/ 	.byte	0x04, 0x05
        /*018a*/ 	.short	(.L_280 - .L_279)
.L_279:
        /*018c*/ 	.word	0x00000280
        /*0190*/ 	.word	0x00000001
        /*0194*/ 	.word	0x00000001


	//----- nvinfo : EIATTR_CRS_STACK_SIZE
	.align		4
.L_280:
        /*0198*/ 	.byte	0x04, 0x1e
        /*019a*/ 	.short	(.L_282 - .L_281)
.L_281:
        /*019c*/ 	.word	0x00000000


	//----- nvinfo : EIATTR_CBANK_PARAM_SIZE
	.align		4
.L_282:
        /*01a0*/ 	.byte	0x03, 0x19
        /*01a2*/ 	.short	0x001d


	//----- nvinfo : EIATTR_PARAM_CBANK
	.align		4
        /*01a4*/ 	.byte	0x04, 0x0a
        /*01a6*/ 	.short	(.L_284 - .L_283)
	.align		4
.L_283:
        /*01a8*/ 	.word	index@(.nv.constant0._ZN3cub18CUB_300001_SM_10006detail6reduce28DeviceReduceSingleTileKernelINS2_10policy_hubIdjN4cuda3std3__44plusIdEEE10Policy1000EN6thrust24THRUST_300001_SM_1000_NS6detail15normal_iteratorINSD_10device_ptrIdEEEEPijS9_id16greater_than_oneEEvT0_T1_T2_T3_T4_T6_)
        /*01ac*/ 	.short	0x0380
        /*01ae*/ 	.short	0x001d


	//----- nvinfo : EIATTR_SW_WAR
	.align		4
.L_284:
        /*01b0*/ 	.byte	0x04, 0x36
        /*01b2*/ 	.short	(.L_286 - .L_285)
.L_285:
        /*01b4*/ 	.word	0x00000008
.L_286:


//--------------------- .nv.info._ZN3cub18CUB_300001_SM_10006detail9transform16transform_kernelINS2_10policy_hubILb1EN4cuda3std3__45tupleIJN6thrust24THRUST_300001_SM_1000_NS6detail15normal_iteratorINSA_10device_ptrIdEEEESF_EEEE10policy1000El11add_squaresSF_JPdSK_EEEvT0_iT1_T2_DpNS2_10kernel_argIT3_EE --------------------------
	.section	.nv.info._ZN3cub18CUB_300001_SM_10006detail9transform16transform_kernelINS2_10policy_hubILb1EN4cuda3std3__45tupleIJN6thrust24THRUST_300001_SM_1000_NS6detail15normal_iteratorINSA_10device_ptrIdEEEESF_EEEE10policy1000El11add_squaresSF_JPdSK_EEEvT0_iT1_T2_DpNS2_10kernel_argIT3_EE,"",@"SHT_CUDA_INFO"
	.sectionflags	@""
	.align	4


	//----- nvinfo : EIATTR_CUDA_API_VERSION
	.align		4
        /*0000*/ 	.byte	0x04, 0x37
        /*0002*/ 	.short	(.L_288 - .L_287)
.L_287:
        /*0004*/ 	.word	0x00000082


	//----- nvinfo : EIATTR_KPARAM_INFO
	.align		4
.L_288:
        /*0008*/ 	.byte	0x04, 0x17
        /*000a*/ 	.short	(.L_290 - .L_289)
.L_289:
        /*000c*/ 	.word	0x00000000
        /*0010*/ 	.short	0x0005
        /*0012*/ 	.short	0x0028
        /*0014*/ 	.byte	0x00, 0xf0, 0x41, 0x00


	//----- nvinfo : EIATTR_KPARAM_INFO
	.align		4
.L_290:
        /*0018*/ 	.byte	0x04, 0x17
        /*001a*/ 	.short	(.L_292 - .L_291)
.L_291:
        /*001c*/ 	.word	0x00000000
        /*0020*/ 	.short	0x0004
        /*0022*/ 	.short	0x0018
        /*0024*/ 	.byte	0x00, 0xf0, 0x41, 0x00


	//----- nvinfo : EIATTR_KPARAM_INFO
	.align		4
.L_292:
        /*0028*/ 	.byte	0x04, 0x17
        /*002a*/ 	.short	(.L_294 - .L_293)
.L_293:
        /*002c*/ 	.word	0x00000000
        /*0030*/ 	.short	0x0003
        /*0032*/ 	.short	0x0010
        /*0034*/ 	.byte	0x00, 0xf0, 0x21, 0x00


	//----- nvinfo : EIATTR_KPARAM_INFO
	.align		4
.L_294:
        /*0038*/ 	.byte	0x04, 0x17
        /*003a*/ 	.short	(.L_296 - .L_295)
.L_295:
        /*003c*/ 	.word	0x00000000
        /*0040*/ 	.short	0x0002
        /*0042*/ 	.short	0x000c
        /*0044*/ 	.byte	0x00, 0xf0, 0x05, 0x00


	//----- nvinfo : EIATTR_KPARAM_INFO
	.align		4
.L_296:
        /*0048*/ 	.byte	0x04, 0x17
        /*004a*/ 	.short	(.L_298 - .L_297)
.L_297:
        /*004c*/ 	.word	0x00000000
        /*0050*/ 	.short	0x0001
        /*0052*/ 	.short	0x0008
        /*0054*/ 	.byte	0x00, 0xf0, 0x11, 0x00


	//----- nvinfo : EIATTR_KPARAM_INFO
	.align		4
.L_298:
        /*0058*/ 	.byte	0x04, 0x17
        /*005a*/ 	.short	(.L_300 - .L_299)
.L_299:
        /*005c*/ 	.word	0x00000000
        /*0060*/ 	.short	0x0000
        /*0062*/ 	.short	0x0000
        /*0064*/ 	.byte	0x00, 0xf0, 0x21, 0x00


	//----- nvinfo : EIATTR_SPARSE_MMA_MASK
	.align		4
.L_300:
        /*0068*/ 	.byte	0x03, 0x50
        /*006a*/ 	.short	0x0000


	//----- nvinfo : EIATTR_MAXREG_COUNT
	.align		4
        /*006c*/ 	.byte	0x03, 0x1b
        /*006e*/ 	.short	0x00ff


	//----- nvinfo : EIATTR_MERCURY_ISA_VERSION
	.align		4
        /*0070*/ 	.byte	0x03, 0x5f
        /*0072*/ 	.short	0x0101


	//----- nvinfo : EIATTR_VRC_CTA_INIT_COUNT
	.align		4
        /*0074*/ 	.byte	0x02, 0x4a
	.zero		1
	.zero		1


	//----- nvinfo : EIATTR_EXIT_INSTR_OFFSETS
	.align		4
        /*0078*/ 	.byte	0x04, 0x1c
        /*007a*/ 	.short	(.L_302 - .L_301)


	//   ....[0]....
.L_301:
        /*007c*/ 	.word	0x000003e0


	//   ....[1]....
        /*0080*/ 	.word	0x00000db0


	//   ....[2]....
        /*0084*/ 	.word	0x000010a0


	//   ....[3]....
        /*0088*/ 	.word	0x00001240


	//   ....[4]....
        /*008c*/ 	.word	0x00001270


	//   ....[5]....
        /*0090*/ 	.word	0x00001300


	//   ....[6]....
        /*0094*/ 	.word	0x00001320


	//   ....[7]....
        /*0098*/ 	.word	0x00001860


	//   ....[8]....
        /*009c*/ 	.word	0x00001af0


	//   ....[9]....
        /*00a0*/ 	.word	0x00001c30


	//   ....[10]....
        /*00a4*/ 	.word	0x00001cd0


	//----- nvinfo : EIATTR_MAX_THREADS
	.align		4
.L_302:
        /*00a8*/ 	.byte	0x04, 0x05
        /*00aa*/ 	.short	(.L_304 - .L_303)
.L_303:
        /*00ac*/ 	.word	0x00000080
        /*00b0*/ 	.word	0x00000001
        /*00b4*/ 	.word	0x00000001


	//----- nvinfo : EIATTR_CRS_STACK_SIZE
	.align		4
.L_304:
        /*00b8*/ 	.byte	0x04, 0x1e
        /*00ba*/ 	.short	(.L_306 - .L_305)
.L_305:
        /*00bc*/ 	.word	0x00000000


	//----- nvinfo : EIATTR_CBANK_PARAM_SIZE
	.align		4
.L_306:
        /*00c0*/ 	.byte	0x03, 0x19
        /*00c2*/ 	.short	0x0038


	//----- nvinfo : EIATTR_PARAM_CBANK
	.align		4
        /*00c4*/ 	.byte	0x04, 0x0a
        /*00c6*/ 	.short	(.L_308 - .L_307)
	.align		4
.L_307:
        /*00c8*/ 	.word	index@(.nv.constant0._ZN3cub18CUB_300001_SM_10006detail9transform16transform_kernelINS2_10policy_hubILb1EN4cuda3std3__45tupleIJN6thrust24THRUST_300001_SM_1000_NS6detail15normal_iteratorINSA_10device_ptrIdEEEESF_EEEE10policy1000El11add_squaresSF_JPdSK_EEEvT0_iT1_T2_DpNS2_10kernel_argIT3_EE)
        /*00cc*/ 	.short	0x0380
        /*00ce*/ 	.short	0x0038


	//----- nvinfo : EIATTR_SW_WAR
	.align		4
.L_308:
        /*00d0*/ 	.byte	0x04, 0x36
        /*00d2*/ 	.short	(.L_310 - .L_309)
.L_309:
        /*00d4*/ 	.word	0x00000008
.L_310:


//--------------------- .nv.info._ZN3cub18CUB_300001_SM_10006detail9transform16transform_kernelINS2_10policy_hubILb1EN4cuda3std3__45tupleIJN6thrust24THRUST_300001_SM_1000_NS6detail15normal_iteratorINSA_10device_ptrIdEEEESF_EEEE10policy1000Ei11add_squaresSF_JPdSK_EEEvT0_iT1_T2_DpNS2_10kernel_argIT3_EE --------------------------
	.section	.nv.info._ZN3cub18CUB_300001_SM_10006detail9transform16transform_kernelINS2_10policy_hubILb1EN4cuda3std3__45tupleIJN6thrust24THRUST_300001_SM_1000_NS6detail15normal_iteratorINSA_10device_ptrIdEEEESF_EEEE10policy1000Ei11add_squaresSF_JPdSK_EEEvT0_iT1_T2_DpNS2_10kernel_argIT3_EE,"",@"SHT_CUDA_INFO"
	.sectionflags	@""
	.align	4


	//----- nvinfo : EIATTR_CUDA_API_VERSION
	.align		4
        /*0000*/ 	.byte	0x04, 0x37
        /*0002*/ 	.short	(.L_312 - .L_311)
.L_311:
        /*0004*/ 	.word	0x00000082


	//----- nvinfo : EIATTR_KPARAM_INFO
	.align		4
.L_312:
        /*0008*/ 	.byte	0x04, 0x17
        /*000a*/ 	.short	(.L_314 - .L_313)
.L_313:
        /*000c*/ 	.word	0x00000000
        /*0010*/ 	.short	0x0005
        /*0012*/ 	.short	0x0028
        /*0014*/ 	.byte	0x00, 0xf0, 0x41, 0x00


	//----- nvinfo : EIATTR_KPARAM_INFO
	.align		4
.L_314:
        /*0018*/ 	.byte	0x04, 0x17
        /*001a*/ 	.short	(.L_316 - .L_315)
.L_315:
        /*001c*/ 	.word	0x00000000
        /*0020*/ 	.short	0x0004
        /*0022*/ 	.short	0x0018
        /*0024*/ 	.byte	0x00, 0xf0, 0x41, 0x00


	//----- nvinfo : EIATTR_KPARAM_INFO
	.align		4
.L_316:
        /*0028*/ 	.byte	0x04, 0x17
        /*002a*/ 	.short	(.L_318 - .L_317)
.L_317:
        /*002c*/ 	.word	0x00000000
        /*0030*/ 	.short	0x0003
        /*0032*/ 	.short	0x0010
        /*0034*/ 	.byte	0x00, 0xf0, 0x21, 0x00


	//----- nvinfo : EIATTR_KPARAM_INFO
	.align		4
.L_318:
        /*0038*/ 	.byte	0x04, 0x17
        /*003a*/ 	.short	(.L_320 - .L_319)
.L_319:
        /*003c*/ 	.word	0x00000000
        /*0040*/ 	.short	0x0002
        /*0042*/ 	.short	0x0008
        /*0044*/ 	.byte	0x00, 0xf0, 0x05, 0x00


	//----- nvinfo : EIATTR_KPARAM_INFO
	.align		4
.L_320:
        /*0048*/ 	.byte	0x04, 0x17
        /*004a*/ 	.short	(.L_322 - .L_321)
.L_321:
        /*004c*/ 	.word	0x00000000
        /*0050*/ 	.short	0x0001
        /*0052*/ 	.short	0x0004
        /*0054*/ 	.byte	0x00, 0xf0, 0x11, 0x00


	//----- nvinfo : EIATTR_KPARAM_INFO
	.align		4
.L_322:
        /*0058*/ 	.byte	0x04, 0x17
        /*005a*/ 	.short	(.L_324 - .L_323)
.L_323:
        /*005c*/ 	.word	0x00000000
        /*0060*/ 	.short	0x0000
        /*0062*/ 	.short	0x0000
        /*0064*/ 	.byte	0x00, 0xf0, 0x11, 0x00


	//----- nvinfo : EIATTR_SPARSE_MMA_MASK
	.align		4
.L_324:
        /*0068*/ 	.byte	0x03, 0x50
        /*006a*/ 	.short	0x0000


	//----- nvinfo : EIATTR_MAXREG_COUNT
	.align		4
        /*006c*/ 	.byte	0x03, 0x1b
        /*006e*/ 	.short	0x00ff


	//----- nvinfo : EIATTR_MERCURY_ISA_VERSION
	.align		4
        /*0070*/ 	.byte	0x03, 0x5f
        /*0072*/ 	.short	0x0101


	//----- nvinfo : EIATTR_VRC_CTA_INIT_COUNT
	.align		4
        /*0074*/ 	.byte	0x02, 0x4a
	.zero		1
	.zero		1


	//----- nvinfo : EIATTR_EXIT_INSTR_OFFSETS
	.align		4
        /*0078*/ 	.byte	0x04, 0x1c
        /*007a*/ 	.short	(.L_326 - .L_325)


	//   ....[0]....
.L_325:
        /*007c*/ 	.word	0x000002f0


	//   ....[1]....
        /*0080*/ 	.word	0x00000860


	//   ....[2]....
        /*0084*/ 	.word	0x00000af0


	//   ....[3]....
        /*0088*/ 	.word	0x00000c40


	//   ....[4]....
        /*008c*/ 	.word	0x00000cf0


	//   ....[5]....
        /*0090*/ 	.word	0x00000d20


	//   ....[6]....
        /*0094*/ 	.word	0x000012a0


	//   ....[7]....
        /*0098*/ 	.word	0x000015d0


	//   ....[8]....
        /*009c*/ 	.word	0x00001790


	//   ....[9]....
        /*00a0*/ 	.word	0x000017c0


	//   ....[10]....
        /*00a4*/ 	.word	0x00001860


	//----- nvinfo : EIATTR_MAX_THREADS
	.align		4
.L_326:
        /*00a8*/ 	.byte	0x04, 0x05
        /*00aa*/ 	.short	(.L_328 - .L_327)
.L_327:
        /*00ac*/ 	.word	0x00000080
        /*00b0*/ 	.word	0x00000001
        /*00b4*/ 	.word	0x00000001


	//----- nvinfo : EIATTR_CRS_STACK_SIZE
	.align		4
.L_328:
        /*00b8*/ 	.byte	0x04, 0x1e
        /*00ba*/ 	.short	(.L_330 - .L_329)
.L_329:
        /*00bc*/ 	.word	0x00000000


	//----- nvinfo : EIATTR_CBANK_PARAM_SIZE
	.align		4
.L_330:
        /*00c0*/ 	.byte	0x03, 0x19
        /*00c2*/ 	.short	0x0038


	//----- nvinfo : EIATTR_PARAM_CBANK
	.align		4
        /*00c4*/ 	.byte	0x04, 0x0a
        /*00c6*/ 	.short	(.L_332 - .L_331)
	.align		4
.L_331:
        /*00c8*/ 	.word	index@(.nv.constant0._ZN3cub18CUB_300001_SM_10006detail9transform16transform_kernelINS2_10policy_hubILb1EN4cuda3std3__45tupleIJN6thrust24THRUST_300001_SM_1000_NS6detail15normal_iteratorINSA_10device_ptrIdEEEESF_EEEE10policy1000Ei11add_squaresSF_JPdSK_EEEvT0_iT1_T2_DpNS2_10kernel_argIT3_EE)
        /*00cc*/ 	.short	0x0380
        /*00ce*/ 	.short	0x0038


	//----- nvinfo : EIATTR_SW_WAR
	.align		4
.L_332:
        /*00d0*/ 	.byte	0x04, 0x36
        /*00d2*/ 	.short	(.L_334 - .L_333)
.L_333:
        /*00d4*/ 	.word	0x00000008
.L_334:


//--------------------- .nv.info._ZN3cub18CUB_300001_SM_10006detail9transform16transform_kernelINS2_10policy_hubILb1EN4cuda3std3__45tupleIJN6thrust24THRUST_300001_SM_1000_NS17counting_iteratorIiNSA_11use_defaultESC_SC_EEEEEE10policy1000El7rng_gpuNSA_6detail15normal_iteratorINSA_10device_ptrIdEEEEJSD_EEEvT0_iT1_T2_DpNS2_10kernel_argIT3_EE --------------------------
	.section	.nv.info._ZN3cub18CUB_300001_SM_10006detail9transform16transform_kernelINS2_10policy_hubILb1EN4cuda3std3__45tupleIJN6thrust24THRUST_300001_SM_1000_NS17counting_iteratorIiNSA_11use_defaultESC_SC_EEEEEE10policy1000El7rng_gpuNSA_6detail15normal_iteratorINSA_10device_ptrIdEEEEJSD_EEEvT0_iT1_T2_DpNS2_10kernel_argIT3_EE,"",@"SHT_CUDA_INFO"
	.sectionflags	@""
	.align	4


	//----- nvinfo : EIATTR_CUDA_API_VERSION
	.align		4
        /*0000*/ 	.byte	0x04, 0x37
        /*0002*/ 	.short	(.L_336 - .L_335)
.L_335:
        /*0004*/ 	.word	0x00000082


	//----- nvinfo : EIATTR_KPARAM_INFO
	.align		4
.L_336:
        /*0008*/ 	.byte	0x04, 0x17
        /*000a*/ 	.short	(.L_338 - .L_337)
.L_337:
        /*000c*/ 	.word	0x00000000
        /*0010*/ 	.short	0x0004
        /*0012*/ 	.short	0x0018
        /*0014*/ 	.byte	0x00, 0xf0, 0x41, 0x00


	//----- nvinfo : EIATTR_KPARAM_INFO
	.align		4
.L_338:
        /*0018*/ 	.byte	0x04, 0x17
        /*001a*/ 	.short	(.L_340 - .L_339)
.L_339:
        /*001c*/ 	.word	0x00000000
        /*0020*/ 	.short	0x0003
        /*0022*/ 	.short	0x0010
        /*0024*/ 	.byte	0x00, 0xf0, 0x21, 0x00


	//----- nvinfo : EIATTR_KPARAM_INFO
	.align		4
.L_340:
        /*0028*/ 	.byte	0x04, 0x17
        /*002a*/ 	.short	(.L_342 - .L_341)
.L_341:
        /*002c*/ 	.word	0x00000000
        /*0030*/ 	.short	0x0002
        /*0032*/ 	.short	0x000c
        /*0034*/ 	.byte	0x00, 0xf0, 0x05, 0x00


	//----- nvinfo : EIATTR_KPARAM_INFO
	.align		4
.L_342:
        /*0038*/ 	.byte	0x04, 0x17
        /*003a*/ 	.short	(.L_344 - .L_343)
.L_343:
        /*003c*/ 	.word	0x00000000
        /*0040*/ 	.short	0x0001
        /*0042*/ 	.short	0x0008
        /*0044*/ 	.byte	0x00, 0xf0, 0x11, 0x00


	//----- nvinfo : EIATTR_KPARAM_INFO
	.align		4
.L_344:
        /*0048*/ 	.byte	0x04, 0x17
        /*004a*/ 	.short	(.L_346 - .L_345)
.L_345:
        /*004c*/ 	.word	0x00000000
        /*0050*/ 	.short	0x0000
        /*0052*/ 	.short	0x0000
        /*0054*/ 	.byte	0x00, 0xf0, 0x21, 0x00


	//----- nvinfo : EIATTR_SPARSE_MMA_MASK
	.align		4
.L_346:
        /*0058*/ 	.byte	0x03, 0x50
        /*005a*/ 	.short	0x0000


	//----- nvinfo : EIATTR_MAXREG_COUNT
	.align		4
        /*005c*/ 	.byte	0x03, 0x1b
        /*005e*/ 	.short	0x00ff


	//----- nvinfo : EIATTR_MERCURY_ISA_VERSION
	.align		4
        /*0060*/ 	.byte	0x03, 0x5f
        /*0062*/ 	.short	0x0101


	//----- nvinfo : EIATTR_VRC_CTA_INIT_COUNT
	.align		4
        /*0064*/ 	.byte	0x02, 0x4a
	.zero		1
	.zero		1


	//----- nvinfo : EIATTR_EXIT_INSTR_OFFSETS
	.align		4
        /*0068*/ 	.byte	0x04, 0x1c
        /*006a*/ 	.short	(.L_348 - .L_347)


	//   ....[0]....
.L_347:
        /*006c*/ 	.word	0x00000150


	//   ....[1]....
        /*0070*/ 	.word	0x00000f30


	//   ....[2]....
        /*0074*/ 	.word	0x00001330


	//   ....[3]....
        /*0078*/ 	.word	0x00001360


	//   ....[4]....
        /*007c*/ 	.word	0x00001fe0


	//   ....[5]....
        /*0080*/ 	.word	0x00002370


	//----- nvinfo : EIATTR_MAX_THREADS
	.align		4
.L_348:
        /*0084*/ 	.byte	0x04, 0x05
        /*0086*/ 	.short	(.L_350 - .L_349)
.L_349:
        /*0088*/ 	.word	0x00000080
        /*008c*/ 	.word	0x00000001
        /*0090*/ 	.word	0x00000001


	//----- nvinfo : EIATTR_CRS_STACK_SIZE
	.align		4
.L_350:
        /*0094*/ 	.byte	0x04, 0x1e
        /*0096*/ 	.short	(.L_352 - .L_351)
.L_351:
        /*0098*/ 	.word	0x00000000


	//----- nvinfo : EIATTR_CBANK_PARAM_SIZE
	.align		4
.L_352:
        /*009c*/ 	.byte	0x03, 0x19
        /*009e*/ 	.short	0x0028


	//----- nvinfo : EIATTR_PARAM_CBANK
	.align		4
        /*00a0*/ 	.byte	0x04, 0x0a
        /*00a2*/ 	.short	(.L_354 - .L_353)
	.align		4
.L_353:
        /*00a4*/ 	.word	index@(.nv.constant0._ZN3cub18CUB_300001_SM_10006detail9transform16transform_kernelINS2_10policy_hubILb1EN4cuda3std3__45tupleIJN6thrust24THRUST_300001_SM_1000_NS17counting_iteratorIiNSA_11use_defaultESC_SC_EEEEEE10policy1000El7rng_gpuNSA_6detail15normal_iteratorINSA_10device_ptrIdEEEEJSD_EEEvT0_iT1_T2_DpNS2_10kernel_argIT3_EE)
        /*00a8*/ 	.short	0x0380
        /*00aa*/ 	.short	0x0028


	//----- nvinfo : EIATTR_SW_WAR
	.align		4
.L_354:
        /*00ac*/ 	.byte	0x04, 0x36
        /*00ae*/ 	.short	(.L_356 - .L_355)
.L_355:
        /*00b0*/ 	.word	0x00000008
.L_356:


//--------------------- .nv.info._ZN3cub18CUB_300001_SM_10006detail9transform16transform_kernelINS2_10policy_hubILb1EN4cuda3std3__45tupleIJN6thrust24THRUST_300001_SM_1000_NS17counting_iteratorIiNSA_11use_defaultESC_SC_EEEEEE10policy1000Ei7rng_gpuNSA_6detail15normal_iteratorINSA_10device_ptrIdEEEEJSD_EEEvT0_iT1_T2_DpNS2_10kernel_argIT3_EE --------------------------
	.section	.nv.info._ZN3cub18CUB_300001_SM_10006detail9transform16transform_kernelINS2_10policy_hubILb1EN4cuda3std3__45tupleIJN6thrust24THRUST_300001_SM_1000_NS17counting_iteratorIiNSA_11use_defaultESC_SC_EEEEEE10policy1000Ei7rng_gpuNSA_6detail15normal_iteratorINSA_10device_ptrIdEEEEJSD_EEEvT0_iT1_T2_DpNS2_10kernel_argIT3_EE,"",@"SHT_CUDA_INFO"
	.sectionflags	@""
	.align	4


	//----- nvinfo : EIATTR_CUDA_API_VERSION
	.align		4
        /*0000*/ 	.byte	0x04, 0x37
        /*0002*/ 	.short	(.L_358 - .L_357)
.L_357:
        /*0004*/ 	.word	0x00000082


	//----- nvinfo : EIATTR_KPARAM_INFO
	.align		4
.L_358:
        /*0008*/ 	.byte	0x04, 0x17
        /*000a*/ 	.short	(.L_360 - .L_359)
.L_359:
        /*000c*/ 	.word	0x00000000
        /*0010*/ 	.short	0x0004
        /*0012*/ 	.short	0x0018
        /*0014*/ 	.byte	0x00, 0xf0, 0x41, 0x00


	//----- nvinfo : EIATTR_KPARAM_INFO
	.align		4
.L_360:
        /*0018*/ 	.byte	0x04, 0x17
        /*001a*/ 	.short	(.L_362 - .L_361)
.L_361:
        /*001c*/ 	.word	0x00000000
        /*0020*/ 	.short	0x0003
        /*0022*/ 	.short	0x0010
        /*0024*/ 	.byte	0x00, 0xf0, 0x21, 0x00


	//----- nvinfo : EIATTR_KPARAM_INFO
	.align		4
.L_362:
        /*0028*/ 	.byte	0x04, 0x17
        /*002a*/ 	.short	(.L_364 - .L_363)
.L_363:
        /*002c*/ 	.word	0x00000000
        /*0030*/ 	.short	0x0002
        /*0032*/ 	.short	0x0008
        /*0034*/ 	.byte	0x00, 0xf0, 0x05, 0x00


	//----- nvinfo : EIATTR_KPARAM_INFO
	.align		4
.L_364:
        /*0038*/ 	.byte	0x04, 0x17
        /*003a*/ 	.short	(.L_366 - .L_365)
.L_365:
        /*003c*/ 	.word	0x00000000
        /*0040*/ 	.short	0x0001
        /*0042*/ 	.short	0x0004
        /*0044*/ 	.byte	0x00, 0xf0, 0x11, 0x00


	//----- nvinfo : EIATTR_KPARAM_INFO
	.align		4
.L_366:
        /*0048*/ 	.byte	0x04, 0x17
        /*004a*/ 	.short	(.L_368 - .L_367)
.L_367:
        /*004c*/ 	.word	0x00000000
        /*0050*/ 	.short	0x0000
        /*0052*/ 	.short	0x0000
        /*0054*/ 	.byte	0x00, 0xf0, 0x11, 0x00


	//----- nvinfo : EIATTR_SPARSE_MMA_MASK
	.align		4
.L_368:
        /*0058*/ 	.byte	0x03, 0x50
        /*005a*/ 	.short	0x0000


	//----- nvinfo : EIATTR_MAXREG_COUNT
	.align		4
        /*005c*/ 	.byte	0x03, 0x1b
        /*005e*/ 	.short	0x00ff


	//----- nvinfo : EIATTR_MERCURY_ISA_VERSION
	.align		4
        /*0060*/ 	.byte	0x03, 0x5f
        /*0062*/ 	.short	0x0101


	//----- nvinfo : EIATTR_VRC_CTA_INIT_COUNT
	.align		4
        /*0064*/ 	.byte	0x02, 0x4a
	.zero		1
	.zero		1


	//----- nvinfo : EIATTR_EXIT_INSTR_OFFSETS
	.align		4
        /*0068*/ 	.byte	0x04, 0x1c
        /*006a*/ 	.short	(.L_370 - .L_369)


	//   ....[0]....
.L_369:
        /*006c*/ 	.word	0x000000f0


	//   ....[1]....
        /*0070*/ 	.word	0x00000d60


	//   ....[2]....
        /*0074*/ 	.word	0x00001100


	//   ....[3]....
        /*0078*/ 	.word	0x00001130


	//   ....[4]....
        /*007c*/ 	.word	0x00001f00


	//   ....[5]....
        /*0080*/ 	.word	0x000022b0


	//----- nvinfo : EIATTR_MAX_THREADS
	.align		4
.L_370:
        /*0084*/ 	.byte	0x04, 0x05
        /*0086*/ 	.short	(.L_372 - .L_371)
.L_371:
        /*0088*/ 	.word	0x00000080
        /*008c*/ 	.word	0x00000001
        /*0090*/ 	.word	0x00000001


	//----- nvinfo : EIATTR_CRS_STACK_SIZE
	.align		4
.L_372:
        /*0094*/ 	.byte	0x04, 0x1e
        /*0096*/ 	.short	(.L_374 - .L_373)
.L_373:
        /*0098*/ 	.word	0x00000000


	//----- nvinfo : EIATTR_CBANK_PARAM_SIZE
	.align		4
.L_374:
        /*009c*/ 	.byte	0x03, 0x19
        /*009e*/ 	.short	0x0028


	//----- nvinfo : EIATTR_PARAM_CBANK
	.align		4
        /*00a0*/ 	.byte	0x04, 0x0a
        /*00a2*/ 	.short	(.L_376 - .L_375)
	.align		4
.L_375:
        /*00a4*/ 	.word	index@(.nv.constant0._ZN3cub18CUB_300001_SM_10006detail9transform16transform_kernelINS2_10policy_hubILb1EN4cuda3std3__45tupleIJN6thrust24THRUST_300001_SM_1000_NS17counting_iteratorIiNSA_11use_defaultESC_SC_EEEEEE10policy1000Ei7rng_gpuNSA_6detail15normal_iteratorINSA_10device_ptrIdEEEEJSD_EEEvT0_iT1_T2_DpNS2_10kernel_argIT3_EE)
        /*00a8*/ 	.short	0x0380
        /*00aa*/ 	.short	0x0028


	//----- nvinfo : EIATTR_SW_WAR
	.align		4
.L_376:
        /*00ac*/ 	.byte	0x04, 0x36
        /*00ae*/ 	.short	(.L_378 - .L_377)
.L_377:
        /*00b0*/ 	.word	0x00000008
.L_378:


//--------------------- .nv.info._ZN3cub18CUB_300001_SM_10006detail8for_each13static_kernelINS2_12policy_hub_t12policy_500_tEmN6thrust24THRUST_300001_SM_1000_NS8cuda_cub20__uninitialized_fill7functorINS7_10device_ptrIdEEdEEEEvT0_T1_ --------------------------
	.section	.nv.info._ZN3cub18CUB_300001_SM_10006detail8for_each13static_kernelINS2_12policy_hub_t12policy_500_tEmN6thrust24THRUST_300001_SM_1000_NS8cuda_cub20__uninitialized_fill7functorINS7_10device_ptrIdEEdEEEEvT0_T1_,"",@"SHT_CUDA_INFO"
	.sectionflags	@""
	.align	4


	//----- nvinfo : EIATTR_CUDA_API_VERSION
	.align		4
        /*0000*/ 	.byte	0x04, 0x37
        /*0002*/ 	.short	(.L_380 - .L_379)
.L_379:
        /*0004*/ 	.word	0x00000082


	//----- nvinfo : EIATTR_KPARAM_INFO
	.align		4
.L_380:
        /*0008*/ 	.byte	0x04, 0x17
        /*000a*/ 	.short	(.L_382 - .L_381)
.L_381:
        /*000c*/ 	.word	0x00000000
        /*0010*/ 	.short	0x0001
        /*0012*/ 	.short	0x0008
        /*0014*/ 	.byte	0x00, 0xf0, 0x41, 0x00


	//----- nvinfo : EIATTR_KPARAM_INFO
	.align		4
.L_382:
        /*0018*/ 	.byte	0x04, 0x17
        /*001a*/ 	.short	(.L_384 - .L_383)
.L_383:
        /*001c*/ 	.word	0x00000000
        /*0020*/ 	.short	0x0000
        /*0022*/ 	.short	0x0000
        /*0024*/ 	.byte	0x00, 0xf0, 0x21, 0x00


	//----- nvinfo : EIATTR_SPARSE_MMA_MASK
	.align		4
.L_384:
        /*0028*/ 	.byte	0x03, 0x50
        /*002a*/ 	.short	0x0000


	//----- nvinfo : EIATTR_MAXREG_COUNT
	.align		4
        /*002c*/ 	.byte	0x03, 0x1b
        /*002e*/ 	.short	0x00ff


	//----- nvinfo : EIATTR_MERCURY_ISA_VERSION
	.align		4
        /*0030*/ 	.byte	0x03, 0x5f
        /*0032*/ 	.short	0x0101


	//----- nvinfo : EIATTR_VRC_CTA_INIT_COUNT
	.align		4
        /*0034*/ 	.byte	0x02, 0x4a
	.zero		1
	.zero		1


	//----- nvinfo : EIATTR_EXIT_INSTR_OFFSETS
	.align		4
        /*0038*/ 	.byte	0x04, 0x1c
        /*003a*/ 	.short	(.L_386 - .L_385)


	//   ....[0]....
.L_385:
        /*003c*/ 	.word	0x00000130


	//   ....[1]....
        /*0040*/ 	.word	0x00000230


	//   ....[2]....
        /*0044*/ 	.word	0x00000260


	//----- nvinfo : EIATTR_MAX_THREADS
	.align		4
.L_386:
        /*0048*/ 	.byte	0x04, 0x05
        /*004a*/ 	.short	(.L_388 - .L_387)
.L_387:
        /*004c*/ 	.word	0x00000100
        /*0050*/ 	.word	0x00000001
        /*0054*/ 	.word	0x00000001


	//----- nvinfo : EIATTR_CBANK_PARAM_SIZE
	.align		4
.L_388:
        /*0058*/ 	.byte	0x03, 0x19
        /*005a*/ 	.short	0x0018


	//----- nvinfo : EIATTR_PARAM_CBANK
	.align		4
        /*005c*/ 	.byte	0x04, 0x0a
        /*005e*/ 	.short	(.L_390 - .L_389)
	.align		4
.L_389:
        /*0060*/ 	.word	index@(.nv.constant0._ZN3cub18CUB_300001_SM_10006detail8for_each13static_kernelINS2_12policy_hub_t12policy_500_tEmN6thrust24THRUST_300001_SM_1000_NS8cuda_cub20__uninitialized_fill7functorINS7_10device_ptrIdEEdEEEEvT0_T1_)
        /*0064*/ 	.short	0x0380
        /*0066*/ 	.short	0x0018


	//----- nvinfo : EIATTR_SW_WAR
	.align		4
.L_390:
        /*0068*/ 	.byte	0x04, 0x36
        /*006a*/ 	.short	(.L_392 - .L_391)
.L_391:
        /*006c*/ 	.word	0x00000008
.L_392:


//--------------------- .nv.info._ZN3cub18CUB_300001_SM_10006detail11EmptyKernelIvEEvv --------------------------
	.section	.nv.info._ZN3cub18CUB_300001_SM_10006detail11EmptyKernelIvEEvv,"",@"SHT_CUDA_INFO"
	.sectionflags	@""
	.align	4


	//----- nvinfo : EIATTR_CUDA_API_VERSION
	.align		4
        /*0000*/ 	.byte	0x04, 0x37
        /*0002*/ 	.short	(.L_394 - .L_393)
.L_393:
        /*0004*/ 	.word	0x00000082


	//----- nvinfo : EIATTR_SPARSE_MMA_MASK
	.align		4
.L_394:
        /*0008*/ 	.byte	0x03, 0x50
        /*000a*/ 	.short	0x0000


	//----- nvinfo : EIATTR_MAXREG_COUNT
	.align		4
        /*000c*/ 	.byte	0x03, 0x1b
        /*000e*/ 	.short	0x00ff


	//----- nvinfo : EIATTR_MERCURY_ISA_VERSION
	.align		4
        /*0010*/ 	.byte	0x03, 0x5f
        /*0012*/ 	.short	0x0101


	//----- nvinfo : EIATTR_VRC_CTA_INIT_COUNT
	.align		4
        /*0014*/ 	.byte	0x02, 0x4a
	.zero		1
	.zero		1


	//----- nvinfo : EIATTR_EXIT_INSTR_OFFSETS
	.align		4
        /*0018*/ 	.byte	0x04, 0x1c
        /*001a*/ 	.short	(.L_396 - .L_395)


	//   ....[0]....
.L_395:
        /*001c*/ 	.word	0x00000010


	//----- nvinfo : EIATTR_SW_WAR
	.align		4
.L_396:
        /*0020*/ 	.byte	0x04, 0x36
        /*0022*/ 	.short	(.L_398 - .L_397)
.L_397:
        /*0024*/ 	.word	0x00000008
.L_398:


//--------------------- .nv.callgraph             --------------------------
	.section	.nv.callgraph,"",@"SHT_CUDA_CALLGRAPH"
	.align	4
	.sectionentsize	8
	.align		4
        /*0000*/ 	.word	0x00000000
	.align		4
        /*0004*/ 	.word	0xffffffff
	.align		4
        /*0008*/ 	.word	0x00000000
	.align		4
        /*000c*/ 	.word	0xfffffffe
	.align		4
        /*0010*/ 	.word	0x00000000
	.align		4
        /*0014*/ 	.word	0xfffffffd
	.align		4
        /*0018*/ 	.word	0x00000000
	.align		4
        /*001c*/ 	.word	0xfffffffc


//--------------------- .nv.constant4             --------------------------
	.section	.nv.constant4,"a",@progbits
	.align	8
	.align		8
.nv.constant4:
        /*0000*/ 	.dword	_ZN30_INTERNAL_3d438e36_4_k_cu_main4cuda3std3__45__cpo5beginE
	.align		8
        /*0008*/ 	.dword	_ZN30_INTERNAL_3d438e36_4_k_cu_main4cuda3std3__45__cpo3endE
	.align		8
        /*0010*/ 	.dword	_ZN30_INTERNAL_3d438e36_4_k_cu_main4cuda3std3__45__cpo6cbeginE
	.align		8
        /*0018*/ 	.dword	_ZN30_INTERNAL_3d438e36_4_k_cu_main4cuda3std3__45__cpo4cendE
	.align		8
        /*0020*/ 	.dword	_ZN30_INTERNAL_3d438e36_4_k_cu_main4cuda3std3__45__cpo6rbeginE
	.align		8
        /*0028*/ 	.dword	_ZN30_INTERNAL_3d438e36_4_k_cu_main4cuda3std3__45__cpo4rendE
	.align		8
        /*0030*/ 	.dword	_ZN30_INTERNAL_3d438e36_4_k_cu_main4cuda3std3__45__cpo7crbeginE
	.align		8
        /*0038*/ 	.dword	_ZN30_INTERNAL_3d438e36_4_k_cu_main4cuda3std3__45__cpo5crendE
	.align		8
        /*0040*/ 	.dword	_ZN30_INTERNAL_3d438e36_4_k_cu_main4cuda3std3__432_GLOBAL__N__3d438e36_4_k_cu_main6ignoreE
	.align		8
        /*0048*/ 	.dword	_ZN30_INTERNAL_3d438e36_4_k_cu_main4cuda3std3__419piecewise_constructE
	.align		8
        /*0050*/ 	.dword	_ZN30_INTERNAL_3d438e36_4_k_cu_main4cuda3std3__48in_placeE
	.align		8
        /*0058*/ 	.dword	_ZN30_INTERNAL_3d438e36_4_k_cu_main4cuda3std3__420unreachable_sentinelE
	.align		8
        /*0060*/ 	.dword	_ZN30_INTERNAL_3d438e36_4_k_cu_main4cuda3std3__47nulloptE
	.align		8
        /*0068*/ 	.dword	_ZN30_INTERNAL_3d438e36_4_k_cu_main4cuda3std3__48unexpectE
	.align		8
        /*0070*/ 	.dword	_ZN30_INTERNAL_3d438e36_4_k_cu_main4cuda3std6ranges3__45__cpo4swapE
	.align		8
        /*0078*/ 	.dword	_ZN30_INTERNAL_3d438e36_4_k_cu_main4cuda3std6ranges3__45__cpo9iter_moveE
	.align		8
        /*0080*/ 	.dword	_ZN30_INTERNAL_3d438e36_4_k_cu_main4cuda3std6ranges3__45__cpo5beginE
	.align		8
        /*0088*/ 	.dword	_ZN30_INTERNAL_3d438e36_4_k_cu_main4cuda3std6ranges3__45__cpo3endE
	.align		8
        /*0090*/ 	.dword	_ZN30_INTERNAL_3d438e36_4_k_cu_main4cuda3std6ranges3__45__cpo6cbeginE
	.align		8
        /*0098*/ 	.dword	_ZN30_INTERNAL_3d438e36_4_k_cu_main4cuda3std6ranges3__45__cpo4cendE
	.align		8
        /*00a0*/ 	.dword	_ZN30_INTERNAL_3d438e36_4_k_cu_main4cuda3std6ranges3__45__cpo7advanceE
	.align		8
        /*00a8*/ 	.dword	_ZN30_INTERNAL_3d438e36_4_k_cu_main4cuda3std6ranges3__45__cpo9iter_swapE
	.align		8
        /*00b0*/ 	.dword	_ZN30_INTERNAL_3d438e36_4_k_cu_main4cuda3std6ranges3__45__cpo4nextE
	.align		8
        /*00b8*/ 	.dword	_ZN30_INTERNAL_3d438e36_4_k_cu_main4cuda3std6ranges3__45__cpo4prevE
	.align		8
        /*00c0*/ 	.dword	_ZN30_INTERNAL_3d438e36_4_k_cu_main4cuda3std6ranges3__45__cpo4dataE
	.align		8
        /*00c8*/ 	.dword	_ZN30_INTERNAL_3d438e36_4_k_cu_main4cuda3std6ranges3__45__cpo5cdataE
	.align		8
        /*00d0*/ 	.dword	_ZN30_INTERNAL_3d438e36_4_k_cu_main4cuda3std6ranges3__45__cpo4sizeE
	.align		8
        /*00d8*/ 	.dword	_ZN30_INTERNAL_3d438e36_4_k_cu_main4cuda3std6ranges3__45__cpo5ssizeE
	.align		8
        /*00e0*/ 	.dword	_ZN30_INTERNAL_3d438e36_4_k_cu_main4cuda3std6ranges3__45__cpo8distanceE
	.align		8
        /*00e8*/ 	.dword	_ZN30_INTERNAL_3d438e36_4_k_cu_main6thrust24THRUST_300001_SM_1000_NS8cuda_cub3parE
	.align		8
        /*00f0*/ 	.dword	_ZN30_INTERNAL_3d438e36_4_k_cu_main6thrust24THRUST_300001_SM_1000_NS8cuda_cub10par_nosyncE
	.align		8
        /*00f8*/ 	.dword	_ZN30_INTERNAL_3d438e36_4_k_cu_main6thrust24THRUST_300001_SM_1000_NS6system6detail10sequential3seqE
	.align		8
        /*0100*/ 	.dword	_ZN30_INTERNAL_3d438e36_4_k_cu_main6thrust24THRUST_300001_SM_1000_NS12placeholders2_1E
	.align		8
        /*0108*/ 	.dword	_ZN30_INTERNAL_3d438e36_4_k_cu_main6thrust24THRUST_300001_SM_1000_NS12placeholders2_2E
	.align		8
        /*0110*/ 	.dword	_ZN30_INTERNAL_3d438e36_4_k_cu_main6thrust24THRUST_300001_SM_1000_NS12placeholders2_3E
	.align		8
        /*0118*/ 	.dword	_ZN30_INTERNAL_3d438e36_4_k_cu_main6thrust24THRUST_300001_SM_1000_NS12placeholders2_4E
	.align		8
        /*0120*/ 	.dword	_ZN30_INTERNAL_3d438e36_4_k_cu_main6thrust24THRUST_300001_SM_1000_NS12placeholders2_5E
	.align		8
        /*0128*/ 	.dword	_ZN30_INTERNAL_3d438e36_4_k_cu_main6thrust24THRUST_300001_SM_1000_NS12placeholders2_6E
	.align		8
        /*0130*/ 	.dword	_ZN30_INTERNAL_3d438e36_4_k_cu_main6thrust24THRUST_300001_SM_1000_NS12placeholders2_7E
	.align		8
        /*0138*/ 	.dword	_ZN30_INTERNAL_3d438e36_4_k_cu_main6thrust24THRUST_300001_SM_1000_NS12placeholders2_8E
	.align		8
        /*0140*/ 	.dword	_ZN30_INTERNAL_3d438e36_4_k_cu_main6thrust24THRUST_300001_SM_1000_NS12placeholders2_9E
	.align		8
        /*0148*/ 	.dword	_ZN30_INTERNAL_3d438e36_4_k_cu_main6thrust24THRUST_300001_SM_1000_NS12placeholders3_10E
	.align		8
        /*0150*/ 	.dword	_ZN30_INTERNAL_3d438e36_4_k_cu_main6thrust24THRUST_300001_SM_1000_NS3seqE


//--------------------- .text._ZN3cub18CUB_300001_SM_10006detail6reduce28DeviceReduceSingleTileKernelINS2_10policy_hubIdyN4cuda3std3__44plusIdEEE10Policy1000EPdPiiS9_idNS7_10__identityEEEvT0_T1_T2_T3_T4_T6_ --------------------------
	.section	.text._ZN3cub18CUB_300001_SM_10006detail6reduce28DeviceReduceSingleTileKernelINS2_10policy_hubIdyN4cuda3std3__44plusIdEEE10Policy1000EPdPiiS9_idNS7_10__identityEEEvT0_T1_T2_T3_T4_T6_,"ax",@progbits
	.align	128
        .global         _ZN3cub18CUB_300001_SM_10006detail6reduce28DeviceReduceSingleTileKernelINS2_10policy_hubIdyN4cuda3std3__44plusIdEEE10Policy1000EPdPiiS9_idNS7_10__identityEEEvT0_T1_T2_T3_T4_T6_
        .type           _ZN3cub18CUB_300001_SM_10006detail6reduce28DeviceReduceSingleTileKernelINS2_10policy_hubIdyN4cuda3std3__44plusIdEEE10Policy1000EPdPiiS9_idNS7_10__identityEEEvT0_T1_T2_T3_T4_T6_,@function
        .size           _ZN3cub18CUB_300001_SM_10006detail6reduce28DeviceReduceSingleTileKernelINS2_10policy_hubIdyN4cuda3std3__44plusIdEEE10Policy1000EPdPiiS9_idNS7_10__identityEEEvT0_T1_T2_T3_T4_T6_,(.L_x_318 - _ZN3cub18CUB_300001_SM_10006detail6reduce28DeviceReduceSingleTileKernelINS2_10policy_hubIdyN4cuda3std3__44plusIdEEE10Policy1000EPdPiiS9_idNS7_10__identityEEEvT0_T1_T2_T3_T4_T6_)
        .other          _ZN3cub18CUB_300001_SM_10006detail6reduce28DeviceReduceSingleTileKernelINS2_10policy_hubIdyN4cuda3std3__44plusIdEEE10Policy1000EPdPiiS9_idNS7_10__identityEEEvT0_T1_T2_T3_T4_T6_,@"STO_CUDA_ENTRY STV_DEFAULT"
_ZN3cub18CUB_300001_SM_10006detail6reduce28DeviceReduceSingleTileKernelINS2_10policy_hubIdyN4cuda3std3__44plusIdEEE10Policy1000EPdPiiS9_idNS7_10__identityEEEvT0_T1_T2_T3_T4_T6_:
.text._ZN3cub18CUB_300001_SM_10006detail6reduce28DeviceReduceSingleTileKernelINS2_10policy_hubIdyN4cuda3std3__44plusIdEEE10Policy1000EPdPiiS9_idNS7_10__identityEEEvT0_T1_T2_T3_T4_T6_:
[----:B------:R-:W-:Y:S01]  /*0000*/  LDC R1, c[0x0][0x37c] ;  /* 0x0000df00ff017b82 */ /* 0x000fe20000000800 */
[----:B------:R-:W0:Y:S01]  /*0010*/  LDCU UR4, c[0x0][0x390] ;  /* 0x00007200ff0477ac */ /* 0x000e220008000800 */
[----:B------:R-:W1:Y:S01]  /*0020*/  LDCU.64 UR6, c[0x0][0x358] ;  /* 0x00006b00ff0677ac */ /* 0x000e620008000a00 */
[----:B0-----:R-:W-:-:S05]  /*0030*/  IMAD.U32 R4, RZ, RZ, UR4 ;  /* 0x00000004ff047e24 */ /* 0x001fca000f8e00ff */
[----:B------:R-:W-:-:S13]  /*0040*/  ISETP.NE.AND P0, PT, R4, RZ, PT ;  /* 0x000000ff0400720c */ /* 0x000fda0003f05270 */
[----:B-1----:R-:W-:Y:S05]  /*0050*/  @P0 BRA `(.L_x_0) ;  /* 0x00000000001c0947 */ /* 0x002fea0003800000 */
[----:B------:R-:W0:Y:S02]  /*0060*/  S2R R0, SR_TID.X ;  /* 0x0000000000007919 */ /* 0x000e240000002100 */
[----:B0-----:R-:W-:-:S13]  /*0070*/  ISETP.NE.AND P0, PT, R0, RZ, PT ;  /* 0x000000ff0000720c */ /* 0x001fda0003f05270 */
[----:B------:R-:W-:Y:S05]  /*0080*/  @P0 EXIT ;  /* 0x000000000000094d */ /* 0x000fea0003800000 */
[----:B------:R-:W0:Y:S08]  /*0090*/  LDC R5, c[0x0][0x398] ;  /* 0x0000e600ff057b82 */ /* 0x000e300000000800 */
[----:B------:R-:W0:Y:S02]  /*00a0*/  LDC.64 R2, c[0x0][0x388] ;  /* 0x0000e200ff027b82 */ /* 0x000e240000000a00 */
[----:B0-----:R-:W-:Y:S01]  /*00b0*/  STG.E desc[UR6][R2.64], R5 ;  /* 0x0000000502007986 */ /* 0x001fe2000c101906 */
[----:B------:R-:W-:Y:S05]  /*00c0*/  EXIT ;  /* 0x000000000000794d */ /* 0x000fea0003800000 */
.L_x_0:
[----:B------:R-:W-:Y:S01]  /*00d0*/  ISETP.GT.AND P0, PT, R4, 0xdff, PT ;  /* 0x00000dff0400780c */ /* 0x000fe20003f04270 */
[----:B------:R-:W-:-:S12]  /*00e0*/  BSSY.RECONVERGENT B0, `(.L_x_1) ;  /* 0x0000242000007945 */ /* 0x000fd80003800200 */
[----:B------:R-:W-:Y:S05]  /*00f0*/  @P0 BRA `(.L_x_2) ;  /* 0x0000001400180947 */ /* 0x000fea0003800000 */
[----:B------:R-:W0:Y:S01]  /*0100*/  S2R R5, SR_TID.X ;  /* 0x0000000000057919 */ /* 0x000e220000002100 */
[----:B------:R-:W-:Y:S01]  /*0110*/  BSSY.RECONVERGENT B1, `(.L_x_3) ;  /* 0x0000009000017945 */ /* 0x000fe20003800200 */
[----:B------:R-:W-:Y:S02]  /*0120*/  CS2R R2, SRZ ;  /* 0x0000000000027805 */ /* 0x000fe4000001ff00 */
[----:B0-----:R-:W-:Y:S01]  /*0130*/  ISETP.GE.AND P0, PT, R5, R4, PT ;  /* 0x000000040500720c */ /* 0x001fe20003f06270 */
[----:B------:R-:W-:-:S12]  /*0140*/  IMAD.MOV.U32 R7, RZ, RZ, R5 ;  /* 0x000000ffff077224 */ /* 0x000fd800078e0005 */
[----:B------:R-:W-:Y:S05]  /*0150*/  @P0 BRA `(.L_x_4) ;  /* 0x0000000000100947 */ /* 0x000fea0003800000 */
[----:B------:R-:W0:Y:S02]  /*0160*/  LDC.64 R2, c[0x0][0x380] ;  /* 0x0000e000ff027b82 */ /* 0x000e240000000a00 */
[----:B0-----:R-:W-:-:S06]  /*0170*/  IMAD.WIDE.U32 R2, R5, 0x8, R2 ;  /* 0x0000000805027825 */ /* 0x001fcc00078e0002 */
[----:B------:R-:W5:Y:S01]  /*0180*/  LDG.E.64.CONSTANT R2, desc[UR6][R2.64] ;  /* 0x0000000602027981 */ /* 0x000f62000c1e9b00 */
[----:B------:R-:W-:-:S07]  /*0190*/  VIADD R7, R5, 0x200 ;  /* 0x0000020005077836 */ /* 0x000fce0000000000 */
.L_x_4:
[----:B------:R-:W-:Y:S05]  /*01a0*/  BSYNC.RECONVERGENT B1 ;  /* 0x0000000000017941 */ /* 0x000fea0003800200 */
.L_x_3:
[----:B------:R-:W-:Y:S01]  /*01b0*/  ISETP.GE.AND P0, PT, R7, R4, PT ;  /* 0x000000040700720c */ /* 0x000fe20003f06270 */
[----:B------:R-:W-:-:S12]  /*01c0*/  BSSY.RECONVERGENT B1, `(.L_x_5) ;  /* 0x0000076000017945 */ /* 0x000fd80003800200 */
[----:B------:R-:W-:Y:S05]  /*01d0*/  @P0 BRA `(.L_x_6) ;  /* 0x0000000400d00947 */ /* 0x000fea0003800000 */
[----:B------:R-:W-:Y:S01]  /*01e0*/  LOP3.LUT R9, RZ, R7, RZ, 0x33, !PT ;  /* 0x00000007ff097212 */ /* 0x000fe200078e33ff */
[----:B------:R-:W-:Y:S04]  /*01f0*/  BSSY.RECONVERGENT B2, `(.L_x_7) ;  /* 0x0000017000027945 */ /* 0x000fe80003800200 */
[----:B------:R-:W-:-:S05]  /*0200*/  IMAD.IADD R0, R9, 0x1, R4 ;  /* 0x0000000109007824 */ /* 0x000fca00078e0204 */
[C---:B------:R-:W-:Y:S02]  /*0210*/  LOP3.LUT R6, R0.reuse, 0x600, RZ, 0xc0, !PT ;  /* 0x0000060000067812 */ /* 0x040fe400078ec0ff */
[----:B------:R-:W-:Y:S02]  /*0220*/  ISETP.GE.U32.AND P0, PT, R0, 0x600, PT ;  /* 0x000006000000780c */ /* 0x000fe40003f06070 */
[----:B------:R-:W-:-:S13]  /*0230*/  ISETP.NE.AND P1, PT, R6, 0x600, PT ;  /* 0x000006000600780c */ /* 0x000fda0003f25270 */
[----:B------:R-:W-:Y:S05]  /*0240*/  @!P1 BRA `(.L_x_8) ;  /* 0x0000000000449947 */ /* 0x000fea0003800000 */
[----:B------:R-:W0:Y:S01]  /*0250*/  LDC.64 R8, c[0x0][0x380] ;  /* 0x0000e000ff087b82 */ /* 0x000e220000000a00 */
[----:B------:R-:W-:-:S04]  /*0260*/  LEA.HI R0, R0, 0x1, RZ, 0x17 ;  /* 0x0000000100007811 */ /* 0x000fc800078fb8ff */
[----:B------:R-:W-:-:S05]  /*0270*/  LOP3.LUT R0, R0, 0x3, RZ, 0xc0, !PT ;  /* 0x0000000300007812 */ /* 0x000fca00078ec0ff */
[----:B------:R-:W-:Y:S02]  /*0280*/  IMAD.MOV R0, RZ, RZ, -R0 ;  /* 0x000000ffff007224 */ /* 0x000fe400078e0a00 */
[----:B0-----:R-:W-:-:S04]  /*0290*/  IMAD.WIDE.U32 R8, R7, 0x8, R8 ;  /* 0x0000000807087825 */ /* 0x001fc800078e0008 */
[----:B------:R-:W-:Y:S02]  /*02a0*/  IMAD.MOV.U32 R6, RZ, RZ, R8 ;  /* 0x000000ffff067224 */ /* 0x000fe400078e0008 */
[----:B------:R-:W-:-:S07]  /*02b0*/  IMAD.MOV.U32 R11, RZ, RZ, R9 ;  /* 0x000000ffff0b7224 */ /* 0x000fce00078e0009 */
.L_x_9:
[----:B------:R-:W-:Y:S02]  /*02c0*/  IMAD.MOV.U32 R8, RZ, RZ, R6 ;  /* 0x000000ffff087224 */ /* 0x000fe400078e0006 */
[----:B------:R-:W-:-:S06]  /*02d0*/  IMAD.MOV.U32 R9, RZ, RZ, R11 ;  /* 0x000000ffff097224 */ /* 0x000fcc00078e000b */
[----:B------:R-:W2:Y:S01]  /*02e0*/  LDG.E.64.CONSTANT R8, desc[UR6][R8.64] ;  /* 0x0000000608087981 */ /* 0x000ea2000c1e9b00 */
[----:B------:R-:W-:Y:S01]  /*02f0*/  VIADD R0, R0, 0x1 ;  /* 0x0000000100007836 */ /* 0x000fe20000000000 */
[----:B------:R-:W-:Y:S01]  /*0300*/  IADD3 R6, P2, PT, R6, 0x1000, RZ ;  /* 0x0000100006067810 */ /* 0x000fe20007f5e0ff */
[----:B------:R-:W-:-:S03]  /*0310*/  VIADD R7, R7, 0x200 ;  /* 0x0000020007077836 */ /* 0x000fc60000000000 */
[----:B------:R-:W-:Y:S01]  /*0320*/  ISETP.NE.AND P1, PT, R0, RZ, PT ;  /* 0x000000ff0000720c */ /* 0x000fe20003f25270 */
[----:B------:R-:W-:Y:S01]  /*0330*/  IMAD.X R11, RZ, RZ, R11, P2 ;  /* 0x000000ffff0b7224 */ /* 0x000fe200010e060b */
[----:B--2--5:R-:W-:-:S11]  /*0340*/  DADD R2, R8, R2 ;  /* 0x0000000008027229 */ /* 0x024fd60000000002 */
[----:B------:R-:W-:Y:S05]  /*0350*/  @P1 BRA `(.L_x_9) ;  /* 0xfffffffc00d81947 */ /* 0x000fea000383ffff */
.L_x_8:
[----:B------:R-:W-:Y:S05]  /*0360*/  BSYNC.RECONVERGENT B2 ;  /* 0x0000000000027941 */ /* 0x000fea0003800200 */
.L_x_7:
[----:B------:R-:W-:Y:S05]  /*0370*/  @!P0 BRA `(.L_x_6) ;  /* 0x0000000400688947 */ /* 0x000fea0003800000 */
[----:B------:R-:W-:Y:S01]  /*0380*/  IMAD.IADD R0, R4, 0x1, -R7 ;  /* 0x0000000104007824 */ /* 0x000fe200078e0a07 */
[----:B------:R-:W-:Y:S01]  /*0390*/  BSSY.RECONVERGENT B2, `(.L_x_10) ;  /* 0x0000031000027945 */ /* 0x000fe20003800200 */
[----:B------:R-:W-:-:S03]  /*03a0*/  PLOP3.LUT P0, PT, PT, PT, PT, 0x80, 0x8 ;  /* 0x000000000008781c */ /* 0x000fc60003f0f070 */
[----:B------:R-:W-:-:S13]  /*03b0*/  ISETP.GT.AND P1, PT, R0, 0x1800, PT ;  /* 0x000018000000780c */ /* 0x000fda0003f24270 */
[----:B------:R-:W-:Y:S05]  /*03c0*/  @!P1 BRA `(.L_x_11) ;  /* 0x0000000000b49947 */ /* 0x000fea0003800000 */
[----:B------:R-:W-:Y:S01]  /*03d0*/  PLOP3.LUT P0, PT, PT, PT, PT, 0x8, 0x80 ;  /* 0x000000000080781c */ /* 0x000fe20003f0e170 */
[----:B------:R-:W-:-:S12]  /*03e0*/  VIADD R0, R4, 0xffffe800 ;  /* 0xffffe80004007836 */ /* 0x000fd80000000000 */
.L_x_12:
[----:B------:R-:W0:Y:S02]  /*03f0*/  LDC.64 R32, c[0x0][0x380] ;  /* 0x0000e000ff207b82 */ /* 0x000e240000000a00 */
[----:B0-----:R-:W-:-:S05]  /*0400*/  IMAD.WIDE R14, R7, 0x8, R32 ;  /* 0x00000008070e7825 */ /* 0x001fca00078e0220 */
[----:B------:R-:W2:Y:S04]  /*0410*/  LDG.E.64.CONSTANT R8, desc[UR6][R14.64] ;  /* 0x000000060e087981 */ /* 0x000ea8000c1e9b00 */
[----:B------:R-:W3:Y:S04]  /*0420*/  LDG.E.64.CONSTANT R10, desc[UR6][R14.64+0x1000] ;  /* 0x001000060e0a7981 */ /* 0x000ee8000c1e9b00 */
[----:B------:R-:W4:Y:S01]  /*0430*/  LDG.E.64.CONSTANT R12, desc[UR6][R14.64+0x2000] ;  /* 0x002000060e0c7981 */ /* 0x000f22000c1e9b00 */
[----:B------:R-:W-:-:S03]  /*0440*/  VIADD R41, R7, 0x800 ;  /* 0x0000080007297836 */ /* 0x000fc60000000000 */
[----:B------:R-:W4:Y:S01]  /*0450*/  LDG.E.64.CONSTANT R30, desc[UR6][R14.64+0x3000] ;  /* 0x003000060e1e7981 */ /* 0x000f22000c1e9b00 */
[----:B------:R-:W-:-:S05]  /*0460*/  IMAD.WIDE R40, R41, 0x8, R32 ;  /* 0x0000000829287825 */ /* 0x000fca00078e0220 */
[----:B------:R-:W4:Y:S04]  /*0470*/  LDG.E.64.CONSTANT R28, desc[UR6][R40.64] ;  /* 0x00000006281c7981 */ /* 0x000f28000c1e9b00 */
[----:B------:R-:W4:Y:S04]  /*0480*/  LDG.E.64.CONSTANT R26, desc[UR6][R40.64+0x1000] ;  /* 0x00100006281a7981 */ /* 0x000f28000c1e9b00 */
        /* <DEDUP_REMOVED lines=12> */
[----:B------:R-:W4:Y:S04]  /*0550*/  LDG.E.64.CONSTANT R34, desc[UR6][R44.64+0x2000] ;  /* 0x002000062c227981 */ /* 0x000f28000c1e9b00 */
[----:B------:R-:W4:Y:S01]  /*0560*/  LDG.E.64.CONSTANT R32, desc[UR6][R44.64+0x3000] ;  /* 0x003000062c207981 */ /* 0x000f22000c1e9b00 */
[----:B------:R-:W-:-:S05]  /*0570*/  VIADD R7, R7, 0x2000 ;  /* 0x0000200007077836 */ /* 0x000fca0000000000 */
[----:B------:R-:W-:Y:S01]  /*0580*/  ISETP.GE.AND P1, PT, R7, R0, PT ;  /* 0x000000000700720c */ /* 0x000fe20003f26270 */
[----:B--2--5:R-:W-:-:S08]  /*0590*/  DADD R8, R8, R2 ;  /* 0x0000000008087229 */ /* 0x024fd00000000002 */
[----:B---3--:R-:W-:-:S08]  /*05a0*/  DADD R8, R8, R10 ;  /* 0x0000000008087229 */ /* 0x008fd0000000000a */
[----:B----4-:R-:W-:-:S08]  /*05b0*/  DADD R8, R8, R12 ;  /* 0x0000000008087229 */ /* 0x010fd0000000000c */
[----:B------:R-:W-:-:S08]  /*05c0*/  DADD R8, R8, R30 ;  /* 0x0000000008087229 */ /* 0x000fd0000000001e */
        /* <DEDUP_REMOVED lines=11> */
[----:B------:R-:W-:Y:S01]  /*0680*/  DADD R2, R8, R32 ;  /* 0x0000000008027229 */ /* 0x000fe20000000020 */
[----:B------:R-:W-:Y:S10]  /*0690*/  @!P1 BRA `(.L_x_12) ;  /* 0xfffffffc00549947 */ /* 0x000ff4000383ffff */
.L_x_11:
[----:B------:R-:W-:Y:S05]  /*06a0*/  BSYNC.RECONVERGENT B2 ;  /* 0x0000000000027941 */ /* 0x000fea0003800200 */
.L_x_10:
[----:B------:R-:W-:Y:S01]  /*06b0*/  IMAD.IADD R0, R4, 0x1, -R7 ;  /* 0x0000000104007824 */ /* 0x000fe200078e0a07 */
[----:B------:R-:W-:Y:S04]  /*06c0*/  BSSY.RECONVERGENT B2, `(.L_x_13) ;  /* 0x0000019000027945 */ /* 0x000fe80003800200 */
[----:B------:R-:W-:-:S13]  /*06d0*/  ISETP.GT.AND P1, PT, R0, 0x800, PT ;  /* 0x000008000000780c */ /* 0x000fda0003f24270 */
[----:B------:R-:W-:Y:S05]  /*06e0*/  @!P1 BRA `(.L_x_14) ;  /* 0x0000000000589947 */ /* 0x000fea0003800000 */
        /* <DEDUP_REMOVED lines=12> */
[----:B------:R-:W-:Y:S01]  /*07b0*/  PLOP3.LUT P0, PT, PT, PT, PT, 0x8, 0x80 ;  /* 0x000000000080781c */ /* 0x000fe20003f0e170 */
[----:B------:R-:W-:Y:S01]  /*07c0*/  VIADD R7, R7, 0x1000 ;  /* 0x0000100007077836 */ /* 0x000fe20000000000 */
[----:B--2--5:R-:W-:-:S08]  /*07d0*/  DADD R10, R2, R10 ;  /* 0x00000000020a7229 */ /* 0x024fd0000000000a */
[----:B---3--:R-:W-:-:S08]  /*07e0*/  DADD R10, R10, R12 ;  /* 0x000000000a0a7229 */ /* 0x008fd0000000000c */
[----:B----4-:R-:W-:-:S08]  /*07f0*/  DADD R10, R10, R14 ;  /* 0x000000000a0a7229 */ /* 0x010fd0000000000e */
[----:B------:R-:W-:-:S08]  /*0800*/  DADD R10, R10, R16 ;  /* 0x000000000a0a7229 */ /* 0x000fd00000000010 */
[----:B------:R-:W-:-:S08]  /*0810*/  DADD R10, R10, R20 ;  /* 0x000000000a0a7229 */ /* 0x000fd00000000014 */
[----:B------:R-:W-:-:S08]  /*0820*/  DADD R10, R10, R22 ;  /* 0x000000000a0a7229 */ /* 0x000fd00000000016 */
[----:B------:R-:W-:-:S08]  /*0830*/  DADD R10, R10, R24 ;  /* 0x000000000a0a7229 */ /* 0x000fd00000000018 */
[----:B------:R-:W-:-:S11]  /*0840*/  DADD R2, R10, R26 ;  /* 0x000000000a027229 */ /* 0x000fd6000000001a */
.L_x_14:
[----:B------:R-:W-:Y:S05]  /*0850*/  BSYNC.RECONVERGENT B2 ;  /* 0x0000000000027941 */ /* 0x000fea0003800200 */
.L_x_13:
[----:B------:R-:W-:-:S13]  /*0860*/  ISETP.LT.OR P0, PT, R7, R4, P0 ;  /* 0x000000040700720c */ /* 0x000fda0000701670 */
[----:B------:R-:W-:Y:S05]  /*0870*/  @!P0 BRA `(.L_x_6) ;  /* 0x0000000000288947 */ /* 0x000fea0003800000 */
[----:B------:R-:W0:Y:S02]  /*0880*/  LDC.64 R8, c[0x0][0x380] ;  /* 0x0000e000ff087b82 */ /* 0x000e240000000a00 */
[----:B0-----:R-:W-:-:S05]  /*0890*/  IMAD.WIDE R6, R7, 0x8, R8 ;  /* 0x0000000807067825 */ /* 0x001fca00078e0208 */
[----:B------:R-:W2:Y:S04]  /*08a0*/  LDG.E.64.CONSTANT R8, desc[UR6][R6.64] ;  /* 0x0000000606087981 */ /* 0x000ea8000c1e9b00 */
[----:B------:R-:W3:Y:S04]  /*08b0*/  LDG.E.64.CONSTANT R10, desc[UR6][R6.64+0x1000] ;  /* 0x00100006060a7981 */ /* 0x000ee8000c1e9b00 */
[----:B------:R-:W4:Y:S04]  /*08c0*/  LDG.E.64.CONSTANT R12, desc[UR6][R6.64+0x2000] ;  /* 0x00200006060c7981 */ /* 0x000f28000c1e9b00 */
[----:B------:R-:W4:Y:S01]  /*08d0*/  LDG.E.64.CONSTANT R14, desc[UR6][R6.64+0x3000] ;  /* 0x00300006060e7981 */ /* 0x000f22000c1e9b00 */
[----:B--2--5:R-:W-:-:S08]  /*08e0*/  DADD R8, R2, R8 ;  /* 0x0000000002087229 */ /* 0x024fd00000000008 */
[----:B---3--:R-:W-:-:S08]  /*08f0*/  DADD R8, R8, R10 ;  /* 0x0000000008087229 */ /* 0x008fd0000000000a */
[----:B----4-:R-:W-:-:S08]  /*0900*/  DADD R8, R8, R12 ;  /* 0x0000000008087229 */ /* 0x010fd0000000000c */
[----:B------:R-:W-:-:S11]  /*0910*/  DADD R2, R8, R14 ;  /* 0x0000000008027229 */ /* 0x000fd6000000000e */
.L_x_6:
[----:B------:R-:W-:Y:S05]  /*0920*/  BSYNC.RECONVERGENT B1 ;  /* 0x0000000000017941 */ /* 0x000fea0003800200 */
.L_x_5:
[----:B------:R-:W-:-:S13]  /*0930*/  ISETP.GE.AND P0, PT, R4, 0x200, PT ;  /* 0x000002000400780c */ /* 0x000fda0003f06270 */
[----:B------:R-:W-:Y:S05]  /*0940*/  @!P0 BRA `(.L_x_15) ;  /* 0x0000000400148947 */ /* 0x000fea0003800000 */
[----:B------:R-:W0:Y:S01]  /*0950*/  S2R R12, SR_LANEID ;  /* 0x00000000000c7919 */ /* 0x000e220000000000 */
[----:B-----5:R-:W-:Y:S04]  /*0960*/  SHFL.DOWN PT, R6, R2, 0x1, 0x1f ;  /* 0x08201f0002067f89 */ /* 0x020fe800000e0000 */
[----:B------:R-:W1:Y:S02]  /*0970*/  SHFL.DOWN PT, R7, R3, 0x1, 0x1f ;  /* 0x08201f0003077f89 */ /* 0x000e6400000e0000 */
[----:B-1----:R-:W-:Y:S01]  /*0980*/  DADD R6, R6, R2 ;  /* 0x0000000006067229 */ /* 0x002fe20000000002 */
[C---:B0-----:R-:W-:Y:S02]  /*0990*/  ISETP.GT.AND P0, PT, R12.reuse, 0x1e, PT ;  /* 0x0000001e0c00780c */ /* 0x041fe40003f04270 */
[----:B------:R-:W-:-:S07]  /*09a0*/  ISETP.NE.AND P1, PT, R12, RZ, PT ;  /* 0x000000ff0c00720c */ /* 0x000fce0003f25270 */
[----:B------:R-:W-:Y:S02]  /*09b0*/  FSEL R8, R2, R6, P0 ;  /* 0x0000000602087208 */ /* 0x000fe40000000000 */
[----:B------:R-:W-:Y:S02]  /*09c0*/  FSEL R9, R3, R7, P0 ;  /* 0x0000000703097208 */ /* 0x000fe40000000000 */
[----:B------:R-:W-:Y:S01]  /*09d0*/  ISETP.GT.AND P0, PT, R12, 0x1d, PT ;  /* 0x0000001d0c00780c */ /* 0x000fe20003f04270 */
[----:B------:R-:W-:Y:S01]  /*09e0*/  SHFL.DOWN PT, R6, R8, 0x2, 0x1f ;  /* 0x08401f0008067f89 */ /* 0x000fe200000e0000 */
[----:B------:R-:W-:Y:S02]  /*09f0*/  @!P1 MOV R4, 0x400 ;  /* 0x0000040000049802 */ /* 0x000fe40000000f00 */
[----:B------:R-:W-:Y:S01]  /*0a00*/  @!P1 SHF.R.U32.HI R0, RZ, 0x2, R5 ;  /* 0x00000002ff009819 */ /* 0x000fe20000011605 */
[----:B------:R-:W0:Y:S03]  /*0a10*/  SHFL.DOWN PT, R7, R9, 0x2, 0x1f ;  /* 0x08401f0009077f89 */ /* 0x000e2600000e0000 */
[----:B------:R-:W-:Y:S01]  /*0a20*/  @!P1 LOP3.LUT R0, R0, 0xf8, RZ, 0xc0, !PT ;  /* 0x000000f800009812 */ /* 0x000fe200078ec0ff */
[----:B0-----:R-:W-:-:S10]  /*0a30*/  DADD R6, R6, R8 ;  /* 0x0000000006067229 */ /* 0x001fd40000000008 */
[----:B------:R-:W-:Y:S02]  /*0a40*/  FSEL R6, R8, R6, P0 ;  /* 0x0000000608067208 */ /* 0x000fe40000000000 */
[----:B------:R-:W-:Y:S02]  /*0a50*/  FSEL R7, R9, R7, P0 ;  /* 0x0000000709077208 */ /* 0x000fe40000000000 */
[----:B------:R-:W-:Y:S01]  /*0a60*/  ISETP.GT.AND P0, PT, R12, 0x1b, PT ;  /* 0x0000001b0c00780c */ /* 0x000fe20003f04270 */
[----:B------:R-:W-:Y:S04]  /*0a70*/  SHFL.DOWN PT, R2, R6, 0x4, 0x1f ;  /* 0x08801f0006027f89 */ /* 0x000fe800000e0000 */
[----:B------:R-:W0:Y:S01]  /*0a80*/  SHFL.DOWN PT, R3, R7, 0x4, 0x1f ;  /* 0x08801f0007037f89 */ /* 0x000e2200000e0000 */
[----:B------:R-:W1:Y:S01]  /*0a90*/  @!P1 S2R R9, SR_CgaCtaId ;  /* 0x0000000000099919 */ /* 0x000e620000008800 */
[----:B0-----:R-:W-:-:S10]  /*0aa0*/  DADD R2, R2, R6 ;  /* 0x0000000002027229 */ /* 0x001fd40000000006 */
[----:B------:R-:W-:Y:S02]  /*0ab0*/  FSEL R10, R6, R2, P0 ;  /* 0x00000002060a7208 */ /* 0x000fe40000000000 */
[----:B------:R-:W-:Y:S02]  /*0ac0*/  FSEL R11, R7, R3, P0 ;  /* 0x00000003070b7208 */ /* 0x000fe40000000000 */
[----:B------:R-:W-:Y:S01]  /*0ad0*/  ISETP.GT.AND P0, PT, R12, 0x17, PT ;  /* 0x000000170c00780c */ /* 0x000fe20003f04270 */
[----:B------:R-:W-:Y:S04]  /*0ae0*/  SHFL.DOWN PT, R2, R10, 0x8, 0x1f ;  /* 0x09001f000a027f89 */ /* 0x000fe800000e0000 */
[----:B------:R-:W0:Y:S02]  /*0af0*/  SHFL.DOWN PT, R3, R11, 0x8, 0x1f ;  /* 0x09001f000b037f89 */ /* 0x000e2400000e0000 */
[----:B0-----:R-:W-:-:S10]  /*0b00*/  DADD R2, R2, R10 ;  /* 0x0000000002027229 */ /* 0x001fd4000000000a */
[----:B------:R-:W-:Y:S02]  /*0b10*/  FSEL R6, R10, R2, P0 ;  /* 0x000000020a067208 */ /* 0x000fe40000000000 */
[----:B------:R-:W-:Y:S02]  /*0b20*/  FSEL R7, R11, R3, P0 ;  /* 0x000000030b077208 */ /* 0x000fe40000000000 */
[----:B-1----:R-:W-:Y:S01]  /*0b30*/  @!P1 LEA R11, R9, R4, 0x18 ;  /* 0x00000004090b9211 */ /* 0x002fe200078ec0ff */
[----:B------:R-:W-:Y:S01]  /*0b40*/  SHFL.DOWN PT, R2, R6, 0x10, 0x1f ;  /* 0x0a001f0006027f89 */ /* 0x000fe200000e0000 */
[----:B------:R-:W-:-:S03]  /*0b50*/  ISETP.NE.AND P0, PT, R5, RZ, PT ;  /* 0x000000ff0500720c */ /* 0x000fc60003f05270 */
[----:B------:R-:W0:Y:S01]  /*0b60*/  SHFL.DOWN PT, R3, R7, 0x10, 0x1f ;  /* 0x0a001f0007037f89 */ /* 0x000e2200000e0000 */
[----:B------:R-:W-:Y:S01]  /*0b70*/  @!P1 IMAD.IADD R11, R0, 0x1, R11 ;  /* 0x00000001000b9824 */ /* 0x000fe200078e020b */
[----:B0-----:R-:W-:-:S07]  /*0b80*/  DADD R8, R2, R6 ;  /* 0x0000000002087229 */ /* 0x001fce0000000006 */
[----:B------:R1:W-:Y:S01]  /*0b90*/  @!P1 STS.64 [R11+0x10], R8 ;  /* 0x000010080b009388 */ /* 0x0003e20000000a00 */
[----:B------:R-:W-:Y:S01]  /*0ba0*/  BAR.SYNC.DEFER_BLOCKING 0x0 ;  /* 0x0000000000007b1d */ /* 0x000fe20000010000 */
[----:B------:R-:W-:-:S04]  /*0bb0*/  ISETP.GT.AND P1, PT, R12, 0xf, PT ;  /* 0x0000000f0c00780c */ /* 0x000fc80003f24270 */
[----:B------:R-:W-:Y:S02]  /*0bc0*/  FSEL R2, R6, R8, P1 ;  /* 0x0000000806027208 */ /* 0x000fe40000800000 */
[----:B------:R-:W-:Y:S01]  /*0bd0*/  FSEL R3, R7, R9, P1 ;  /* 0x0000000907037208 */ /* 0x000fe20000800000 */
[----:B------:R-:W-:Y:S06]  /*0be0*/  @P0 BRA `(.L_x_16) ;  /* 0x0000001800440947 */ /* 0x000fec0003800000 */
[----:B------:R-:W0:Y:S01]  /*0bf0*/  S2UR UR5, SR_CgaCtaId ;  /* 0x00000000000579c3 */ /* 0x000e220000008800 */
[----:B------:R-:W-:Y:S02]  /*0c00*/  UMOV UR4, 0x400 ;  /* 0x0000040000047882 */ /* 0x000fe40000000000 */
[----:B0-----:R-:W-:-:S09]  /*0c10*/  ULEA UR4, UR5, UR4, 0x18 ;  /* 0x0000000405047291 */ /* 0x001fd2000f8ec0ff */
[----:B------:R-:W0:Y:S04]  /*0c20*/  LDS.64 R4, [UR4+0x18] ;  /* 0x00001804ff047984 */ /* 0x000e280008000a00 */
[----:B-1----:R-:W1:Y:S04]  /*0c30*/  LDS.128 R8, [UR4+0x20] ;  /* 0x00002004ff087984 */ /* 0x002e680008000c00 */
[----:B------:R-:W2:Y:S01]  /*0c40*/  LDS.128 R12, [UR4+0x30] ;  /* 0x00003004ff0c7984 */ /* 0x000ea20008000c00 */
[----:B0-----:R-:W-:-:S03]  /*0c50*/  DADD R2, R2, R4 ;  /* 0x0000000002027229 */ /* 0x001fc60000000004 */
[----:B------:R-:W0:Y:S05]  /*0c60*/  LDS.128 R4, [UR4+0x40] ;  /* 0x00004004ff047984 */ /* 0x000e2a0008000c00 */
[----:B-1----:R-:W-:-:S08]  /*0c70*/  DADD R2, R2, R8 ;  /* 0x0000000002027229 */ /* 0x002fd00000000008 */
[----:B------:R-:W-:Y:S01]  /*0c80*/  DADD R2, R2, R10 ;  /* 0x0000000002027229 */ /* 0x000fe2000000000a */
[----:B------:R-:W1:Y:S07]  /*0c90*/  LDS.128 R8, [UR4+0x50] ;  /* 0x00005004ff087984 */ /* 0x000e6e0008000c00 */
[----:B--2---:R-:W-:-:S08]  /*0ca0*/  DADD R2, R2, R12 ;  /* 0x0000000002027229 */ /* 0x004fd0000000000c */
[----:B------:R-:W-:Y:S01]  /*0cb0*/  DADD R2, R2, R14 ;  /* 0x0000000002027229 */ /* 0x000fe2000000000e */
[----:B------:R-:W2:Y:S07]  /*0cc0*/  LDS.128 R12, [UR4+0x60] ;  /* 0x00006004ff0c7984 */ /* 0x000eae0008000c00 */
[----:B0-----:R-:W-:-:S08]  /*0cd0*/  DADD R2, R2, R4 ;  /* 0x0000000002027229 */ /* 0x001fd00000000004 */
[----:B------:R-:W-:Y:S01]  /*0ce0*/  DADD R2, R2, R6 ;  /* 0x0000000002027229 */ /* 0x000fe20000000006 */
[----:B------:R-:W0:Y:S07]  /*0cf0*/  LDS.128 R4, [UR4+0x70] ;  /* 0x00007004ff047984 */ /* 0x000e2e0008000c00 */
[----:B-1----:R-:W-:-:S08]  /*0d00*/  DADD R2, R2, R8 ;  /* 0x0000000002027229 */ /* 0x002fd00000000008 */
[----:B------:R-:W-:Y:S01]  /*0d10*/  DADD R2, R2, R10 ;  /* 0x0000000002027229 */ /* 0x000fe2000000000a */
[----:B------:R-:W1:Y:S07]  /*0d20*/  LDS.128 R8, [UR4+0x80] ;  /* 0x00008004ff087984 */ /* 0x000e6e0008000c00 */
[----:B--2---:R-:W-:-:S08]  /*0d30*/  DADD R2, R2, R12 ;  /* 0x0000000002027229 */ /* 0x004fd0000000000c */
[----:B------:R-:W-:-:S08]  /*0d40*/  DADD R2, R2, R14 ;  /* 0x0000000002027229 */ /* 0x000fd0000000000e */
[----:B0-----:R-:W-:-:S08]  /*0d50*/  DADD R2, R2, R4 ;  /* 0x0000000002027229 */ /* 0x001fd00000000004 */
[----:B------:R-:W-:-:S08]  /*0d60*/  DADD R2, R2, R6 ;  /* 0x0000000002027229 */ /* 0x000fd00000000006 */
[----:B-1----:R-:W-:-:S08]  /*0d70*/  DADD R2, R2, R8 ;  /* 0x0000000002027229 */ /* 0x002fd00000000008 */
[----:B------:R-:W-:Y:S01]  /*0d80*/  DADD R2, R2, R10 ;  /* 0x0000000002027229 */ /* 0x000fe2000000000a */
[----:B------:R-:W-:Y:S10]  /*0d90*/  BRA `(.L_x_16) ;  /* 0x0000001400d87947 */ /* 0x000ff40003800000 */
.L_x_15:
[----:B------:R-:W-:Y:S01]  /*0da0*/  LOP3.LUT R0, R5, 0x3e0, RZ, 0xc0, !PT ;  /* 0x000003e005007812 */ /* 0x000fe200078ec0ff */
[----:B------:R-:W0:Y:S03]  /*0db0*/  S2R R10, SR_LANEID ;  /* 0x00000000000a7919 */ /* 0x000e260000000000 */
[----:B------:R-:W-:Y:S01]  /*0dc0*/  LOP3.LUT R9, RZ, R0, RZ, 0x33, !PT ;  /* 0x00000000ff097212 */ /* 0x000fe200078e33ff */
[----:B------:R-:W-:-:S04]  /*0dd0*/  VIADD R7, R0, 0x20 ;  /* 0x0000002000077836 */ /* 0x000fc80000000000 */
[----:B------:R-:W-:Y:S01]  /*0de0*/  IMAD.IADD R9, R9, 0x1, R4 ;  /* 0x0000000109097824 */ /* 0x000fe200078e0204 */
[----:B------:R-:W-:-:S04]  /*0df0*/  ISETP.GT.AND P0, PT, R7, R4, PT ;  /* 0x000000040700720c */ /* 0x000fc80003f04270 */
[----:B------:R-:W-:-:S05]  /*0e00*/  SEL R11, R9, 0x1f, P0 ;  /* 0x0000001f090b7807 */ /* 0x000fca0000000000 */
[----:B-----5:R-:W-:Y:S04]  /*0e10*/  SHFL.DOWN PT, R6, R2, 0x1, R11 ;  /* 0x0820000002067989 */ /* 0x020fe800000e000b */
[----:B------:R-:W1:Y:S01]  /*0e20*/  SHFL.DOWN PT, R7, R3, 0x1, R11 ;  /* 0x0820000003077989 */ /* 0x000e6200000e000b */
[C---:B0-----:R-:W-:Y:S01]  /*0e30*/  ISETP.GE.AND P0, PT, R10.reuse, R11, PT ;  /* 0x0000000b0a00720c */ /* 0x041fe20003f06270 */
[C---:B------:R-:W-:Y:S01]  /*0e40*/  VIADD R0, R10.reuse, 0x2 ;  /* 0x000000020a007836 */ /* 0x040fe20000000000 */
[----:B------:R-:W-:Y:S01]  /*0e50*/  ISETP.NE.AND P1, PT, R10, RZ, PT ;  /* 0x000000ff0a00720c */ /* 0x000fe20003f25270 */
[----:B-1----:R-:W-:-:S12]  /*0e60*/  DADD R6, R6, R2 ;  /* 0x0000000006067229 */ /* 0x002fd80000000002 */
[----:B------:R-:W0:Y:S01]  /*0e70*/  @!P1 S2R R12, SR_CgaCtaId ;  /* 0x00000000000c9919 */ /* 0x000e220000008800 */
[----:B------:R-:W-:Y:S02]  /*0e80*/  FSEL R8, R6, R2, !P0 ;  /* 0x0000000206087208 */ /* 0x000fe40004000000 */
[----:B------:R-:W-:Y:S02]  /*0e90*/  FSEL R9, R7, R3, !P0 ;  /* 0x0000000307097208 */ /* 0x000fe40004000000 */
[----:B------:R-:W-:Y:S01]  /*0ea0*/  ISETP.GT.AND P0, PT, R0, R11, PT ;  /* 0x0000000b0000720c */ /* 0x000fe20003f04270 */
[----:B------:R-:W-:Y:S01]  /*0eb0*/  SHFL.DOWN PT, R6, R8, 0x2, R11 ;  /* 0x0840000008067989 */ /* 0x000fe200000e000b */
[----:B------:R-:W-:-:S03]  /*0ec0*/  VIADD R0, R10, 0x4 ;  /* 0x000000040a007836 */ /* 0x000fc60000000000 */
[----:B------:R-:W1:Y:S02]  /*0ed0*/  SHFL.DOWN PT, R7, R9, 0x2, R11 ;  /* 0x0840000009077989 */ /* 0x000e6400000e000b */
[----:B-1----:R-:W-:-:S10]  /*0ee0*/  DADD R6, R6, R8 ;  /* 0x0000000006067229 */ /* 0x002fd40000000008 */
[----:B------:R-:W-:Y:S02]  /*0ef0*/  FSEL R6, R8, R6, P0 ;  /* 0x0000000608067208 */ /* 0x000fe40000000000 */
[----:B------:R-:W-:Y:S02]  /*0f00*/  FSEL R7, R9, R7, P0 ;  /* 0x0000000709077208 */ /* 0x000fe40000000000 */
        /* <DEDUP_REMOVED lines=16> */
[----:B------:R-:W-:Y:S02]  /*1010*/  @!P1 MOV R9, 0x400 ;  /* 0x0000040000099802 */ /* 0x000fe40000000f00 */
[----:B------:R-:W-:Y:S01]  /*1020*/  @!P1 SHF.R.U32.HI R8, RZ, 0x2, R5 ;  /* 0x00000002ff089819 */ /* 0x000fe20000011605 */
[----:B------:R-:W1:Y:S01]  /*1030*/  SHFL.DOWN PT, R3, R7, 0x10, R11 ;  /* 0x0a00000007037989 */ /* 0x000e6200000e000b */
[----:B0-----:R-:W-:-:S02]  /*1040*/  @!P1 LEA R9, R12, R9, 0x18 ;  /* 0x000000090c099211 */ /* 0x001fc400078ec0ff */
[----:B------:R-:W-:-:S05]  /*1050*/  @!P1 LOP3.LUT R8, R8, 0xf8, RZ, 0xc0, !PT ;  /* 0x000000f808089812 */ /* 0x000fca00078ec0ff */
[----:B------:R-:W-:Y:S01]  /*1060*/  @!P1 IMAD.IADD R9, R8, 0x1, R9 ;  /* 0x0000000108099824 */ /* 0x000fe200078e0209 */
[----:B-1----:R-:W-:-:S10]  /*1070*/  DADD R2, R2, R6 ;  /* 0x0000000002027229 */ /* 0x002fd40000000006 */
[----:B------:R-:W-:Y:S02]  /*1080*/  FSEL R2, R6, R2, P0 ;  /* 0x0000000206027208 */ /* 0x000fe40000000000 */
[----:B------:R-:W-:Y:S02]  /*1090*/  FSEL R3, R7, R3, P0 ;  /* 0x0000000307037208 */ /* 0x000fe40000000000 */
[----:B------:R-:W-:-:S03]  /*10a0*/  ISETP.NE.AND P0, PT, R5, RZ, PT ;  /* 0x000000ff0500720c */ /* 0x000fc60003f05270 */
[----:B------:R0:W-:Y:S01]  /*10b0*/  @!P1 STS.64 [R9+0x10], R2 ;  /* 0x0000100209009388 */ /* 0x0001e20000000a00 */
[----:B------:R-:W-:Y:S09]  /*10c0*/  BAR.SYNC.DEFER_BLOCKING 0x0 ;  /* 0x0000000000007b1d */ /* 0x000ff20000010000 */
[----:B------:R-:W-:Y:S05]  /*10d0*/  @P0 BRA `(.L_x_16) ;  /* 0x0000001400080947 */ /* 0x000fea0003800000 */
[----:B------:R-:W1:Y:S01]  /*10e0*/  S2UR UR5, SR_CgaCtaId ;  /* 0x00000000000579c3 */ /* 0x000e620000008800 */
[----:B------:R-:W-:Y:S01]  /*10f0*/  UMOV UR4, 0x400 ;  /* 0x0000040000047882 */ /* 0x000fe20000000000 */
[----:B------:R-:W-:Y:S01]  /*1100*/  ISETP.GT.AND P1, PT, R4, 0x20, PT ;  /* 0x000000200400780c */ /* 0x000fe20003f24270 */
[----:B-1----:R-:W-:-:S09]  /*1110*/  ULEA UR4, UR5, UR4, 0x18 ;  /* 0x0000000405047291 */ /* 0x002fd2000f8ec0ff */
[----:B------:R-:W1:Y:S04]  /*1120*/  LDS.64 R6, [UR4+0x18] ;  /* 0x00001804ff067984 */ /* 0x000e680008000a00 */
[----:B------:R-:W2:Y:S04]  /*1130*/  LDS.128 R12, [UR4+0x20] ;  /* 0x00002004ff0c7984 */ /* 0x000ea80008000c00 */
[----:B0-----:R-:W0:Y:S01]  /*1140*/  LDS.128 R8, [UR4+0x30] ;  /* 0x00003004ff087984 */ /* 0x001e220008000c00 */
[----:B-1----:R-:W-:-:S10]  /*1150*/  DADD R6, R2, R6 ;  /* 0x0000000002067229 */ /* 0x002fd40000000006 */
[----:B------:R-:W-:Y:S02]  /*1160*/  FSEL R2, R6, R2, P1 ;  /* 0x0000000206027208 */ /* 0x000fe40000800000 */
[----:B------:R-:W-:Y:S02]  /*1170*/  FSEL R3, R7, R3, P1 ;  /* 0x0000000307037208 */ /* 0x000fe40000800000 */
[----:B------:R-:W-:-:S04]  /*1180*/  ISETP.GT.AND P1, PT, R4, 0x40, PT ;  /* 0x000000400400780c */ /* 0x000fc80003f24270 */
[----:B--2---:R-:W-:-:S10]  /*1190*/  DADD R12, R12, R2 ;  /* 0x000000000c0c7229 */ /* 0x004fd40000000002 */
[----:B------:R-:W-:Y:S02]  /*11a0*/  FSEL R2, R12, R2, P1 ;  /* 0x000000020c027208 */ /* 0x000fe40000800000 */
[----:B------:R-:W-:Y:S02]  /*11b0*/  FSEL R3, R13, R3, P1 ;  /* 0x000000030d037208 */ /* 0x000fe40000800000 */
[----:B------:R-:W-:-:S04]  /*11c0*/  ISETP.GT.AND P1, PT, R4, 0x60, PT ;  /* 0x000000600400780c */ /* 0x000fc80003f24270 */
[----:B------:R-:W-:-:S10]  /*11d0*/  DADD R14, R2, R14 ;  /* 0x00000000020e7229 */ /* 0x000fd4000000000e */
[----:B------:R-:W-:Y:S02]  /*11e0*/  FSEL R2, R14, R2, P1 ;  /* 0x000000020e027208 */ /* 0x000fe40000800000 */
[----:B------:R-:W-:Y:S02]  /*11f0*/  FSEL R3, R15, R3, P1 ;  /* 0x000000030f037208 */ /* 0x000fe40000800000 */
[----:B------:R-:W1:Y:S01]  /*1200*/  LDS.128 R12, [UR4+0x40] ;  /* 0x00004004ff0c7984 */ /* 0x000e620008000c00 */
[----:B------:R-:W-:-:S03]  /*1210*/  ISETP.GT.AND P1, PT, R4, 0x80, PT ;  /* 0x000000800400780c */ /* 0x000fc60003f24270 */
[----:B0-----:R-:W-:-:S10]  /*1220*/  DADD R8, R8, R2 ;  /* 0x0000000008087229 */ /* 0x001fd40000000002 */
[----:B------:R-:W-:Y:S02]  /*1230*/  FSEL R2, R8, R2, P1 ;  /* 0x0000000208027208 */ /* 0x000fe40000800000 */
[----:B------:R-:W-:Y:S02]  /*1240*/  FSEL R3, R9, R3, P1 ;  /* 0x0000000309037208 */ /* 0x000fe40000800000 */
[----:B------:R-:W-:-:S04]  /*1250*/  ISETP.GT.AND P1, PT, R4, 0xa0, PT ;  /* 0x000000a00400780c */ /* 0x000fc80003f24270 */
[----:B------:R-:W-:-:S10]  /*1260*/  DADD R10, R2, R10 ;  /* 0x00000000020a7229 */ /* 0x000fd4000000000a */
[----:B------:R-:W-:Y:S02]  /*1270*/  FSEL R2, R10, R2, P1 ;  /* 0x000000020a027208 */ /* 0x000fe40000800000 */
[----:B------:R-:W-:Y:S02]  /*1280*/  FSEL R3, R11, R3, P1 ;  /* 0x000000030b037208 */ /* 0x000fe40000800000 */
[----:B------:R-:W0:Y:S01]  /*1290*/  LDS.128 R8, [UR4+0x50] ;  /* 0x00005004ff087984 */ /* 0x000e220008000c00 */
[----:B------:R-:W-:-:S03]  /*12a0*/  ISETP.GT.AND P1, PT, R4, 0xc0, PT ;  /* 0x000000c00400780c */ /* 0x000fc60003f24270 */
[----:B-1----:R-:W-:-:S10]  /*12b0*/  DADD R12, R12, R2 ;  /* 0x000000000c0c7229 */ /* 0x002fd40000000002 */
        /* <DEDUP_REMOVED lines=33> */
[----:B------:R-:W-:-:S04]  /*14d0*/  ISETP.GT.AND P1, PT, R4, 0x1c0, PT ;  /* 0x000001c00400780c */ /* 0x000fc80003f24270 */
[----:B-1----:R-:W-:-:S10]  /*14e0*/  DADD R12, R12, R2 ;  /* 0x000000000c0c7229 */ /* 0x002fd40000000002 */
[----:B------:R-:W-:Y:S02]  /*14f0*/  FSEL R2, R12, R2, P1 ;  /* 0x000000020c027208 */ /* 0x000fe40000800000 */
[----:B------:R-:W-:Y:S02]  /*1500*/  FSEL R3, R13, R3, P1 ;  /* 0x000000030d037208 */ /* 0x000fe40000800000 */
[----:B------:R-:W-:-:S04]  /*1510*/  ISETP.GT.AND P1, PT, R4, 0x1e0, PT ;  /* 0x000001e00400780c */ /* 0x000fc80003f24270 */
[----:B------:R-:W-:-:S10]  /*1520*/  DADD R14, R2, R14 ;  /* 0x00000000020e7229 */ /* 0x000fd4000000000e */
[----:B------:R-:W-:Y:S02]  /*1530*/  FSEL R2, R14, R2, P1 ;  /* 0x000000020e027208 */ /* 0x000fe40000800000 */
[----:B------:R-:W-:Y:S01]  /*1540*/  FSEL R3, R15, R3, P1 ;  /* 0x000000030f037208 */ /* 0x000fe20000800000 */
[----:B------:R-:W-:Y:S06]  /*1550*/  BRA `(.L_x_16) ;  /* 0x0000000c00e87947 */ /* 0x000fec0003800000 */
.L_x_2:
[----:B------:R-:W0:Y:S01]  /*1560*/  S2R R41, SR_TID.X ;  /* 0x0000000000297919 */ /* 0x000e220000002100 */
[----:B------:R-:W1:Y:S02]  /*1570*/  LDCU.64 UR4, c[0x0][0x380] ;  /* 0x00007000ff0477ac */ /* 0x000e640008000a00 */
[----:B-1----:R-:W-:Y:S02]  /*1580*/  IMAD.U32 R2, RZ, RZ, UR4 ;  /* 0x00000004ff027e24 */ /* 0x002fe4000f8e00ff */
[----:B------:R-:W-:Y:S02]  /*1590*/  IMAD.U32 R3, RZ, RZ, UR5 ;  /* 0x00000005ff037e24 */ /* 0x000fe4000f8e00ff */
[----:B0-----:R-:W-:-:S05]  /*15a0*/  IMAD.WIDE.U32 R18, R41, 0x8, R2 ;  /* 0x0000000829127825 */ /* 0x001fca00078e0002 */
[----:B------:R-:W2:Y:S04]  /*15b0*/  LDG.E.64.CONSTANT R20, desc[UR6][R18.64] ;  /* 0x0000000612147981 */ /* 0x000ea8000c1e9b00 */
[----:B------:R-:W2:Y:S04]  /*15c0*/  LDG.E.64.CONSTANT R6, desc[UR6][R18.64+0x1000] ;  /* 0x0010000612067981 */ /* 0x000ea8000c1e9b00 */
[----:B------:R-:W3:Y:S04]  /*15d0*/  LDG.E.64.CONSTANT R8, desc[UR6][R18.64+0x2000] ;  /* 0x0020000612087981 */ /* 0x000ee8000c1e9b00 */
[----:B------:R-:W4:Y:S04]  /*15e0*/  LDG.E.64.CONSTANT R10, desc[UR6][R18.64+0x3000] ;  /* 0x00300006120a7981 */ /* 0x000f28000c1e9b00 */
[----:B------:R-:W5:Y:S04]  /*15f0*/  LDG.E.64.CONSTANT R12, desc[UR6][R18.64+0x4000] ;  /* 0x00400006120c7981 */ /* 0x000f68000c1e9b00 */
[----:B------:R-:W5:Y:S04]  /*1600*/  LDG.E.64.CONSTANT R14, desc[UR6][R18.64+0x5000] ;  /* 0x00500006120e7981 */ /* 0x000f68000c1e9b00 */
[----:B------:R-:W5:Y:S01]  /*1610*/  LDG.E.64.CONSTANT R16, desc[UR6][R18.64+0x6000] ;  /* 0x0060000612107981 */ /* 0x000f62000c1e9b00 */
[----:B------:R-:W-:Y:S01]  /*1620*/  ISETP.GE.U32.AND P0, PT, R4, 0x1c00, PT ;  /* 0x00001c000400780c */ /* 0x000fe20003f06070 */
[----:B------:R-:W-:Y:S01]  /*1630*/  UMOV UR4, 0xe00 ;  /* 0x00000e0000047882 */ /* 0x000fe20000000000 */
[----:B--2---:R-:W-:-:S08]  /*1640*/  DADD R6, R20, R6 ;  /* 0x0000000014067229 */ /* 0x004fd00000000006 */
[----:B---3--:R-:W-:-:S08]  /*1650*/  DADD R6, R8, R6 ;  /* 0x0000000008067229 */ /* 0x008fd00000000006 */
[----:B----4-:R-:W-:-:S08]  /*1660*/  DADD R6, R10, R6 ;  /* 0x000000000a067229 */ /* 0x010fd00000000006 */
[----:B-----5:R-:W-:-:S08]  /*1670*/  DADD R6, R12, R6 ;  /* 0x000000000c067229 */ /* 0x020fd00000000006 */
[----:B------:R-:W-:-:S08]  /*1680*/  DADD R6, R14, R6 ;  /* 0x000000000e067229 */ /* 0x000fd00000000006 */
[----:B------:R-:W-:Y:S01]  /*1690*/  DADD R6, R16, R6 ;  /* 0x0000000010067229 */ /* 0x000fe20000000006 */
[----:B------:R-:W-:Y:S10]  /*16a0*/  @!P0 BRA `(.L_x_17) ;  /* 0x00000000006c8947 */ /* 0x000ff40003800000 */
[----:B------:R-:W0:Y:S01]  /*16b0*/  LDC R22, c[0x0][0x390] ;  /* 0x0000e400ff167b82 */ /* 0x000e220000000800 */
[----:B------:R-:W-:Y:S01]  /*16c0*/  VIADD R23, R4, 0xfffff200 ;  /* 0xfffff20004177836 */ /* 0x000fe20000000000 */
[----:B------:R-:W-:-:S06]  /*16d0*/  UMOV UR4, 0xe00 ;  /* 0x00000e0000047882 */ /* 0x000fcc0000000000 */
[----:B------:R-:W1:Y:S02]  /*16e0*/  LDC.64 R2, c[0x0][0x380] ;  /* 0x0000e000ff027b82 */ /* 0x000e640000000a00 */
.L_x_19:
[----:B------:R-:W-:-:S04]  /*16f0*/  VIADD R9, R41, UR4 ;  /* 0x0000000429097c36 */ /* 0x000fc80008000000 */
[----:B-1----:R-:W-:-:S05]  /*1700*/  IMAD.WIDE.U32 R8, R9, 0x8, R2 ;  /* 0x0000000809087825 */ /* 0x002fca00078e0002 */
[----:B------:R-:W2:Y:S04]  /*1710*/  LDG.E.64.CONSTANT R4, desc[UR6][R8.64] ;  /* 0x0000000608047981 */ /* 0x000ea8000c1e9b00 */
[----:B------:R-:W3:Y:S04]  /*1720*/  LDG.E.64.CONSTANT R10, desc[UR6][R8.64+0x1000] ;  /* 0x00100006080a7981 */ /* 0x000ee8000c1e9b00 */
[----:B------:R-:W4:Y:S04]  /*1730*/  LDG.E.64.CONSTANT R12, desc[UR6][R8.64+0x2000] ;  /* 0x00200006080c7981 */ /* 0x000f28000c1e9b00 */
[----:B------:R-:W5:Y:S04]  /*1740*/  LDG.E.64.CONSTANT R14, desc[UR6][R8.64+0x3000] ;  /* 0x00300006080e7981 */ /* 0x000f68000c1e9b00 */
[----:B------:R-:W5:Y:S04]  /*1750*/  LDG.E.64.CONSTANT R16, desc[UR6][R8.64+0x4000] ;  /* 0x0040000608107981 */ /* 0x000f68000c1e9b00 */
[----:B------:R-:W5:Y:S04]  /*1760*/  LDG.E.64.CONSTANT R18, desc[UR6][R8.64+0x5000] ;  /* 0x0050000608127981 */ /* 0x000f68000c1e9b00 */
[----:B------:R-:W5:Y:S01]  /*1770*/  LDG.E.64.CONSTANT R20, desc[UR6][R8.64+0x6000] ;  /* 0x0060000608147981 */ /* 0x000f62000c1e9b00 */
[----:B--2---:R-:W-:-:S08]  /*1780*/  DADD R4, R4, R6 ;  /* 0x0000000004047229 */ /* 0x004fd00000000006 */
[----:B---3--:R-:W-:-:S08]  /*1790*/  DADD R4, R10, R4 ;  /* 0x000000000a047229 */ /* 0x008fd00000000004 */
[----:B----4-:R-:W-:-:S08]  /*17a0*/  DADD R4, R12, R4 ;  /* 0x000000000c047229 */ /* 0x010fd00000000004 */
[----:B-----5:R-:W-:-:S08]  /*17b0*/  DADD R4, R14, R4 ;  /* 0x000000000e047229 */ /* 0x020fd00000000004 */
[----:B------:R-:W-:Y:S01]  /*17c0*/  DADD R16, R16, R4 ;  /* 0x0000000010107229 */ /* 0x000fe20000000004 */
[----:B0-----:R-:W-:-:S04]  /*17d0*/  IMAD.MOV.U32 R4, RZ, RZ, R22 ;  /* 0x000000ffff047224 */ /* 0x001fc800078e0016 */
[----:B------:R-:W-:-:S03]  /*17e0*/  VIADD R0, R4, -UR4 ;  /* 0x8000000404007c36 */ /* 0x000fc60008000000 */
[----:B------:R-:W-:Y:S02]  /*17f0*/  DADD R16, R18, R16 ;  /* 0x0000000012107229 */ /* 0x000fe40000000010 */
[----:B------:R-:W-:-:S06]  /*1800*/  ISETP.GE.AND P0, PT, R0, 0xe00, PT ;  /* 0x00000e000000780c */ /* 0x000fcc0003f06270 */
[----:B------:R-:W-:-:S07]  /*1810*/  DADD R6, R20, R16 ;  /* 0x0000000014067229 */ /* 0x000fce0000000010 */
[----:B------:R-:W-:Y:S05]  /*1820*/  @!P0 BRA `(.L_x_18) ;  /* 0x00000008001c8947 */ /* 0x000fea0003800000 */
[----:B------:R-:W-:-:S06]  /*1830*/  UIADD3 UR4, UPT, UPT, UR4, 0xe00, URZ ;  /* 0x00000e0004047890 */ /* 0x000fcc000fffe0ff */
[----:B------:R-:W-:-:S13]  /*1840*/  ISETP.LT.AND P0, PT, R23, UR4, PT ;  /* 0x0000000417007c0c */ /* 0x000fda000bf01270 */
[----:B------:R-:W-:Y:S05]  /*1850*/  @!P0 BRA `(.L_x_19) ;  /* 0xfffffffc00a48947 */ /* 0x000fea000383ffff */
.L_x_17:
[----:B------:R-:W-:-:S13]  /*1860*/  ISETP.LE.AND P0, PT, R4, UR4, PT ;  /* 0x0000000404007c0c */ /* 0x000fda000bf03270 */
[----:B------:R-:W-:Y:S05]  /*1870*/  @P0 BRA `(.L_x_18) ;  /* 0x0000000800080947 */ /* 0x000fea0003800000 */
[----:B------:R-:W-:Y:S01]  /*1880*/  VIADD R0, R4, -UR4 ;  /* 0x8000000404007c36 */ /* 0x000fe20008000000 */
[----:B------:R-:W-:Y:S04]  /*1890*/  BSSY.RECONVERGENT B1, `(.L_x_18) ;  /* 0x0000080000017945 */ /* 0x000fe80003800200 */
[----:B------:R-:W-:-:S13]  /*18a0*/  ISETP.GE.AND P0, PT, R41, R0, PT ;  /* 0x000000002900720c */ /* 0x000fda0003f06270 */
[----:B------:R-:W-:Y:S05]  /*18b0*/  @P0 BRA `(.L_x_20) ;  /* 0x0000000400f40947 */ /* 0x000fea0003800000 */
[----:B------:R-:W-:Y:S01]  /*18c0*/  LOP3.LUT R5, RZ, R41, RZ, 0x33, !PT ;  /* 0x00000029ff057212 */ /* 0x000fe200078e33ff */
[----:B------:R-:W-:Y:S01]  /*18d0*/  BSSY.RECONVERGENT B2, `(.L_x_21) ;  /* 0x0000014000027945 */ /* 0x000fe20003800200 */
[----:B------:R-:W-:Y:S02]  /*18e0*/  IMAD.MOV.U32 R45, RZ, RZ, R41 ;  /* 0x000000ffff2d7224 */ /* 0x000fe400078e0029 */
[----:B------:R-:W-:-:S04]  /*18f0*/  IADD3 R4, PT, PT, R4, -UR4, R5 ;  /* 0x8000000404047c10 */ /* 0x000fc8000fffe005 */
[C---:B------:R-:W-:Y:S02]  /*1900*/  LOP3.LUT R5, R4.reuse, 0x600, RZ, 0xc0, !PT ;  /* 0x0000060004057812 */ /* 0x040fe400078ec0ff */
[----:B------:R-:W-:Y:S02]  /*1910*/  ISETP.GE.U32.AND P1, PT, R4, 0x600, PT ;  /* 0x000006000400780c */ /* 0x000fe40003f26070 */
[----:B------:R-:W-:-:S13]  /*1920*/  ISETP.NE.AND P0, PT, R5, 0x600, PT ;  /* 0x000006000500780c */ /* 0x000fda0003f05270 */
[----:B------:R-:W-:Y:S05]  /*1930*/  @!P0 BRA `(.L_x_22) ;  /* 0x0000000000348947 */ /* 0x000fea0003800000 */
[----:B------:R-:W-:Y:S01]  /*1940*/  LEA.HI R4, R4, 0x1, RZ, 0x17 ;  /* 0x0000000104047811 */ /* 0x000fe200078fb8ff */
[----:B------:R-:W-:Y:S02]  /*1950*/  VIADD R9, R41, UR4 ;  /* 0x0000000429097c36 */ /* 0x000fe40008000000 */
[----:B------:R-:W-:Y:S01]  /*1960*/  IMAD.MOV.U32 R45, RZ, RZ, R41 ;  /* 0x000000ffff2d7224 */ /* 0x000fe200078e0029 */
[----:B------:R-:W-:-:S05]  /*1970*/  LOP3.LUT R4, R4, 0x3, RZ, 0xc0, !PT ;  /* 0x0000000304047812 */ /* 0x000fca00078ec0ff */
[----:B------:R-:W-:-:S07]  /*1980*/  IMAD.MOV R8, RZ, RZ, -R4 ;  /* 0x000000ffff087224 */ /* 0x000fce00078e0a04 */
.L_x_23:
[----:B------:R-:W-:-:S06]  /*1990*/  IMAD.WIDE.U32 R4, R9, 0x8, R2 ;  /* 0x0000000809047825 */ /* 0x000fcc00078e0002 */
[----:B------:R-:W2:Y:S01]  /*19a0*/  LDG.E.64.CONSTANT R4, desc[UR6][R4.64] ;  /* 0x0000000604047981 */ /* 0x000ea2000c1e9b00 */
[----:B------:R-:W-:Y:S02]  /*19b0*/  VIADD R8, R8, 0x1 ;  /* 0x0000000108087836 */ /* 0x000fe40000000000 */
[----:B------:R-:W-:Y:S02]  /*19c0*/  VIADD R45, R45, 0x200 ;  /* 0x000002002d2d7836 */ /* 0x000fe40000000000 */
[----:B------:R-:W-:Y:S01]  /*19d0*/  VIADD R9, R9, 0x200 ;  /* 0x0000020009097836 */ /* 0x000fe20000000000 */
[----:B------:R-:W-:Y:S01]  /*19e0*/  ISETP.NE.AND P0, PT, R8, RZ, PT ;  /* 0x000000ff0800720c */ /* 0x000fe20003f05270 */
[----:B--2---:R-:W-:-:S12]  /*19f0*/  DADD R6, R4, R6 ;  /* 0x0000000004067229 */ /* 0x004fd80000000006 */
[----:B------:R-:W-:Y:S05]  /*1a00*/  @P0 BRA `(.L_x_23) ;  /* 0xfffffffc00e00947 */ /* 0x000fea000383ffff */
.L_x_22:
[----:B------:R-:W-:Y:S05]  /*1a10*/  BSYNC.RECONVERGENT B2 ;  /* 0x0000000000027941 */ /* 0x000fea0003800200 */
.L_x_21:
[----:B------:R-:W-:Y:S05]  /*1a20*/  @!P1 BRA `(.L_x_20) ;  /* 0x0000000400989947 */ /* 0x000fea0003800000 */
[----:B------:R-:W0:Y:S01]  /*1a30*/  LDCU.64 UR8, c[0x0][0x380] ;  /* 0x00007000ff0877ac */ /* 0x000e220008000a00 */
[----:B------:R-:W-:Y:S01]  /*1a40*/  IMAD.IADD R9, R0, 0x1, -R45 ;  /* 0x0000000100097824 */ /* 0x000fe200078e0a2d */
[C---:B------:R-:W-:Y:S01]  /*1a50*/  IADD3 R5, P0, PT, R45.reuse, UR4, RZ ;  /* 0x000000042d057c10 */ /* 0x040fe2000ff1e0ff */
[----:B------:R-:W-:Y:S01]  /*1a60*/  BSSY.RECONVERGENT B2, `(.L_x_24) ;  /* 0x0000039000027945 */ /* 0x000fe20003800200 */
[----:B------:R-:W-:Y:S02]  /*1a70*/  VIADD R43, R45, UR4 ;  /* 0x000000042d2b7c36 */ /* 0x000fe40008000000 */
[----:B------:R-:W-:Y:S01]  /*1a80*/  ISETP.GT.AND P1, PT, R9, 0x1800, PT ;  /* 0x000018000900780c */ /* 0x000fe20003f24270 */
[----:B------:R-:W-:Y:S01]  /*1a90*/  IMAD.X R8, RZ, RZ, RZ, P0 ;  /* 0x000000ffff087224 */ /* 0x000fe200000e06ff */
[----:B0-----:R-:W-:-:S04]  /*1aa0*/  LEA R4, P0, R5, UR8, 0x3 ;  /* 0x0000000805047c11 */ /* 0x001fc8000f8018ff */
[----:B------:R-:W-:Y:S02]  /*1ab0*/  LEA.HI.X R5, R5, UR9, R8, 0x3, P0 ;  /* 0x0000000905057c11 */ /* 0x000fe400080f1c08 */
[----:B------:R-:W-:-:S05]  /*1ac0*/  IADD3 R4, P0, PT, R4, 0x2000, RZ ;  /* 0x0000200004047810 */ /* 0x000fca0007f1e0ff */
[----:B------:R-:W-:Y:S01]  /*1ad0*/  IMAD.X R5, RZ, RZ, R5, P0 ;  /* 0x000000ffff057224 */ /* 0x000fe200000e0605 */
[----:B------:R-:W-:Y:S01]  /*1ae0*/  PLOP3.LUT P0, PT, PT, PT, PT, 0x80, 0x8 ;  /* 0x000000000008781c */ /* 0x000fe20003f0f070 */
[----:B------:R-:W-:-:S12]  /*1af0*/  @!P1 BRA `(.L_x_25) ;  /* 0x0000000000bc9947 */ /* 0x000fd80003800000 */
[----:B------:R-:W-:Y:S01]  /*1b00*/  PLOP3.LUT P0, PT, PT, PT, PT, 0x8, 0x80 ;  /* 0x000000000080781c */ /* 0x000fe20003f0e170 */
[----:B------:R-:W-:-:S12]  /*1b10*/  VIADD R40, R0, 0xffffe800 ;  /* 0xffffe80000287836 */ /* 0x000fd80000000000 */
.L_x_26:
[C---:B------:R-:W-:Y:S01]  /*1b20*/  IMAD.WIDE.U32 R38, R43.reuse, 0x8, R2 ;  /* 0x000000082b267825 */ /* 0x040fe200078e0002 */
[----:B------:R-:W2:Y:S04]  /*1b30*/  LDG.E.64.CONSTANT R8, desc[UR6][R4.64+-0x1000] ;  /* 0xfff0000604087981 */ /* 0x000ea8000c1e9b00 */
[----:B------:R-:W3:Y:S04]  /*1b40*/  LDG.E.64.CONSTANT R10, desc[UR6][R4.64] ;  /* 0x00000006040a7981 */ /* 0x000ee8000c1e9b00 */
[----:B------:R-:W4:Y:S01]  /*1b50*/  LDG.E.64.CONSTANT R38, desc[UR6][R38.64] ;  /* 0x0000000626267981 */ /* 0x000f22000c1e9b00 */
[----:B------:R-:W-:-:S03]  /*1b60*/  VIADD R15, R43, 0x800 ;  /* 0x000008002b0f7836 */ /* 0x000fc60000000000 */
[----:B------:R-:W5:Y:S01]  /*1b70*/  LDG.E.64.CONSTANT R12, desc[UR6][R4.64+0x1000] ;  /* 0x00100006040c7981 */ /* 0x000f62000c1e9b00 */
[----:B------:R-:W-:-:S03]  /*1b80*/  IMAD.WIDE.U32 R14, R15, 0x8, R2 ;  /* 0x000000080f0e7825 */ /* 0x000fc600078e0002 */
[----:B------:R-:W5:Y:S04]  /*1b90*/  LDG.E.64.CONSTANT R16, desc[UR6][R4.64+0x3000] ;  /* 0x0030000604107981 */ /* 0x000f68000c1e9b00 */
[----:B------:R-:W5:Y:S04]  /*1ba0*/  LDG.E.64.CONSTANT R14, desc[UR6][R14.64] ;  /* 0x000000060e0e7981 */ /* 0x000f68000c1e9b00 */
[----:B------:R-:W5:Y:S01]  /*1bb0*/  LDG.E.64.CONSTANT R18, desc[UR6][R4.64+0x4000] ;  /* 0x0040000604127981 */ /* 0x000f62000c1e9b00 */
        /* <DEDUP_REMOVED lines=11> */
[----:B------:R-:W5:Y:S04]  /*1c70*/  LDG.E.64.CONSTANT R34, desc[UR6][R4.64+0xc000] ;  /* 0x00c0000604227981 */ /* 0x000f68000c1e9b00 */
[----:B------:R0:W5:Y:S01]  /*1c80*/  LDG.E.64.CONSTANT R36, desc[UR6][R4.64+0xd000] ;  /* 0x00d0000604247981 */ /* 0x000162000c1e9b00 */
[----:B------:R-:W-:-:S05]  /*1c90*/  VIADD R45, R45, 0x2000 ;  /* 0x000020002d2d7836 */ /* 0x000fca0000000000 */
[----:B------:R-:W-:Y:S02]  /*1ca0*/  ISETP.GE.AND P1, PT, R45, R40, PT ;  /* 0x000000282d00720c */ /* 0x000fe40003f26270 */
[----:B0-----:R-:W-:Y:S01]  /*1cb0*/  IADD3 R4, P2, PT, R4, 0x10000, RZ ;  /* 0x0001000004047810 */ /* 0x001fe20007f5e0ff */
[----:B------:R-:W-:-:S04]  /*1cc0*/  VIADD R43, R43, 0x2000 ;  /* 0x000020002b2b7836 */ /* 0x000fc80000000000 */
[----:B------:R-:W-:Y:S01]  /*1cd0*/  IMAD.X R5, RZ, RZ, R5, P2 ;  /* 0x000000ffff057224 */ /* 0x000fe200010e0605 */
[----:B----4-:R-:W-:-:S08]  /*1ce0*/  DADD R38, R38, R6 ;  /* 0x0000000026267229 */ /* 0x010fd00000000006 */
[----:B--2---:R-:W-:-:S08]  /*1cf0*/  DADD R8, R38, R8 ;  /* 0x0000000026087229 */ /* 0x004fd00000000008 */
[----:B---3--:R-:W-:-:S08]  /*1d00*/  DADD R8, R8, R10 ;  /* 0x0000000008087229 */ /* 0x008fd0000000000a */
[----:B-----5:R-:W-:-:S08]  /*1d10*/  DADD R8, R8, R12 ;  /* 0x0000000008087229 */ /* 0x020fd0000000000c */
        /* <DEDUP_REMOVED lines=13> */
.L_x_25:
[----:B------:R-:W-:Y:S05]  /*1df0*/  BSYNC.RECONVERGENT B2 ;  /* 0x0000000000027941 */ /* 0x000fea0003800200 */
.L_x_24:
[----:B------:R-:W-:Y:S01]  /*1e00*/  IMAD.IADD R8, R0, 0x1, -R45 ;  /* 0x0000000100087824 */ /* 0x000fe200078e0a2d */
[----:B------:R-:W-:Y:S04]  /*1e10*/  BSSY.RECONVERGENT B2, `(.L_x_27) ;  /* 0x000001c000027945 */ /* 0x000fe80003800200 */
[----:B------:R-:W-:-:S13]  /*1e20*/  ISETP.GT.AND P1, PT, R8, 0x800, PT ;  /* 0x000008000800780c */ /* 0x000fda0003f24270 */
[----:B------:R-:W-:Y:S05]  /*1e30*/  @!P1 BRA `(.L_x_28) ;  /* 0x0000000000649947 */ /* 0x000fea0003800000 */
        /* <DEDUP_REMOVED lines=9> */
[----:B------:R-:W5:Y:S04]  /*1ed0*/  LDG.E.64.CONSTANT R22, desc[UR6][R4.64+0x4000] ;  /* 0x0040000604167981 */ /* 0x000f68000c1e9b00 */
[----:B------:R0:W5:Y:S01]  /*1ee0*/  LDG.E.64.CONSTANT R8, desc[UR6][R4.64+0x5000] ;  /* 0x0050000604087981 */ /* 0x000162000c1e9b00 */
[----:B------:R-:W-:Y:S01]  /*1ef0*/  PLOP3.LUT P0, PT, PT, PT, PT, 0x8, 0x80 ;  /* 0x000000000080781c */ /* 0x000fe20003f0e170 */
[----:B------:R-:W-:-:S02]  /*1f00*/  VIADD R45, R45, 0x1000 ;  /* 0x000010002d2d7836 */ /* 0x000fc40000000000 */
[----:B------:R-:W-:Y:S01]  /*1f10*/  VIADD R43, R43, 0x1000 ;  /* 0x000010002b2b7836 */ /* 0x000fe20000000000 */
[----:B----4-:R-:W-:-:S08]  /*1f20*/  DADD R6, R6, R10 ;  /* 0x0000000006067229 */ /* 0x010fd0000000000a */
[----:B--2---:R-:W-:-:S08]  /*1f30*/  DADD R6, R6, R12 ;  /* 0x0000000006067229 */ /* 0x004fd0000000000c */
[----:B---3--:R-:W-:-:S08]  /*1f40*/  DADD R6, R6, R14 ;  /* 0x0000000006067229 */ /* 0x008fd0000000000e */
[----:B-----5:R-:W-:-:S08]  /*1f50*/  DADD R6, R6, R16 ;  /* 0x0000000006067229 */ /* 0x020fd00000000010 */
[----:B------:R-:W-:-:S08]  /*1f60*/  DADD R6, R6, R18 ;  /* 0x0000000006067229 */ /* 0x000fd00000000012 */
[----:B------:R-:W-:Y:S01]  /*1f70*/  DADD R6, R6, R20 ;  /* 0x0000000006067229 */ /* 0x000fe20000000014 */
[----:B------:R-:W-:-:S07]  /*1f80*/  IADD3 R10, P1, PT, R4, 0x8000, RZ ;  /* 0x00008000040a7810 */ /* 0x000fce0007f3e0ff */
[----:B------:R-:W-:Y:S01]  /*1f90*/  DADD R6, R6, R22 ;  /* 0x0000000006067229 */ /* 0x000fe20000000016 */
[----:B0-----:R-:W-:Y:S02]  /*1fa0*/  IMAD.X R5, RZ, RZ, R5, P1 ;  /* 0x000000ffff057224 */ /* 0x001fe400008e0605 */
[----:B------:R-:W-:-:S05]  /*1fb0*/  IMAD.MOV.U32 R4, RZ, RZ, R10 ;  /* 0x000000ffff047224 */ /* 0x000fca00078e000a */
[----:B------:R-:W-:-:S11]  /*1fc0*/  DADD R6, R6, R8 ;  /* 0x0000000006067229 */ /* 0x000fd60000000008 */
.L_x_28:
[----:B------:R-:W-:Y:S05]  /*1fd0*/  BSYNC.RECONVERGENT B2 ;  /* 0x0000000000027941 */ /* 0x000fea0003800200 */
.L_x_27:
[----:B------:R-:W-:-:S13]  /*1fe0*/  ISETP.LT.OR P0, PT, R45, R0, P0 ;  /* 0x000000002d00720c */ /* 0x000fda0000701670 */
[----:B------:R-:W-:Y:S05]  /*1ff0*/  @!P0 BRA `(.L_x_20) ;  /* 0x0000000000248947 */ /* 0x000fea0003800000 */
[----:B------:R-:W-:Y:S01]  /*2000*/  IMAD.WIDE.U32 R2, R43, 0x8, R2 ;  /* 0x000000082b027825 */ /* 0x000fe200078e0002 */
[----:B------:R-:W2:Y:S04]  /*2010*/  LDG.E.64.CONSTANT R8, desc[UR6][R4.64+-0x1000] ;  /* 0xfff0000604087981 */ /* 0x000ea8000c1e9b00 */
[----:B------:R-:W3:Y:S04]  /*2020*/  LDG.E.64.CONSTANT R10, desc[UR6][R4.64] ;  /* 0x00000006040a7981 */ /* 0x000ee8000c1e9b00 */
[----:B------:R-:W4:Y:S04]  /*2030*/  LDG.E.64.CONSTANT R2, desc[UR6][R2.64] ;  /* 0x0000000602027981 */ /* 0x000f28000c1e9b00 */
[----:B------:R-:W5:Y:S01]  /*2040*/  LDG.E.64.CONSTANT R12, desc[UR6][R4.64+0x1000] ;  /* 0x00100006040c7981 */ /* 0x000f62000c1e9b00 */
[----:B----4-:R-:W-:-:S08]  /*2050*/  DADD R6, R6, R2 ;  /* 0x0000000006067229 */ /* 0x010fd00000000002 */
[----:B--2---:R-:W-:-:S08]  /*2060*/  DADD R6, R6, R8 ;  /* 0x0000000006067229 */ /* 0x004fd00000000008 */
[----:B---3--:R-:W-:-:S08]  /*2070*/  DADD R6, R6, R10 ;  /* 0x0000000006067229 */ /* 0x008fd0000000000a */
[----:B-----5:R-:W-:-:S11]  /*2080*/  DADD R6, R6, R12 ;  /* 0x0000000006067229 */ /* 0x020fd6000000000c */
.L_x_20:
[----:B------:R-:W-:Y:S05]  /*2090*/  BSYNC.RECONVERGENT B1 ;  /* 0x0000000000017941 */ /* 0x000fea0003800200 */
.L_x_18:
[----:B------:R-:W0:Y:S01]  /*20a0*/  S2R R0, SR_LANEID ;  /* 0x0000000000007919 */ /* 0x000e220000000000 */
[----:B------:R-:W-:Y:S04]  /*20b0*/  SHFL.DOWN PT, R2, R6, 0x1, 0x1f ;  /* 0x08201f0006027f89 */ /* 0x000fe800000e0000 */
[----:B------:R-:W1:Y:S02]  /*20c0*/  SHFL.DOWN PT, R3, R7, 0x1, 0x1f ;  /* 0x08201f0007037f89 */ /* 0x000e6400000e0000 */
[----:B-1----:R-:W-:Y:S01]  /*20d0*/  DADD R2, R2, R6 ;  /* 0x0000000002027229 */ /* 0x002fe20000000006 */
[C---:B0-----:R-:W-:Y:S02]  /*20e0*/  ISETP.GT.AND P0, PT, R0.reuse, 0x1e, PT ;  /* 0x0000001e0000780c */ /* 0x041fe40003f04270 */
[----:B------:R-:W-:-:S07]  /*20f0*/  ISETP.NE.AND P1, PT, R0, RZ, PT ;  /* 0x000000ff0000720c */ /* 0x000fce0003f25270 */
        /* <DEDUP_REMOVED lines=15> */
[----:B------:R-:W-:Y:S01]  /*21f0*/  ISETP.GT.AND P0, PT, R0, 0x17, PT ;  /* 0x000000170000780c */ /* 0x000fe20003f04270 */
[----:B------:R-:W-:Y:S01]  /*2200*/  SHFL.DOWN PT, R2, R6, 0x8, 0x1f ;  /* 0x09001f0006027f89 */ /* 0x000fe200000e0000 */
[----:B------:R-:W-:-:S03]  /*2210*/  @!P1 MOV R8, 0x400 ;  /* 0x0000040000089802 */ /* 0x000fc60000000f00 */
[----:B------:R-:W0:Y:S01]  /*2220*/  SHFL.DOWN PT, R3, R7, 0x8, 0x1f ;  /* 0x09001f0007037f89 */ /* 0x000e2200000e0000 */
[----:B-1----:R-:W-:Y:S01]  /*2230*/  @!P1 LEA R11, R11, R8, 0x18 ;  /* 0x000000080b0b9211 */ /* 0x002fe200078ec0ff */
[----:B0-----:R-:W-:-:S10]  /*2240*/  DADD R2, R2, R6 ;  /* 0x0000000002027229 */ /* 0x001fd40000000006 */
[----:B------:R-:W-:Y:S02]  /*2250*/  FSEL R4, R6, R2, P0 ;  /* 0x0000000206047208 */ /* 0x000fe40000000000 */
[----:B------:R-:W-:Y:S02]  /*2260*/  FSEL R5, R7, R3, P0 ;  /* 0x0000000307057208 */ /* 0x000fe40000000000 */
[----:B------:R-:W-:Y:S01]  /*2270*/  @!P1 SHF.R.U32.HI R6, RZ, 0x2, R41 ;  /* 0x00000002ff069819 */ /* 0x000fe20000011629 */
[----:B------:R-:W-:Y:S01]  /*2280*/  SHFL.DOWN PT, R2, R4, 0x10, 0x1f ;  /* 0x0a001f0004027f89 */ /* 0x000fe200000e0000 */
[----:B------:R-:W-:Y:S02]  /*2290*/  ISETP.NE.AND P0, PT, R41, RZ, PT ;  /* 0x000000ff2900720c */ /* 0x000fe40003f05270 */
[----:B------:R-:W-:Y:S01]  /*22a0*/  @!P1 LOP3.LUT R6, R6, 0xf8, RZ, 0xc0, !PT ;  /* 0x000000f806069812 */ /* 0x000fe200078ec0ff */
[----:B------:R-:W0:Y:S04]  /*22b0*/  SHFL.DOWN PT, R3, R5, 0x10, 0x1f ;  /* 0x0a001f0005037f89 */ /* 0x000e2800000e0000 */
[----:B------:R-:W-:Y:S01]  /*22c0*/  @!P1 IMAD.IADD R11, R6, 0x1, R11 ;  /* 0x00000001060b9824 */ /* 0x000fe200078e020b */
[----:B0-----:R-:W-:-:S07]  /*22d0*/  DADD R2, R2, R4 ;  /* 0x0000000002027229 */ /* 0x001fce0000000004 */
[----:B------:R0:W-:Y:S01]  /*22e0*/  @!P1 STS.64 [R11+0x10], R2 ;  /* 0x000010020b009388 */ /* 0x0001e20000000a00 */
[----:B------:R-:W-:Y:S01]  /*22f0*/  BAR.SYNC.DEFER_BLOCKING 0x0 ;  /* 0x0000000000007b1d */ /* 0x000fe20000010000 */
[----:B------:R-:W-:-:S04]  /*2300*/  ISETP.GT.AND P1, PT, R0, 0xf, PT ;  /* 0x0000000f0000780c */ /* 0x000fc80003f24270 */
[----:B------:R-:W-:Y:S02]  /*2310*/  FSEL R0, R4, R2, P1 ;  /* 0x0000000204007208 */ /* 0x000fe40000800000 */
[----:B------:R-:W-:-:S03]  /*2320*/  FSEL R5, R5, R3, P1 ;  /* 0x0000000305057208 */ /* 0x000fc60000800000 */
[----:B0-----:R-:W-:Y:S02]  /*2330*/  IMAD.MOV.U32 R2, RZ, RZ, R0 ;  /* 0x000000ffff027224 */ /* 0x001fe400078e0000 */
[----:B------:R-:W-:Y:S01]  /*2340*/  IMAD.MOV.U32 R3, RZ, RZ, R5 ;  /* 0x000000ffff037224 */ /* 0x000fe200078e0005 */
[----:B------:R-:W-:Y:S06]  /*2350*/  @P0 BRA `(.L_x_16) ;  /* 0x0000000000680947 */ /* 0x000fec0003800000 */
[----:B------:R-:W0:Y:S01]  /*2360*/  S2UR UR5, SR_CgaCtaId ;  /* 0x00000000000579c3 */ /* 0x000e220000008800 */
[----:B------:R-:W-:Y:S02]  /*2370*/  UMOV UR4, 0x400 ;  /* 0x0000040000047882 */ /* 0x000fe40000000000 */
[----:B0-----:R-:W-:-:S09]  /*2380*/  ULEA UR4, UR5, UR4, 0x18 ;  /* 0x0000000405047291 */ /* 0x001fd2000f8ec0ff */
[----:B------:R-:W0:Y:S04]  /*2390*/  LDS.64 R4, [UR4+0x18] ;  /* 0x00001804ff047984 */ /* 0x000e280008000a00 */
[----:B------:R-:W1:Y:S04]  /*23a0*/  LDS.128 R8, [UR4+0x20] ;  /* 0x00002004ff087984 */ /* 0x000e680008000c00 */
        /* <DEDUP_REMOVED lines=20> */
[----:B------:R-:W-:-:S11]  /*24f0*/  DADD R2, R2, R10 ;  /* 0x0000000002027229 */ /* 0x000fd6000000000a */
.L_x_16:
[----:B------:R-:W-:Y:S05]  /*2500*/  BSYNC.RECONVERGENT B0 ;  /* 0x0000000000007941 */ /* 0x000fea0003800200 */
.L_x_1:
[----:B------:R-:W-:Y:S05]  /*2510*/  @P0 EXIT ;  /* 0x000000000000094d */ /* 0x000fea0003800000 */
[----:B------:R-:W2:Y:S01]  /*2520*/  LDCU UR4, c[0x0][0x398] ;  /* 0x00007300ff0477ac */ /* 0x000ea20008000800 */
[----:B------:R-:W3:Y:S01]  /*2530*/  LDC.64 R6, c[0x0][0x388] ;  /* 0x0000e200ff067b82 */ /* 0x000ee20000000a00 */
[----:B--2---:R-:W2:Y:S02]  /*2540*/  I2F.F64 R4, UR4 ;  /* 0x0000000400047d12 */ /* 0x004ea40008201c00 */
[----:B--2---:R-:W-:-:S10]  /*2550*/  DADD R4, R4, R2 ;  /* 0x0000000004047229 */ /* 0x004fd40000000002 */
[----:B------:R-:W3:Y:S02]  /*2560*/  F2I.F64.TRUNC R5, R4 ;  /* 0x0000000400057311 */ /* 0x000ee4000030d100 */
[----:B---3--:R-:W-:Y:S01]  /*2570*/  STG.E desc[UR6][R6.64], R5 ;  /* 0x0000000506007986 */ /* 0x008fe2000c101906 */
[----:B------:R-:W-:Y:S05]  /*2580*/  EXIT ;  /* 0x000000000000794d */ /* 0x000fea0003800000 */
.L_x_29:
[----:B------:R-:W-:-:S00]  /*2590*/  BRA `(.L_x_29) ;  /* 0xfffffffc00fc7947 */ /* 0x000fc0000383ffff */
[----:B------:R-:W-:-:S00]  /*25a0*/  NOP ;  /* 0x0000000000007918 */ /* 0x000fc00000000000 */
        /* <DEDUP_REMOVED lines=13> */
.L_x_318:


//--------------------- .text._ZN3cub18CUB_300001_SM_10006detail6reduce18DeviceReduceKernelINS2_10policy_hubIdyN4cuda3std3__44plusIdEEE10Policy1000EN6thrust24THRUST_300001_SM_1000_NS6detail15normal_iteratorINSD_10device_ptrIdEEEEyS9_d16greater_than_oneEEvT0_PT3_T1_NS0_13GridEvenShareISN_EET2_T4_ --------------------------
	.section	.text._ZN3cub18CUB_300001_SM_10006detail6reduce18DeviceReduceKernelINS2_10policy_hubIdyN4cuda3std3__44plusIdEEE10Policy1000EN6thrust24THRUST_300001_SM_1000_NS6detail15normal_iteratorINSD_10device_ptrIdEEEEyS9_d16greater_than_oneEEvT0_PT3_T1_NS0_13GridEvenShareISN_EET2_T4_,"ax",@progbits
	.align	128
        .global         _ZN3cub18CUB_300001_SM_10006detail6reduce18DeviceReduceKernelINS2_10policy_hubIdyN4cuda3std3__44plusIdEEE10Policy1000EN6thrust24THRUST_300001_SM_1000_NS6detail15normal_iteratorINSD_10device_ptrIdEEEEyS9_d16greater_than_oneEEvT0_PT3_T1_NS0_13GridEvenShareISN_EET2_T4_
        .type           _ZN3cub18CUB_300001_SM_10006detail6reduce18DeviceReduceKernelINS2_10policy_hubIdyN4cuda3std3__44plusIdEEE10Policy1000EN6thrust24THRUST_300001_SM_1000_NS6detail15normal_iteratorINSD_10device_ptrIdEEEEyS9_d16greater_than_oneEEvT0_PT3_T1_NS0_13GridEvenShareISN_EET2_T4_,@function
        .size           _ZN3cub18CUB_300001_SM_10006detail6reduce18DeviceReduceKernelINS2_10policy_hubIdyN4cuda3std3__44plusIdEEE10Policy1000EN6thrust24THRUST_300001_SM_1000_NS6detail15normal_iteratorINSD_10device_ptrIdEEEEyS9_d16greater_than_oneEEvT0_PT3_T1_NS0_13GridEvenShareISN_EET2_T4_,(.L_x_319 - _ZN3cub18CUB_300001_SM_10006detail6reduce18DeviceReduceKernelINS2_10policy_hubIdyN4cuda3std3__44plusIdEEE10Policy1000EN6thrust24THRUST_300001_SM_1000_NS6detail15normal_iteratorINSD_10device_ptrIdEEEEyS9_d16greater_than_oneEEvT0_PT3_T1_NS0_13GridEvenShareISN_EET2_T4_)
        .other          _ZN3cub18CUB_300001_SM_10006detail6reduce18DeviceReduceKernelINS2_10policy_hubIdyN4cuda3std3__44plusIdEEE10Policy1000EN6thrust24THRUST_300001_SM_1000_NS6detail15normal_iteratorINSD_10device_ptrIdEEEEyS9_d16greater_than_oneEEvT0_PT3_T1_NS0_13GridEvenShareISN_EET2_T4_,@"STO_CUDA_ENTRY STV_DEFAULT"
_ZN3cub18CUB_300001_SM_10006detail6reduce18DeviceReduceKernelINS2_10policy_hubIdyN4cuda3std3__44plusIdEEE10Policy1000EN6thrust24THRUST_300001_SM_1000_NS6detail15normal_iteratorINSD_10device_ptrIdEEEEyS9_d16greater_than_oneEEvT0_PT3_T1_NS0_13GridEvenShareISN_EET2_T4_:
.text._ZN3cub18CUB_300001_SM_10006detail6reduce18DeviceReduceKernelINS2_10policy_hubIdyN4cuda3std3__44plusIdEEE10Policy1000EN6thrust24THRUST_300001_SM_1000_NS6detail15normal_iteratorINSD_10device_ptrIdEEEEyS9_d16greater_than_oneEEvT0_PT3_T1_NS0_13GridEvenShareISN_EET2_T4_:
[----:B------:R-:W-:Y:S08]  /*0000*/  LDC R1, c[0x0][0x37c] ;  /* 0x0000df00ff017b82 */ /* 0x000ff00000000800 */
[----:B------:R-:W0:Y:S01]  /*0010*/  S2UR UR18, SR_CTAID.X ;  /* 0x00000000001279c3 */ /* 0x000e220000002500 */
[----:B------:R-:W1:Y:S01]  /*0020*/  LDCU.64 UR4, c[0x0][0x3b8] ;  /* 0x00007700ff0477ac */ /* 0x000e620008000a00 */
[----:B------:R-:W-:Y:S01]  /*0030*/  BSSY.RECONVERGENT B0, `(.L_x_30) ;  /* 0x000033d000007945 */ /* 0x000fe20003800200 */
[----:B------:R-:W2:Y:S01]  /*0040*/  LDCU UR11, c[0x0][0x3c0] ;  /* 0x00007800ff0b77ac */ /* 0x000ea20008000800 */
[----:B------:R-:W3:Y:S01]  /*0050*/  LDCU.64 UR16, c[0x0][0x358] ;  /* 0x00006b00ff1077ac */ /* 0x000ee20008000a00 */
[----:B-1----:R-:W-:-:S02]  /*0060*/  IMAD.U32 R4, RZ, RZ, UR4 ;  /* 0x00000004ff047e24 */ /* 0x002fc4000f8e00ff */
[----:B------:R-:W-:Y:S01]  /*0070*/  IMAD.U32 R5, RZ, RZ, UR5 ;  /* 0x00000005ff057e24 */ /* 0x000fe2000f8e00ff */
[----:B--2---:R-:W-:Y:S02]  /*0080*/  UIMAD UR5, UR11, 0xe00, URZ ;  /* 0x00000e000b0578a4 */ /* 0x004fe4000f8e02ff */
[----:B0-----:R-:W-:Y:S02]  /*0090*/  UIMAD UR9, UR18, 0xe00, URZ ;  /* 0x00000e00120978a4 */ /* 0x001fe4000f8e02ff */
[----:B------:R-:W-:-:S04]  /*00a0*/  USHF.R.S32.HI UR4, URZ, 0x1f, UR5 ;  /* 0x0000001fff047899 */ /* 0x000fc80008011405 */
[----:B------:R-:W-:-:S04]  /*00b0*/  IADD3 R16, P1, PT, R4, -UR9, RZ ;  /* 0x8000000904107c10 */ /* 0x000fc8000ff3e0ff */
[----:B------:R-:W-:Y:S02]  /*00c0*/  ISETP.GT.U32.AND P0, PT, R16, 0xdff, PT ;  /* 0x00000dff1000780c */ /* 0x000fe40003f04070 */
[----:B------:R-:W-:-:S04]  /*00d0*/  IADD3.X R17, PT, PT, R5, -0x1, RZ, P1, !PT ;  /* 0xffffffff05117810 */ /* 0x000fc80000ffe4ff */
[----:B------:R-:W-:-:S13]  /*00e0*/  ISETP.GT.U32.AND.EX P0, PT, R17, RZ, PT, P0 ;  /* 0x000000ff1100720c */ /* 0x000fda0003f04100 */
[----:B---3--:R-:W-:Y:S05]  /*00f0*/  @P0 BRA `(.L_x_31) ;  /* 0x0000001800780947 */ /* 0x008fea0003800000 */
[----:B------:R-:W0:Y:S01]  /*0100*/  S2R R0, SR_TID.X ;  /* 0x0000000000007919 */ /* 0x000e220000002100 */
[----:B------:R-:W-:Y:S01]  /*0110*/  VIADD R3, R4, -UR9 ;  /* 0x8000000904037c36 */ /* 0x000fe20008000000 */
[----:B------:R-:W-:Y:S01]  /*0120*/  BSSY.RECONVERGENT B1, `(.L_x_32) ;  /* 0x000000d000017945 */ /* 0x000fe20003800200 */
[----:B------:R-:W-:-:S03]  /*0130*/  CS2R R24, SRZ ;  /* 0x0000000000187805 */ /* 0x000fc6000001ff00 */
[----:B0-----:R-:W-:Y:S01]  /*0140*/  ISETP.GE.AND P0, PT, R0, R3, PT ;  /* 0x000000030000720c */ /* 0x001fe20003f06270 */
[----:B------:R-:W-:-:S12]  /*0150*/  IMAD.MOV.U32 R2, RZ, RZ, R0 ;  /* 0x000000ffff027224 */ /* 0x000fd800078e0000 */
[----:B------:R-:W-:Y:S05]  /*0160*/  @P0 BRA `(.L_x_33) ;  /* 0x0000000000200947 */ /* 0x000fea0003800000 */
[----:B------:R-:W0:Y:S01]  /*0170*/  LDC.64 R6, c[0x0][0x380] ;  /* 0x0000e000ff067b82 */ /* 0x000e220000000a00 */
[----:B------:R-:W-:-:S04]  /*0180*/  VIADD R5, R0, UR9 ;  /* 0x0000000900057c36 */ /* 0x000fc80008000000 */
[----:B0-----:R-:W-:-:S06]  /*0190*/  IMAD.WIDE.U32 R6, R5, 0x8, R6 ;  /* 0x0000000805067825 */ /* 0x001fcc00078e0006 */
[----:B------:R-:W2:Y:S01]  /*01a0*/  LDG.E.64 R6, desc[UR16][R6.64] ;  /* 0x0000001006067981 */ /* 0x000ea2000c1e1b00 */
[----:B------:R-:W-:Y:S02]  /*01b0*/  VIADD R2, R0, 0x200 ;  /* 0x0000020000027836 */ /* 0x000fe40000000000 */
[----:B------:R-:W-:Y:S01]  /*01c0*/  IMAD.MOV.U32 R24, RZ, RZ, RZ ;  /* 0x000000ffff187224 */ /* 0x000fe200078e00ff */
[----:B--2---:R-:W-:-:S06]  /*01d0*/  DSETP.GTU.AND P0, PT, R6, 1, PT ;  /* 0x3ff000000600742a */ /* 0x004fcc0003f0c000 */
[----:B------:R-:W-:-:S08]  /*01e0*/  FSEL R25, RZ, 1.875, P0 ;  /* 0x3ff00000ff197808 */ /* 0x000fd00000000000 */
.L_x_33:
[----:B------:R-:W-:Y:S05]  /*01f0*/  BSYNC.RECONVERGENT B1 ;  /* 0x0000000000017941 */ /* 0x000fea0003800200 */
.L_x_32:
[----:B------:R-:W-:Y:S01]  /*0200*/  ISETP.GE.AND P0, PT, R2, R3, PT ;  /* 0x000000030200720c */ /* 0x000fe20003f06270 */
[----:B------:R-:W-:-:S12]  /*0210*/  BSSY.RECONVERGENT B1, `(.L_x_34) ;  /* 0x00000c9000017945 */ /* 0x000fd80003800200 */
[----:B------:R-:W-:Y:S05]  /*0220*/  @P0 BRA `(.L_x_35) ;  /* 0x0000000c001c0947 */ /* 0x000fea0003800000 */
[----:B------:R-:W-:Y:S01]  /*0230*/  LOP3.LUT R5, RZ, R2, RZ, 0x33, !PT ;  /* 0x00000002ff057212 */ /* 0x000fe200078e33ff */
[----:B------:R-:W-:Y:S03]  /*0240*/  BSSY.RECONVERGENT B2, `(.L_x_36) ;  /* 0x0000066000027945 */ /* 0x000fe60003800200 */
[----:B------:R-:W-:-:S04]  /*0250*/  IADD3 R6, PT, PT, R4, -UR9, R5 ;  /* 0x8000000904067c10 */ /* 0x000fc8000fffe005 */
[C---:B------:R-:W-:Y:S02]  /*0260*/  ISETP.GE.U32.AND P1, PT, R6.reuse, 0x1e00, PT ;  /* 0x00001e000600780c */ /* 0x040fe40003f26070 */
[----:B------:R-:W-:-:S04]  /*0270*/  LEA.HI R4, R6, 0x1, RZ, 0x17 ;  /* 0x0000000106047811 */ /* 0x000fc800078fb8ff */
[----:B------:R-:W-:-:S04]  /*0280*/  LOP3.LUT R5, R4, 0xf, RZ, 0xc0, !PT ;  /* 0x0000000f04057812 */ /* 0x000fc800078ec0ff */
[----:B------:R-:W-:-:S03]  /*0290*/  ISETP.NE.AND P0, PT, R5, RZ, PT ;  /* 0x000000ff0500720c */ /* 0x000fc60003f05270 */
[----:B------:R-:W-:Y:S10]  /*02a0*/  @!P1 BRA `(.L_x_37) ;  /* 0x00000004007c9947 */ /* 0x000ff40003800000 */
[----:B------:R-:W0:Y:S01]  /*02b0*/  LDCU.64 UR4, c[0x0][0x380] ;  /* 0x00007000ff0477ac */ /* 0x000e220008000a00 */
[----:B------:R-:W-:Y:S01]  /*02c0*/  IMAD.WIDE.U32 R6, R2, 0x8, RZ ;  /* 0x0000000802067825 */ /* 0x000fe200078e00ff */
[----:B------:R-:W-:-:S03]  /*02d0*/  LOP3.LUT R26, R4, 0xfffff0, RZ, 0xc0, !PT ;  /* 0x00fffff0041a7812 */ /* 0x000fc600078ec0ff */
[----:B------:R-:W-:Y:S02]  /*02e0*/  IMAD.U32 R9, RZ, RZ, UR18 ;  /* 0x00000012ff097e24 */ /* 0x000fe4000f8e00ff */
[----:B------:R-:W-:Y:S02]  /*02f0*/  IMAD.MOV R26, RZ, RZ, -R26 ;  /* 0x000000ffff1a7224 */ /* 0x000fe400078e0a1a */
[----:B------:R-:W-:-:S03]  /*0300*/  IMAD.WIDE.U32 R6, R9, 0x7000, R6 ;  /* 0x0000700009067825 */ /* 0x000fc600078e0006 */
[----:B0-----:R-:W-:-:S04]  /*0310*/  IADD3 R6, P1, PT, R6, UR4, RZ ;  /* 0x0000000406067c10 */ /* 0x001fc8000ff3e0ff */
[----:B------:R-:W-:-:S04]  /*0320*/  IADD3 R6, P2, PT, R6, 0x8000, RZ ;  /* 0x0000800006067810 */ /* 0x000fc80007f5e0ff */
[----:B------:R-:W-:-:S09]  /*0330*/  IADD3.X R7, PT, PT, RZ, UR5, R7, P2, P1 ;  /* 0x00000005ff077c10 */ /* 0x000fd200097e2407 */
.L_x_38:
[----:B------:R-:W2:Y:S04]  /*0340*/  LDG.E.64 R22, desc[UR16][R6.64+-0x8000] ;  /* 0xff80001006167981 */ /* 0x000ea8000c1e1b00 */
[----:B------:R-:W3:Y:S04]  /*0350*/  LDG.E.64 R18, desc[UR16][R6.64+-0x7000] ;  /* 0xff90001006127981 */ /* 0x000ee8000c1e1b00 */
[----:B------:R-:W4:Y:S04]  /*0360*/  LDG.E.64 R20, desc[UR16][R6.64+-0x6000] ;  /* 0xffa0001006147981 */ /* 0x000f28000c1e1b00 */
[----:B------:R-:W5:Y:S04]  /*0370*/  LDG.E.64 R14, desc[UR16][R6.64+-0x5000] ;  /* 0xffb00010060e7981 */ /* 0x000f68000c1e1b00 */
[----:B------:R-:W5:Y:S04]  /*0380*/  LDG.E.64 R16, desc[UR16][R6.64+-0x4000] ;  /* 0xffc0001006107981 */ /* 0x000f68000c1e1b00 */
[----:B------:R-:W5:Y:S04]  /*0390*/  LDG.E.64 R10, desc[UR16][R6.64+-0x3000] ;  /* 0xffd00010060a7981 */ /* 0x000f68000c1e1b00 */
[----:B------:R-:W5:Y:S04]  /*03a0*/  LDG.E.64 R12, desc[UR16][R6.64+-0x2000] ;  /* 0xffe00010060c7981 */ /* 0x000f68000c1e1b00 */
[----:B------:R-:W5:Y:S01]  /*03b0*/  LDG.E.64 R8, desc[UR16][R6.64+-0x1000] ;  /* 0xfff0001006087981 */ /* 0x000f62000c1e1b00 */
[----:B--2---:R-:W-:Y:S01]  /*03c0*/  DSETP.GTU.AND P1, PT, R22, 1, PT ;  /* 0x3ff000001600742a */ /* 0x004fe20003f2c000 */
[----:B------:R-:W-:-:S05]  /*03d0*/  IMAD.MOV.U32 R22, RZ, RZ, RZ ;  /* 0x000000ffff167224 */ /* 0x000fca00078e00ff */
[----:B------:R-:W-:Y:S01]  /*03e0*/  FSEL R23, RZ, 1.875, P1 ;  /* 0x3ff00000ff177808 */ /* 0x000fe20000800000 */
[----:B---3--:R-:W-:Y:S01]  /*03f0*/  DSETP.GTU.AND P1, PT, R18, 1, PT ;  /* 0x3ff000001200742a */ /* 0x008fe20003f2c000 */
[----:B------:R-:W-:-:S04]  /*0400*/  IMAD.MOV.U32 R18, RZ, RZ, RZ ;  /* 0x000000ffff127224 */ /* 0x000fc800078e00ff */
[----:B------:R-:W-:Y:S01]  /*0410*/  DADD R22, R24, R22 ;  /* 0x0000000018167229 */ /* 0x000fe20000000016 */
[----:B------:R-:W-:Y:S01]  /*0420*/  FSEL R19, RZ, 1.875, P1 ;  /* 0x3ff00000ff137808 */ /* 0x000fe20000800000 */
[----:B----4-:R-:W-:Y:S01]  /*0430*/  DSETP.GTU.AND P1, PT, R20, 1, PT ;  /* 0x3ff000001400742a */ /* 0x010fe20003f2c000 */
[----:B------:R-:W2:Y:S04]  /*0440*/  LDG.E.64 R24, desc[UR16][R6.64] ;  /* 0x0000001006187981 */ /* 0x000ea8000c1e1b00 */
[----:B------:R-:W3:Y:S01]  /*0450*/  LDG.E.64 R20, desc[UR16][R6.64+0x1000] ;  /* 0x0010001006147981 */ /* 0x000ee2000c1e1b00 */
[----:B------:R-:W-:Y:S01]  /*0460*/  DADD R18, R22, R18 ;  /* 0x0000000016127229 */ /* 0x000fe20000000012 */
[----:B------:R-:W-:Y:S01]  /*0470*/  FSEL R23, RZ, 1.875, P1 ;  /* 0x3ff00000ff177808 */ /* 0x000fe20000800000 */
[----:B------:R-:W-:Y:S01]  /*0480*/  IMAD.MOV.U32 R22, RZ, RZ, RZ ;  /* 0x000000ffff167224 */ /* 0x000fe200078e00ff */
[----:B-----5:R-:W-:Y:S01]  /*0490*/  DSETP.GTU.AND P1, PT, R14, 1, PT ;  /* 0x3ff000000e00742a */ /* 0x020fe20003f2c000 */
[----:B------:R-:W-:-:S04]  /*04a0*/  IMAD.MOV.U32 R14, RZ, RZ, RZ ;  /* 0x000000ffff0e7224 */ /* 0x000fc800078e00ff */
[----:B------:R-:W-:Y:S01]  /*04b0*/  DADD R22, R18, R22 ;  /* 0x0000000012167229 */ /* 0x000fe20000000016 */
[----:B------:R-:W-:Y:S01]  /*04c0*/  FSEL R15, RZ, 1.875, P1 ;  /* 0x3ff00000ff0f7808 */ /* 0x000fe20000800000 */
[----:B------:R-:W-:Y:S01]  /*04d0*/  DSETP.GTU.AND P1, PT, R16, 1, PT ;  /* 0x3ff000001000742a */ /* 0x000fe20003f2c000 */
[----:B------:R-:W4:Y:S04]  /*04e0*/  LDG.E.64 R18, desc[UR16][R6.64+0x2000] ;  /* 0x0020001006127981 */ /* 0x000f28000c1e1b00 */
[----:B------:R-:W5:Y:S01]  /*04f0*/  LDG.E.64 R16, desc[UR16][R6.64+0x3000] ;  /* 0x0030001006107981 */ /* 0x000f62000c1e1b00 */
[----:B------:R-:W-:Y:S01]  /*0500*/  DADD R14, R22, R14 ;  /* 0x00000000160e7229 */ /* 0x000fe2000000000e */
[----:B------:R-:W-:Y:S01]  /*0510*/  FSEL R23, RZ, 1.875, P1 ;  /* 0x3ff00000ff177808 */ /* 0x000fe20000800000 */
[----:B------:R-:W-:Y:S01]  /*0520*/  IMAD.MOV.U32 R22, RZ, RZ, RZ ;  /* 0x000000ffff167224 */ /* 0x000fe200078e00ff */
[----:B------:R-:W-:Y:S01]  /*0530*/  DSETP.GTU.AND P1, PT, R10, 1, PT ;  /* 0x3ff000000a00742a */ /* 0x000fe20003f2c000 */
[----:B------:R-:W-:-:S04]  /*0540*/  IMAD.MOV.U32 R10, RZ, RZ, RZ ;  /* 0x000000ffff0a7224 */ /* 0x000fc800078e00ff */
[----:B------:R-:W-:Y:S01]  /*0550*/  DADD R22, R14, R22 ;  /* 0x000000000e167229 */ /* 0x000fe20000000016 */
[----:B------:R-:W-:Y:S01]  /*0560*/  FSEL R11, RZ, 1.875, P1 ;  /* 0x3ff00000ff0b7808 */ /* 0x000fe20000800000 */
[----:B------:R-:W5:Y:S01]  /*0570*/  LDG.E.64 R14, desc[UR16][R6.64+0x4000] ;  /* 0x00400010060e7981 */ /* 0x000f62000c1e1b00 */
[----:B------:R-:W-:-:S03]  /*0580*/  DSETP.GTU.AND P1, PT, R12, 1, PT ;  /* 0x3ff000000c00742a */ /* 0x000fc60003f2c000 */
[----:B------:R-:W5:Y:S02]  /*0590*/  LDG.E.64 R12, desc[UR16][R6.64+0x5000] ;  /* 0x00500010060c7981 */ /* 0x000f64000c1e1b00 */
[----:B------:R-:W-:Y:S01]  /*05a0*/  DADD R10, R22, R10 ;  /* 0x00000000160a7229 */ /* 0x000fe2000000000a */
[----:B------:R-:W-:Y:S01]  /*05b0*/  FSEL R23, RZ, 1.875, P1 ;  /* 0x3ff00000ff177808 */ /* 0x000fe20000800000 */
[----:B------:R-:W-:-:S06]  /*05c0*/  IMAD.MOV.U32 R22, RZ, RZ, RZ ;  /* 0x000000ffff167224 */ /* 0x000fcc00078e00ff */
[----:B------:R-:W-:Y:S02]  /*05d0*/  DADD R22, R10, R22 ;  /* 0x000000000a167229 */ /* 0x000fe40000000016 */
[----:B------:R-:W5:Y:S01]  /*05e0*/  LDG.E.64 R10, desc[UR16][R6.64+0x6000] ;  /* 0x00600010060a7981 */ /* 0x000f62000c1e1b00 */
[----:B------:R-:W-:-:S03]  /*05f0*/  DSETP.GTU.AND P1, PT, R8, 1, PT ;  /* 0x3ff000000800742a */ /* 0x000fc60003f2c000 */
[----:B------:R-:W5:Y:S01]  /*0600*/  LDG.E.64 R8, desc[UR16][R6.64+0x7000] ;  /* 0x0070001006087981 */ /* 0x000f62000c1e1b00 */
[----:B------:R-:W-:Y:S02]  /*0610*/  VIADD R26, R26, 0x10 ;  /* 0x000000101a1a7836 */ /* 0x000fe40000000000 */
[----:B------:R-:W-:Y:S01]  /*0620*/  VIADD R2, R2, 0x2000 ;  /* 0x0000200002027836 */ /* 0x000fe20000000000 */
[----:B--2---:R-:W-:Y:S01]  /*0630*/  DSETP.GTU.AND P2, PT, R24, 1, PT ;  /* 0x3ff000001800742a */ /* 0x004fe20003f4c000 */
[----:B------:R-:W-:Y:S01]  /*0640*/  FSEL R25, RZ, 1.875, P1 ;  /* 0x3ff00000ff197808 */ /* 0x000fe20000800000 */
[----:B------:R-:W-:Y:S01]  /*0650*/  IMAD.MOV.U32 R24, RZ, RZ, RZ ;  /* 0x000000ffff187224 */ /* 0x000fe200078e00ff */
[----:B---3--:R-:W-:-:S05]  /*0660*/  DSETP.GTU.AND P1, PT, R20, 1, PT ;  /* 0x3ff000001400742a */ /* 0x008fca0003f2c000 */
[----:B------:R-:W-:Y:S01]  /*0670*/  DADD R24, R22, R24 ;  /* 0x0000000016187229 */ /* 0x000fe20000000018 */
[----:B------:R-:W-:Y:S01]  /*0680*/  FSEL R23, RZ, 1.875, P2 ;  /* 0x3ff00000ff177808 */ /* 0x000fe20001000000 */
[----:B------:R-:W-:Y:S01]  /*0690*/  IMAD.MOV.U32 R22, RZ, RZ, RZ ;  /* 0x000000ffff167224 */ /* 0x000fe200078e00ff */
[----:B------:R-:W-:Y:S01]  /*06a0*/  FSEL R21, RZ, 1.875, P1 ;  /* 0x3ff00000ff157808 */ /* 0x000fe20000800000 */
[----:B------:R-:W-:Y:S01]  /*06b0*/  IMAD.MOV.U32 R20, RZ, RZ, RZ ;  /* 0x000000ffff147224 */ /* 0x000fe200078e00ff */
[----:B----4-:R-:W-:-:S03]  /*06c0*/  DSETP.GTU.AND P1, PT, R18, 1, PT ;  /* 0x3ff000001200742a */ /* 0x010fc60003f2c000 */
[----:B------:R-:W-:Y:S01]  /*06d0*/  DADD R24, R24, R22 ;  /* 0x0000000018187229 */ /* 0x000fe20000000016 */
[----:B------:R-:W-:Y:S02]  /*06e0*/  IMAD.MOV.U32 R18, RZ, RZ, RZ ;  /* 0x000000ffff127224 */ /* 0x000fe400078e00ff */
[----:B------:R-:W-:Y:S01]  /*06f0*/  FSEL R19, RZ, 1.875, P1 ;  /* 0x3ff00000ff137808 */ /* 0x000fe20000800000 */
[----:B-----5:R-:W-:-:S04]  /*0700*/  DSETP.GTU.AND P1, PT, R16, 1, PT ;  /* 0x3ff000001000742a */ /* 0x020fc80003f2c000 */
[----:B------:R-:W-:Y:S02]  /*0710*/  DADD R24, R24, R20 ;  /* 0x0000000018187229 */ /* 0x000fe40000000014 */
[----:B------:R-:W-:Y:S01]  /*0720*/  FSEL R17, RZ, 1.875, P1 ;  /* 0x3ff00000ff117808 */ /* 0x000fe20000800000 */
[----:B------:R-:W-:-:S05]  /*0730*/  DSETP.GTU.AND P1, PT, R14, 1, PT ;  /* 0x3ff000000e00742a */ /* 0x000fca0003f2c000 */
[----:B------:R-:W-:Y:S01]  /*0740*/  DADD R24, R24, R18 ;  /* 0x0000000018187229 */ /* 0x000fe20000000012 */
[----:B------:R-:W-:Y:S01]  /*0750*/  IMAD.MOV.U32 R16, RZ, RZ, RZ ;  /* 0x000000ffff107224 */ /* 0x000fe200078e00ff */
[----:B------:R-:W-:Y:S01]  /*0760*/  FSEL R15, RZ, 1.875, P1 ;  /* 0x3ff00000ff0f7808 */ /* 0x000fe20000800000 */
[----:B------:R-:W-:Y:S01]  /*0770*/  DSETP.GTU.AND P1, PT, R12, 1, PT ;  /* 0x3ff000000c00742a */ /* 0x000fe20003f2c000 */
[----:B------:R-:W-:-:S04]  /*0780*/  IMAD.MOV.U32 R14, RZ, RZ, RZ ;  /* 0x000000ffff0e7224 */ /* 0x000fc800078e00ff */
[----:B------:R-:W-:Y:S01]  /*0790*/  DADD R24, R24, R16 ;  /* 0x0000000018187229 */ /* 0x000fe20000000010 */
[----:B------:R-:W-:Y:S01]  /*07a0*/  FSEL R13, RZ, 1.875, P1 ;  /* 0x3ff00000ff0d7808 */ /* 0x000fe20000800000 */
[----:B------:R-:W-:-:S06]  /*07b0*/  DSETP.GTU.AND P1, PT, R10, 1, PT ;  /* 0x3ff000000a00742a */ /* 0x000fcc0003f2c000 */
[----:B------:R-:W-:Y:S01]  /*07c0*/  DADD R24, R24, R14 ;  /* 0x0000000018187229 */ /* 0x000fe2000000000e */
[----:B------:R-:W-:Y:S01]  /*07d0*/  IMAD.MOV.U32 R12, RZ, RZ, RZ ;  /* 0x000000ffff0c7224 */ /* 0x000fe200078e00ff */
[----:B------:R-:W-:Y:S01]  /*07e0*/  FSEL R11, RZ, 1.875, P1 ;  /* 0x3ff00000ff0b7808 */ /* 0x000fe20000800000 */
[----:B------:R-:W-:Y:S01]  /*07f0*/  DSETP.GTU.AND P1, PT, R8, 1, PT ;  /* 0x3ff000000800742a */ /* 0x000fe20003f2c000 */
[----:B------:R-:W-:-:S04]  /*0800*/  IMAD.MOV.U32 R10, RZ, RZ, RZ ;  /* 0x000000ffff0a7224 */ /* 0x000fc800078e00ff */
[----:B------:R-:W-:Y:S01]  /*0810*/  DADD R24, R24, R12 ;  /* 0x0000000018187229 */ /* 0x000fe2000000000c */
[----:B------:R-:W-:Y:S02]  /*0820*/  FSEL R9, RZ, 1.875, P1 ;  /* 0x3ff00000ff097808 */ /* 0x000fe40000800000 */
[----:B------:R-:W-:Y:S01]  /*0830*/  ISETP.NE.AND P1, PT, R26, RZ, PT ;  /* 0x000000ff1a00720c */ /* 0x000fe20003f25270 */
[----:B------:R-:W-:-:S04]  /*0840*/  IMAD.MOV.U32 R8, RZ, RZ, RZ ;  /* 0x000000ffff087224 */ /* 0x000fc800078e00ff */
[----:B------:R-:W-:Y:S01]  /*0850*/  DADD R24, R24, R10 ;  /* 0x0000000018187229 */ /* 0x000fe2000000000a */
[----:B------:R-:W-:-:S05]  /*0860*/  IADD3 R6, P2, PT, R6, 0x10000, RZ ;  /* 0x0001000006067810 */ /* 0x000fca0007f5e0ff */
[----:B------:R-:W-:Y:S02]  /*0870*/  IMAD.X R7, RZ, RZ, R7, P2 ;  /* 0x000000ffff077224 */ /* 0x000fe400010e0607 */
[----:B------:R-:W-:Y:S01]  /*0880*/  DADD R24, R24, R8 ;  /* 0x0000000018187229 */ /* 0x000fe20000000008 */
[----:B------:R-:W-:Y:S10]  /*0890*/  @P1 BRA `(.L_x_38) ;  /* 0xfffffff800a81947 */ /* 0x000ff4000383ffff */
.L_x_37:
[----:B------:R-:W-:Y:S05]  /*08a0*/  BSYNC.RECONVERGENT B2 ;  /* 0x0000000000027941 */ /* 0x000fea0003800200 */
.L_x_36:
[----:B------:R-:W-:Y:S05]  /*08b0*/  @!P0 BRA `(.L_x_35) ;  /* 0x0000000400788947 */ /* 0x000fea0003800000 */
[----:B------:R-:W-:Y:S01]  /*08c0*/  ISETP.GE.U32.AND P1, PT, R5, 0x8, PT ;  /* 0x000000080500780c */ /* 0x000fe20003f26070 */
[----:B------:R-:W-:Y:S01]  /*08d0*/  BSSY.RECONVERGENT B2, `(.L_x_39) ;  /* 0x000002d000027945 */ /* 0x000fe20003800200 */
[----:B------:R-:W-:-:S04]  /*08e0*/  LOP3.LUT R26, R4, 0x7, RZ, 0xc0, !PT ;  /* 0x00000007041a7812 */ /* 0x000fc800078ec0ff */
[----:B------:R-:W-:-:S07]  /*08f0*/  ISETP.NE.AND P0, PT, R26, RZ, PT ;  /* 0x000000ff1a00720c */ /* 0x000fce0003f05270 */
[----:B------:R-:W-:Y:S06]  /*0900*/  @!P1 BRA `(.L_x_40) ;  /* 0x0000000000a49947 */ /* 0x000fec0003800000 */
[----:B------:R-:W0:Y:S01]  /*0910*/  LDCU.64 UR4, c[0x0][0x380] ;  /* 0x00007000ff0477ac */ /* 0x000e220008000a00 */
[----:B------:R-:W-:-:S04]  /*0920*/  IADD3 R5, P1, PT, R2, UR9, RZ ;  /* 0x0000000902057c10 */ /* 0x000fc8000ff3e0ff */
[----:B------:R-:W-:Y:S02]  /*0930*/  LEA.HI.X.SX32 R6, R2, RZ, 0x1, P1 ;  /* 0x000000ff02067211 */ /* 0x000fe400008f0eff */
[----:B0-----:R-:W-:-:S04]  /*0940*/  LEA R20, P1, R5, UR4, 0x3 ;  /* 0x0000000405147c11 */ /* 0x001fc8000f8218ff */
[----:B------:R-:W-:-:S05]  /*0950*/  LEA.HI.X R21, R5, UR5, R6, 0x3, P1 ;  /* 0x0000000505157c11 */ /* 0x000fca00088f1c06 */
        /* <DEDUP_REMOVED lines=8> */
[----:B------:R-:W-:Y:S01]  /*09e0*/  VIADD R2, R2, 0x1000 ;  /* 0x0000100002027836 */ /* 0x000fe20000000000 */
        /* <DEDUP_REMOVED lines=8> */
[----:B------:R-:W-:-:S05]  /*0a70*/  IMAD.MOV.U32 R6, RZ, RZ, RZ ;  /* 0x000000ffff067224 */ /* 0x000fca00078e00ff */
[----:B------:R-:W-:Y:S01]  /*0a80*/  DADD R24, R24, R16 ;  /* 0x0000000018187229 */ /* 0x000fe20000000010 */
[----:B------:R-:W-:Y:S01]  /*0a90*/  FSEL R7, RZ, 1.875, P1 ;  /* 0x3ff00000ff077808 */ /* 0x000fe20000800000 */
[----:B-----5:R-:W-:-:S06]  /*0aa0*/  DSETP.GTU.AND P1, PT, R8, 1, PT ;  /* 0x3ff000000800742a */ /* 0x020fcc0003f2c000 */
[----:B------:R-:W-:Y:S01]  /*0ab0*/  DADD R24, R24, R6 ;  /* 0x0000000018187229 */ /* 0x000fe20000000006 */
[----:B------:R-:W-:Y:S01]  /*0ac0*/  FSEL R7, RZ, 1.875, P1 ;  /* 0x3ff00000ff077808 */ /* 0x000fe20000800000 */
[----:B------:R-:W-:-:S06]  /*0ad0*/  DSETP.GTU.AND P1, PT, R10, 1, PT ;  /* 0x3ff000000a00742a */ /* 0x000fcc0003f2c000 */
        /* <DEDUP_REMOVED lines=10> */
[----:B------:R-:W-:-:S07]  /*0b80*/  FSEL R7, RZ, 1.875, P1 ;  /* 0x3ff00000ff077808 */ /* 0x000fce0000800000 */
[----:B------:R-:W-:-:S11]  /*0b90*/  DADD R24, R24, R6 ;  /* 0x0000000018187229 */ /* 0x000fd60000000006 */
.L_x_40:
[----:B------:R-:W-:Y:S05]  /*0ba0*/  BSYNC.RECONVERGENT B2 ;  /* 0x0000000000027941 */ /* 0x000fea0003800200 */
.L_x_39:
        /* <DEDUP_REMOVED lines=29> */
[----:B------:R-:W-:-:S07]  /*0d80*/  FSEL R25, RZ, 1.875, P1 ;  /* 0x3ff00000ff197808 */ /* 0x000fce0000800000 */
[----:B------:R-:W-:-:S11]  /*0d90*/  DADD R24, R8, R24 ;  /* 0x0000000008187229 */ /* 0x000fd60000000018 */
.L_x_42:
[----:B------:R-:W-:Y:S05]  /*0da0*/  BSYNC.RECONVERGENT B2 ;  /* 0x0000000000027941 */ /* 0x000fea0003800200 */
.L_x_41:
[----:B------:R-:W-:Y:S05]  /*0db0*/  @!P0 BRA `(.L_x_35) ;  /* 0x0000000000388947 */ /* 0x000fea0003800000 */
[----:B------:R-:W0:Y:S01]  /*0dc0*/  LDC.64 R6, c[0x0][0x380] ;  /* 0x0000e000ff067b82 */ /* 0x000e220000000a00 */
[----:B------:R-:W-:Y:S02]  /*0dd0*/  IMAD.U32 R5, RZ, RZ, UR18 ;  /* 0x00000012ff057e24 */ /* 0x000fe4000f8e00ff */
[----:B------:R-:W-:Y:S02]  /*0de0*/  IMAD.MOV R10, RZ, RZ, -R4 ;  /* 0x000000ffff0a7224 */ /* 0x000fe400078e0a04 */
[----:B0-----:R-:W-:-:S07]  /*0df0*/  IMAD.WIDE.U32 R4, R5, 0x7000, R6 ;  /* 0x0000700005047825 */ /* 0x001fce00078e0006 */
.L_x_43:
[----:B------:R-:W-:-:S06]  /*0e00*/  IMAD.WIDE R6, R2, 0x8, R4 ;  /* 0x0000000802067825 */ /* 0x000fcc00078e0204 */
[----:B------:R-:W2:Y:S01]  /*0e10*/  LDG.E.64 R6, desc[UR16][R6.64] ;  /* 0x0000001006067981 */ /* 0x000ea2000c1e1b00 */
[----:B------:R-:W-:Y:S02]  /*0e20*/  VIADD R10, R10, 0x1 ;  /* 0x000000010a0a7836 */ /* 0x000fe40000000000 */
[----:B------:R-:W-:Y:S02]  /*0e30*/  IMAD.MOV.U32 R8, RZ, RZ, RZ ;  /* 0x000000ffff087224 */ /* 0x000fe400078e00ff */
[----:B------:R-:W-:Y:S01]  /*0e40*/  VIADD R2, R2, 0x200 ;  /* 0x0000020002027836 */ /* 0x000fe20000000000 */
[----:B--2---:R-:W-:-:S06]  /*0e50*/  DSETP.GTU.AND P0, PT, R6, 1, PT ;  /* 0x3ff000000600742a */ /* 0x004fcc0003f0c000 */
[----:B------:R-:W-:Y:S02]  /*0e60*/  FSEL R9, RZ, 1.875, P0 ;  /* 0x3ff00000ff097808 */ /* 0x000fe40000000000 */
[----:B------:R-:W-:-:S04]  /*0e70*/  ISETP.NE.AND P0, PT, R10, RZ, PT ;  /* 0x000000ff0a00720c */ /* 0x000fc80003f05270 */
[----:B------:R-:W-:-:S09]  /*0e80*/  DADD R24, R24, R8 ;  /* 0x0000000018187229 */ /* 0x000fd20000000008 */
[----:B------:R-:W-:Y:S05]  /*0e90*/  @P0 BRA `(.L_x_43) ;  /* 0xfffffffc00d80947 */ /* 0x000fea000383ffff */
.L_x_35:
[----:B------:R-:W-:Y:S05]  /*0ea0*/  BSYNC.RECONVERGENT B1 ;  /* 0x0000000000017941 */ /* 0x000fea0003800200 */
.L_x_34:
[----:B------:R-:W-:-:S13]  /*0eb0*/  ISETP.GE.AND P0, PT, R3, 0x200, PT ;  /* 0x000002000300780c */ /* 0x000fda0003f06270 */
[----:B------:R-:W-:Y:S05]  /*0ec0*/  @!P0 BRA `(.L_x_44) ;  /* 0x0000000400148947 */ /* 0x000fea0003800000 */
        /* <DEDUP_REMOVED lines=10> */
[----:B------:R-:W-:-:S03]  /*0f70*/  @!P1 SHF.R.U32.HI R3, RZ, 0x2, R0 ;  /* 0x00000002ff039819 */ /* 0x000fc60000011600 */
[----:B------:R-:W0:Y:S01]  /*0f80*/  SHFL.DOWN PT, R5, R7, 0x2, 0x1f ;  /* 0x08401f0007057f89 */ /* 0x000e2200000e0000 */
[----:B------:R-:W-:Y:S01]  /*0f90*/  @!P1 LOP3.LUT R3, R3, 0xf8, RZ, 0xc0, !PT ;  /* 0x000000f803039812 */ /* 0x000fe200078ec0ff */
        /* <DEDUP_REMOVED lines=14> */
[----:B-1----:R-:W-:-:S05]  /*1080*/  @!P1 LEA R8, R13, R8, 0x18 ;  /* 0x000000080d089211 */ /* 0x002fca00078ec0ff */
[----:B------:R-:W-:Y:S01]  /*1090*/  @!P1 IMAD.IADD R3, R3, 0x1, R8 ;  /* 0x0000000103039824 */ /* 0x000fe200078e0208 */
[----:B0-----:R-:W-:-:S10]  /*10a0*/  DADD R4, R4, R10 ;  /* 0x0000000004047229 */ /* 0x001fd4000000000a */
[----:B------:R-:W-:Y:S02]  /*10b0*/  FSEL R6, R10, R4, P0 ;  /* 0x000000040a067208 */ /* 0x000fe40000000000 */
[----:B------:R-:W-:Y:S02]  /*10c0*/  FSEL R7, R11, R5, P0 ;  /* 0x000000050b077208 */ /* 0x000fe40000000000 */
[----:B------:R-:W-:Y:S01]  /*10d0*/  ISETP.NE.AND P0, PT, R0, RZ, PT ;  /* 0x000000ff0000720c */ /* 0x000fe20003f05270 */
[----:B------:R-:W-:Y:S04]  /*10e0*/  SHFL.DOWN PT, R4, R6, 0x10, 0x1f ;  /* 0x0a001f0006047f89 */ /* 0x000fe800000e0000 */
[----:B------:R-:W0:Y:S02]  /*10f0*/  SHFL.DOWN PT, R5, R7, 0x10, 0x1f ;  /* 0x0a001f0007057f89 */ /* 0x000e2400000e0000 */
        /* <DEDUP_REMOVED lines=10> */
[----:B--2---:R-:W0:Y:S04]  /*11a0*/  LDS.64 R2, [UR4+0x18] ;  /* 0x00001804ff027984 */ /* 0x004e280008000a00 */
        /* <DEDUP_REMOVED lines=23> */
.L_x_44:
[----:B------:R-:W-:-:S05]  /*1320*/  LOP3.LUT R2, R0, 0x3e0, RZ, 0xc0, !PT ;  /* 0x000003e000027812 */ /* 0x000fca00078ec0ff */
[----:B------:R-:W-:Y:S01]  /*1330*/  VIADD R4, R2, 0x20 ;  /* 0x0000002002047836 */ /* 0x000fe20000000000 */
[----:B------:R-:W-:-:S04]  /*1340*/  LOP3.LUT R2, RZ, R2, RZ, 0x33, !PT ;  /* 0x00000002ff027212 */ /* 0x000fc800078e33ff */
[----:B------:R-:W-:Y:S01]  /*1350*/  ISETP.GT.AND P0, PT, R4, R3, PT ;  /* 0x000000030400720c */ /* 0x000fe20003f04270 */
[----:B------:R-:W-:-:S05]  /*1360*/  IMAD.IADD R2, R3, 0x1, R2 ;  /* 0x0000000103027824 */ /* 0x000fca00078e0202 */
[----:B------:R-:W-:Y:S02]  /*1370*/  SEL R5, R2, 0x1f, P0 ;  /* 0x0000001f02057807 */ /* 0x000fe40000000000 */
[----:B------:R-:W0:Y:S03]  /*1380*/  S2R R2, SR_LANEID ;  /* 0x0000000000027919 */ /* 0x000e260000000000 */
[----:B------:R-:W-:Y:S04]  /*1390*/  SHFL.DOWN PT, R6, R24, 0x1, R5 ;  /* 0x0820000018067989 */ /* 0x000fe800000e0005 */
[----:B------:R-:W1:Y:S02]  /*13a0*/  SHFL.DOWN PT, R7, R25, 0x1, R5 ;  /* 0x0820000019077989 */ /* 0x000e6400000e0005 */
[----:B-1----:R-:W-:Y:S01]  /*13b0*/  DADD R6, R6, R24 ;  /* 0x0000000006067229 */ /* 0x002fe20000000018 */
[C---:B0-----:R-:W-:Y:S01]  /*13c0*/  ISETP.GE.AND P0, PT, R2.reuse, R5, PT ;  /* 0x000000050200720c */ /* 0x041fe20003f06270 */
[C---:B------:R-:W-:Y:S01]  /*13d0*/  VIADD R4, R2.reuse, 0x2 ;  /* 0x0000000202047836 */ /* 0x040fe20000000000 */
[----:B------:R-:W-:-:S07]  /*13e0*/  ISETP.NE.AND P1, PT, R2, RZ, PT ;  /* 0x000000ff0200720c */ /* 0x000fce0003f25270 */
[----:B------:R-:W-:Y:S02]  /*13f0*/  FSEL R8, R6, R24, !P0 ;  /* 0x0000001806087208 */ /* 0x000fe40004000000 */
[----:B------:R-:W-:Y:S02]  /*1400*/  FSEL R9, R7, R25, !P0 ;  /* 0x0000001907097208 */ /* 0x000fe40004000000 */
[----:B------:R-:W-:Y:S01]  /*1410*/  ISETP.GT.AND P0, PT, R4, R5, PT ;  /* 0x000000050400720c */ /* 0x000fe20003f04270 */
[----:B------:R-:W-:Y:S01]  /*1420*/  SHFL.DOWN PT, R6, R8, 0x2, R5 ;  /* 0x0840000008067989 */ /* 0x000fe200000e0005 */
[----:B------:R-:W-:-:S03]  /*1430*/  VIADD R4, R2, 0x4 ;  /* 0x0000000402047836 */ /* 0x000fc60000000000 */
[----:B------:R-:W0:Y:S01]  /*1440*/  SHFL.DOWN PT, R7, R9, 0x2, R5 ;  /* 0x0840000009077989 */ /* 0x000e2200000e0005 */
[----:B------:R-:W1:Y:S01]  /*1450*/  @!P1 S2R R13, SR_CgaCtaId ;  /* 0x00000000000d9919 */ /* 0x000e620000008800 */
[----:B0-----:R-:W-:-:S10]  /*1460*/  DADD R6, R6, R8 ;  /* 0x0000000006067229 */ /* 0x001fd40000000008 */
[----:B------:R-:W-:Y:S02]  /*1470*/  FSEL R10, R8, R6, P0 ;  /* 0x00000006080a7208 */ /* 0x000fe40000000000 */
[----:B------:R-:W-:Y:S02]  /*1480*/  FSEL R11, R9, R7, P0 ;  /* 0x00000007090b7208 */ /* 0x000fe40000000000 */
[----:B------:R-:W-:Y:S01]  /*1490*/  ISETP.GT.AND P0, PT, R4, R5, PT ;  /* 0x000000050400720c */ /* 0x000fe20003f04270 */
[----:B------:R-:W-:Y:S01]  /*14a0*/  SHFL.DOWN PT, R6, R10, 0x4, R5 ;  /* 0x088000000a067989 */ /* 0x000fe200000e0005 */
[C---:B------:R-:W-:Y:S02]  /*14b0*/  VIADD R4, R2.reuse, 0x8 ;  /* 0x0000000802047836 */ /* 0x040fe40000000000 */
[----:B------:R-:W-:Y:S01]  /*14c0*/  VIADD R2, R2, 0x10 ;  /* 0x0000001002027836 */ /* 0x000fe20000000000 */
[----:B------:R-:W0:Y:S02]  /*14d0*/  SHFL.DOWN PT, R7, R11, 0x4, R5 ;  /* 0x088000000b077989 */ /* 0x000e2400000e0005 */
[----:B0-----:R-:W-:-:S10]  /*14e0*/  DADD R6, R6, R10 ;  /* 0x0000000006067229 */ /* 0x001fd4000000000a */
[----:B------:R-:W-:Y:S02]  /*14f0*/  FSEL R8, R10, R6, P0 ;  /* 0x000000060a087208 */ /* 0x000fe40000000000 */
[----:B------:R-:W-:Y:S02]  /*1500*/  FSEL R9, R11, R7, P0 ;  /* 0x000000070b097208 */ /* 0x000fe40000000000 */
[----:B------:R-:W-:Y:S01]  /*1510*/  ISETP.GT.AND P0, PT, R4, R5, PT ;  /* 0x000000050400720c */ /* 0x000fe20003f04270 */
[----:B------:R-:W-:Y:S01]  /*1520*/  SHFL.DOWN PT, R6, R8, 0x8, R5 ;  /* 0x0900000008067989 */ /* 0x000fe200000e0005 */
[----:B------:R-:W-:-:S03]  /*1530*/  @!P1 SHF.R.U32.HI R4, RZ, 0x2, R0 ;  /* 0x00000002ff049819 */ /* 0x000fc60000011600 */
[----:B------:R-:W0:Y:S01]  /*1540*/  SHFL.DOWN PT, R7, R9, 0x8, R5 ;  /* 0x0900000009077989 */ /* 0x000e2200000e0005 */
[----:B------:R-:W-:Y:S01]  /*1550*/  @!P1 LOP3.LUT R4, R4, 0xf8, RZ, 0xc0, !PT ;  /* 0x000000f804049812 */ /* 0x000fe200078ec0ff */
[----:B0-----:R-:W-:-:S10]  /*1560*/  DADD R6, R6, R8 ;  /* 0x0000000006067229 */ /* 0x001fd40000000008 */
[----:B------:R-:W-:Y:S02]  /*1570*/  FSEL R10, R8, R6, P0 ;  /* 0x00000006080a7208 */ /* 0x000fe40000000000 */
[----:B------:R-:W-:Y:S02]  /*1580*/  FSEL R11, R9, R7, P0 ;  /* 0x00000007090b7208 */ /* 0x000fe40000000000 */
[----:B------:R-:W-:Y:S01]  /*1590*/  @!P1 MOV R8, 0x400 ;  /* 0x0000040000089802 */ /* 0x000fe20000000f00 */
[----:B------:R-:W-:Y:S01]  /*15a0*/  SHFL.DOWN PT, R6, R10, 0x10, R5 ;  /* 0x0a0000000a067989 */ /* 0x000fe200000e0005 */
[----:B------:R-:W-:Y:S02]  /*15b0*/  ISETP.GT.AND P0, PT, R2, R5, PT ;  /* 0x000000050200720c */ /* 0x000fe40003f04270 */
[----:B-1----:R-:W-:Y:S01]  /*15c0*/  @!P1 LEA R13, R13, R8, 0x18 ;  /* 0x000000080d0d9211 */ /* 0x002fe200078ec0ff */
[----:B------:R-:W0:Y:S04]  /*15d0*/  SHFL.DOWN PT, R7, R11, 0x10, R5 ;  /* 0x0a0000000b077989 */ /* 0x000e2800000e0005 */
[----:B------:R-:W-:Y:S01]  /*15e0*/  @!P1 IMAD.IADD R13, R4, 0x1, R13 ;  /* 0x00000001040d9824 */ /* 0x000fe200078e020d */
[----:B0-----:R-:W-:-:S10]  /*15f0*/  DADD R6, R6, R10 ;  /* 0x0000000006067229 */ /* 0x001fd4000000000a */
[----:B------:R-:W-:Y:S02]  /*1600*/  FSEL R8, R10, R6, P0 ;  /* 0x000000060a087208 */ /* 0x000fe40000000000 */
[----:B------:R-:W-:Y:S02]  /*1610*/  FSEL R9, R11, R7, P0 ;  /* 0x000000070b097208 */ /* 0x000fe40000000000 */
[----:B------:R-:W-:-:S03]  /*1620*/  ISETP.NE.AND P0, PT, R0, RZ, PT ;  /* 0x000000ff0000720c */ /* 0x000fc60003f05270 */
[----:B------:R1:W-:Y:S01]  /*1630*/  @!P1 STS.64 [R13+0x10], R8 ;  /* 0x000010080d009388 */ /* 0x0003e20000000a00 */
[----:B------:R-:W-:Y:S09]  /*1640*/  BAR.SYNC.DEFER_BLOCKING 0x0 ;  /* 0x0000000000007b1d */ /* 0x000ff20000010000 */
[----:B------:R-:W-:Y:S05]  /*1650*/  @P0 BRA `(.L_x_45) ;  /* 0x0000001c00680947 */ /* 0x000fea0003800000 */
[----:B------:R-:W0:Y:S01]  /*1660*/  S2UR UR5, SR_CgaCtaId ;  /* 0x00000000000579c3 */ /* 0x000e220000008800 */
[----:B------:R-:W-:Y:S01]  /*1670*/  UMOV UR4, 0x400 ;  /* 0x0000040000047882 */ /* 0x000fe20000000000 */
[----:B------:R-:W-:Y:S01]  /*1680*/  ISETP.GT.AND P1, PT, R3, 0x20, PT ;  /* 0x000000200300780c */ /* 0x000fe20003f24270 */
[----:B0-----:R-:W-:-:S09]  /*1690*/  ULEA UR4, UR5, UR4, 0x18 ;  /* 0x0000000405047291 */ /* 0x001fd2000f8ec0ff */
[----:B------:R-:W0:Y:S04]  /*16a0*/  LDS.64 R10, [UR4+0x18] ;  /* 0x00001804ff0a7984 */ /* 0x000e280008000a00 */
[----:B------:R-:W2:Y:S01]  /*16b0*/  LDS.128 R4, [UR4+0x20] ;  /* 0x00002004ff047984 */ /* 0x000ea20008000c00 */
[----:B0-----:R-:W-:-:S10]  /*16c0*/  DADD R10, R8, R10 ;  /* 0x00000000080a7229 */ /* 0x001fd4000000000a */
[----:B------:R-:W-:Y:S02]  /*16d0*/  FSEL R12, R10, R8, P1 ;  /* 0x000000080a0c7208 */ /* 0x000fe40000800000 */
[----:B-1----:R-:W-:Y:S02]  /*16e0*/  FSEL R13, R11, R9, P1 ;  /* 0x000000090b0d7208 */ /* 0x002fe40000800000 */
[----:B------:R-:W0:Y:S01]  /*16f0*/  LDS.128 R8, [UR4+0x30] ;  /* 0x00003004ff087984 */ /* 0x000e220008000c00 */
[----:B------:R-:W-:-:S03]  /*1700*/  ISETP.GT.AND P1, PT, R3, 0x40, PT ;  /* 0x000000400300780c */ /* 0x000fc60003f24270 */
        /* <DEDUP_REMOVED lines=61> */
.L_x_31:
[----:B------:R-:W0:Y:S01]  /*1ae0*/  S2R R0, SR_TID.X ;  /* 0x0000000000007919 */ /* 0x000e220000002100 */
[----:B------:R-:W1:Y:S01]  /*1af0*/  LDC.64 R2, c[0x0][0x380] ;  /* 0x0000e000ff027b82 */ /* 0x000e620000000a00 */
[----:B0-----:R-:W-:-:S04]  /*1b00*/  VIADD R21, R0, UR9 ;  /* 0x0000000900157c36 */ /* 0x001fc80008000000 */
[----:B-1----:R-:W-:-:S05]  /*1b10*/  IMAD.WIDE.U32 R20, R21, 0x8, R2 ;  /* 0x0000000815147825 */ /* 0x002fca00078e0002 */
[----:B------:R-:W2:Y:S04]  /*1b20*/  LDG.E.64 R18, desc[UR16][R20.64] ;  /* 0x0000001014127981 */ /* 0x000ea8000c1e1b00 */
[----:B------:R-:W3:Y:S04]  /*1b30*/  LDG.E.64 R14, desc[UR16][R20.64+0x1000] ;  /* 0x00100010140e7981 */ /* 0x000ee8000c1e1b00 */
[----:B------:R-:W4:Y:S04]  /*1b40*/  LDG.E.64 R12, desc[UR16][R20.64+0x2000] ;  /* 0x00200010140c7981 */ /* 0x000f28000c1e1b00 */
[----:B------:R-:W5:Y:S04]  /*1b50*/  LDG.E.64 R10, desc[UR16][R20.64+0x3000] ;  /* 0x00300010140a7981 */ /* 0x000f68000c1e1b00 */
[----:B------:R-:W5:Y:S04]  /*1b60*/  LDG.E.64 R8, desc[UR16][R20.64+0x4000] ;  /* 0x0040001014087981 */ /* 0x000f68000c1e1b00 */
[----:B------:R-:W5:Y:S04]  /*1b70*/  LDG.E.64 R6, desc[UR16][R20.64+0x5000] ;  /* 0x0050001014067981 */ /* 0x000f68000c1e1b00 */
[----:B------:R-:W5:Y:S01]  /*1b80*/  LDG.E.64 R2, desc[UR16][R20.64+0x6000] ;  /* 0x0060001014027981 */ /* 0x000f62000c1e1b00 */
[----:B------:R-:W-:Y:S01]  /*1b90*/  IMAD.MOV.U32 R24, RZ, RZ, RZ ;  /* 0x000000ffff187224 */ /* 0x000fe200078e00ff */
[----:B--2---:R-:W-:Y:S01]  /*1ba0*/  DSETP.GTU.AND P0, PT, R18, 1, PT ;  /* 0x3ff000001200742a */ /* 0x004fe20003f0c000 */
[----:B------:R-:W-:Y:S01]  /*1bb0*/  IMAD.MOV.U32 R18, RZ, RZ, RZ ;  /* 0x000000ffff127224 */ /* 0x000fe200078e00ff */
[----:B---3--:R-:W-:-:S04]  /*1bc0*/  DSETP.GTU.AND P1, PT, R14, 1, PT ;  /* 0x3ff000000e00742a */ /* 0x008fc80003f2c000 */
[----:B------:R-:W-:Y:S01]  /*1bd0*/  FSEL R15, RZ, 1.875, P0 ;  /* 0x3ff00000ff0f7808 */ /* 0x000fe20000000000 */
[----:B------:R-:W-:Y:S01]  /*1be0*/  IMAD.MOV.U32 R14, RZ, RZ, RZ ;  /* 0x000000ffff0e7224 */ /* 0x000fe200078e00ff */
[----:B----4-:R-:W-:Y:S01]  /*1bf0*/  DSETP.GTU.AND P0, PT, R12, 1, PT ;  /* 0x3ff000000c00742a */ /* 0x010fe20003f0c000 */
[----:B------:R-:W-:-:S06]  /*1c00*/  FSEL R19, RZ, 1.875, P1 ;  /* 0x3ff00000ff137808 */ /* 0x000fcc0000800000 */
[----:B------:R-:W-:Y:S01]  /*1c10*/  DADD R12, R14, R18 ;  /* 0x000000000e0c7229 */ /* 0x000fe20000000012 */
[----:B------:R-:W-:Y:S01]  /*1c20*/  FSEL R15, RZ, 1.875, P0 ;  /* 0x3ff00000ff0f7808 */ /* 0x000fe20000000000 */
[----:B-----5:R-:W-:Y:S01]  /*1c30*/  DSETP.GTU.AND P0, PT, R10, 1, PT ;  /* 0x3ff000000a00742a */ /* 0x020fe20003f0c000 */
[----:B------:R-:W-:-:S05]  /*1c40*/  IMAD.MOV.U32 R10, RZ, RZ, RZ ;  /* 0x000000ffff0a7224 */ /* 0x000fca00078e00ff */
[----:B------:R-:W-:Y:S01]  /*1c50*/  DADD R12, R12, R14 ;  /* 0x000000000c0c7229 */ /* 0x000fe2000000000e */
[----:B------:R-:W-:Y:S01]  /*1c60*/  FSEL R11, RZ, 1.875, P0 ;  /* 0x3ff00000ff0b7808 */ /* 0x000fe20000000000 */
[----:B------:R-:W-:Y:S01]  /*1c70*/  DSETP.GTU.AND P0, PT, R8, 1, PT ;  /* 0x3ff000000800742a */ /* 0x000fe20003f0c000 */
[----:B------:R-:W-:Y:S01]  /*1c80*/  IMAD.MOV.U32 R8, RZ, RZ, RZ ;  /* 0x000000ffff087224 */ /* 0x000fe200078e00ff */
[----:B------:R-:W-:-:S04]  /*1c90*/  DSETP.GTU.AND P1, PT, R2, 1, PT ;  /* 0x3ff000000200742a */ /* 0x000fc80003f2c000 */
[----:B------:R-:W-:Y:S01]  /*1ca0*/  FSEL R9, RZ, 1.875, P0 ;  /* 0x3ff00000ff097808 */ /* 0x000fe20000000000 */
[----:B------:R-:W-:Y:S02]  /*1cb0*/  DADD R12, R12, R10 ;  /* 0x000000000c0c7229 */ /* 0x000fe4000000000a */
[----:B------:R-:W-:Y:S01]  /*1cc0*/  DSETP.GTU.AND P0, PT, R6, 1, PT ;  /* 0x3ff000000600742a */ /* 0x000fe20003f0c000 */
[----:B------:R-:W-:Y:S01]  /*1cd0*/  FSEL R25, RZ, 1.875, P1 ;  /* 0x3ff00000ff197808 */ /* 0x000fe20000800000 */
[----:B------:R-:W-:-:S04]  /*1ce0*/  IMAD.MOV.U32 R6, RZ, RZ, RZ ;  /* 0x000000ffff067224 */ /* 0x000fc800078e00ff */
[----:B------:R-:W-:Y:S01]  /*1cf0*/  FSEL R7, RZ, 1.875, P0 ;  /* 0x3ff00000ff077808 */ /* 0x000fe20000000000 */
[----:B------:R-:W-:Y:S01]  /*1d00*/  DADD R12, R12, R8 ;  /* 0x000000000c0c7229 */ /* 0x000fe20000000008 */
[----:B------:R-:W-:-:S04]  /*1d10*/  ISETP.GE.U32.AND P0, PT, R16, UR5, PT ;  /* 0x0000000510007c0c */ /* 0x000fc8000bf06070 */
[----:B------:R-:W-:-:S03]  /*1d20*/  ISETP.GE.U32.AND.EX P0, PT, R17, UR4, PT, P0 ;  /* 0x0000000411007c0c */ /* 0x000fc6000bf06100 */
[----:B------:R-:W-:-:S08]  /*1d30*/  DADD R12, R12, R6 ;  /* 0x000000000c0c7229 */ /* 0x000fd00000000006 */
[----:B------:R-:W-:Y:S02]  /*1d40*/  DADD R24, R12, R24 ;  /* 0x000000000c187229 */ /* 0x000fe40000000018 */
[----:B------:R-:W-:Y:S09]  /*1d50*/  @!P0 BRA `(.L_x_46) ;  /* 0x0000001000988947 */ /* 0x000ff20003800000 */
[----:B------:R-:W-:Y:S01]  /*1d60*/  UIADD3 UR7, UP0, UPT, UR5, UR9, URZ ;  /* 0x0000000905077290 */ /* 0x000fe2000ff1e0ff */
[----:B------:R-:W-:Y:S01]  /*1d70*/  IADD3 R26, P1, PT, R4, -0xe00, RZ ;  /* 0xfffff200041a7810 */ /* 0x000fe20007f3e0ff */
[----:B------:R-:W0:Y:S01]  /*1d80*/  LDCU.64 UR12, c[0x0][0x380] ;  /* 0x00007000ff0c77ac */ /* 0x000e220008000a00 */
[----:B------:R-:W-:Y:S02]  /*1d90*/  LOP3.LUT R3, RZ, R0, RZ, 0x33, !PT ;  /* 0x00000000ff037212 */ /* 0x000fe400078e33ff */
[----:B------:R-:W-:Y:S01]  /*1da0*/  IADD3.X R2, PT, PT, R5, -0x1, RZ, P1, !PT ;  /* 0xffffffff05027810 */ /* 0x000fe20000ffe4ff */
[----:B------:R-:W-:Y:S01]  /*1db0*/  UIADD3.X UR8, UPT, UPT, URZ, UR4, URZ, UP0, !UPT ;  /* 0x00000004ff087290 */ /* 0x000fe200087fe4ff */
[----:B------:R-:W-:Y:S01]  /*1dc0*/  ISETP.LT.U32.AND P0, PT, R26, UR7, PT ;  /* 0x000000071a007c0c */ /* 0x000fe2000bf01070 */
[----:B------:R-:W-:Y:S01]  /*1dd0*/  UMOV UR6, UR5 ;  /* 0x0000000500067c82 */ /* 0x000fe20008000000 */
[----:B------:R-:W-:Y:S01]  /*1de0*/  IADD3 R7, P2, PT, R0, UR7, RZ ;  /* 0x0000000700077c10 */ /* 0x000fe2000ff5e0ff */
[----:B------:R-:W-:Y:S01]  /*1df0*/  UMOV UR4, URZ ;  /* 0x000000ff00047c82 */ /* 0x000fe20008000000 */
[----:B------:R-:W-:Y:S01]  /*1e00*/  IADD3 R3, PT, PT, R4, -UR5, R3 ;  /* 0x8000000504037c10 */ /* 0x000fe2000fffe003 */
[----:B------:R-:W-:Y:S01]  /*1e10*/  IMAD.U32 R9, RZ, RZ, UR8 ;  /* 0x00000008ff097e24 */ /* 0x000fe2000f8e00ff */
[----:B------:R-:W-:Y:S01]  /*1e20*/  UMOV UR10, UR8 ;  /* 0x00000008000a7c82 */ /* 0x000fe20008000000 */
[----:B------:R-:W-:-:S02]  /*1e30*/  IMAD.X R8, RZ, RZ, UR8, P2 ;  /* 0x00000008ff087e24 */ /* 0x000fc400090e06ff */
[----:B------:R-:W-:Y:S01]  /*1e40*/  VIADD R3, R3, -UR9 ;  /* 0x8000000903037c36 */ /* 0x000fe20008000000 */
[----:B------:R-:W-:Y:S01]  /*1e50*/  ISETP.GT.U32.AND.EX P0, PT, R9, R2, PT, P0 ;  /* 0x000000020900720c */ /* 0x000fe20003f04100 */
[----:B------:R-:W-:Y:S01]  /*1e60*/  UMOV UR9, UR7 ;  /* 0x0000000700097c82 */ /* 0x000fe20008000000 */
[----:B0-----:R-:W-:-:S04]  /*1e70*/  LEA R6, P1, R7, UR12, 0x3 ;  /* 0x0000000c07067c11 */ /* 0x001fc8000f8218ff */
[----:B------:R-:W-:Y:S02]  /*1e80*/  IADD3 R6, P2, PT, R6, 0x8000, RZ ;  /* 0x0000800006067810 */ /* 0x000fe40007f5e0ff */
[----:B------:R-:W-:-:S05]  /*1e90*/  LEA.HI.X R7, R7, UR13, R8, 0x3, P1 ;  /* 0x0000000d07077c11 */ /* 0x000fca00088f1c08 */
[----:B------:R-:W-:Y:S01]  /*1ea0*/  IMAD.X R7, RZ, RZ, R7, P2 ;  /* 0x000000ffff077224 */ /* 0x000fe200010e0607 */
[----:B------:R-:W-:Y:S06]  /*1eb0*/  @P0 BRA `(.L_x_47) ;  /* 0x0000000000f40947 */ /* 0x000fec0003800000 */
[----:B------:R-:W0:Y:S01]  /*1ec0*/  LDC.64 R4, c[0x0][0x3b8] ;  /* 0x0000ee00ff047b82 */ /* 0x000e220000000a00 */
[----:B------:R-:W1:Y:S01]  /*1ed0*/  LDCU UR11, c[0x0][0x3c0] ;  /* 0x00007800ff0b77ac */ /* 0x000e620008000800 */
[----:B------:R-:W2:Y:S01]  /*1ee0*/  LDCU.64 UR12, c[0x0][0x380] ;  /* 0x00007000ff0c77ac */ /* 0x000ea20008000a00 */
[----:B------:R-:W-:Y:S01]  /*1ef0*/  NOP ;  /* 0x0000000000007918 */ /* 0x000fe20000000000 */
.L_x_48:
[----:B------:R-:W-:-:S05]  /*1f00*/  IADD3 R8, P0, PT, R0, UR7, RZ ;  /* 0x0000000700087c10 */ /* 0x000fca000ff1e0ff */
[----:B------:R-:W-:Y:S01]  /*1f10*/  IMAD.X R9, RZ, RZ, UR8, P0 ;  /* 0x00000008ff097e24 */ /* 0x000fe200080e06ff */
[----:B--2---:R-:W-:-:S04]  /*1f20*/  LEA R20, P0, R8, UR12, 0x3 ;  /* 0x0000000c08147c11 */ /* 0x004fc8000f8018ff */
[----:B------:R-:W-:-:S05]  /*1f30*/  LEA.HI.X R21, R8, UR13, R9, 0x3, P0 ;  /* 0x0000000d08157c11 */ /* 0x000fca00080f1c09 */
[----:B------:R-:W2:Y:S04]  /*1f40*/  LDG.E.64 R22, desc[UR16][R20.64] ;  /* 0x0000001014167981 */ /* 0x000ea8000c1e1b00 */
[----:B------:R-:W3:Y:S04]  /*1f50*/  LDG.E.64 R8, desc[UR16][R20.64+0x1000] ;  /* 0x0010001014087981 */ /* 0x000ee8000c1e1b00 */
[----:B------:R-:W4:Y:S04]  /*1f60*/  LDG.E.64 R10, desc[UR16][R20.64+0x2000] ;  /* 0x00200010140a7981 */ /* 0x000f28000c1e1b00 */
[----:B------:R-:W5:Y:S04]  /*1f70*/  LDG.E.64 R12, desc[UR16][R20.64+0x3000] ;  /* 0x00300010140c7981 */ /* 0x000f68000c1e1b00 */
[----:B------:R-:W5:Y:S04]  /*1f80*/  LDG.E.64 R14, desc[UR16][R20.64+0x4000] ;  /* 0x00400010140e7981 */ /* 0x000f68000c1e1b00 */
[----:B------:R-:W5:Y:S04]  /*1f90*/  LDG.E.64 R16, desc[UR16][R20.64+0x5000] ;  /* 0x0050001014107981 */ /* 0x000f68000c1e1b00 */
[----:B------:R-:W5:Y:S01]  /*1fa0*/  LDG.E.64 R18, desc[UR16][R20.64+0x6000] ;  /* 0x0060001014127981 */ /* 0x000f62000c1e1b00 */
[----:B-1----:R-:W-:-:S04]  /*1fb0*/  UIMAD UR14, UR11, 0xe00, URZ ;  /* 0x00000e000b0e78a4 */ /* 0x002fc8000f8e02ff */
[----:B------:R-:W-:Y:S02]  /*1fc0*/  USHF.R.S32.HI UR15, URZ, 0x1f, UR14 ;  /* 0x0000001fff0f7899 */ /* 0x000fe4000801140e */
[----:B------:R-:W-:-:S04]  /*1fd0*/  UIADD3 UR5, UP0, UPT, UR14, UR9, URZ ;  /* 0x000000090e057290 */ /* 0x000fc8000ff1e0ff */
[----:B------:R-:W-:Y:S01]  /*1fe0*/  UIADD3.X UR6, UPT, UPT, UR15, UR10, URZ, UP0, !UPT ;  /* 0x0000000a0f067290 */ /* 0x000fe200087fe4ff */
        /* <DEDUP_REMOVED lines=8> */
[----:B------:R-:W-:Y:S01]  /*2070*/  IMAD.MOV.U32 R24, RZ, RZ, RZ ;  /* 0x000000ffff187224 */ /* 0x000fe200078e00ff */
[----:B0-----:R-:W-:-:S04]  /*2080*/  IADD3 R10, P1, PT, R4, -UR7, RZ ;  /* 0x80000007040a7c10 */ /* 0x001fc8000ff3e0ff */
[----:B------:R-:W-:Y:S01]  /*2090*/  DADD R22, R22, R8 ;  /* 0x0000000016167229 */ /* 0x000fe20000000008 */
[----:B------:R-:W-:Y:S01]  /*20a0*/  FSEL R9, RZ, 1.875, P0 ;  /* 0x3ff00000ff097808 */ /* 0x000fe20000000000 */
[----:B-----5:R-:W-:Y:S02]  /*20b0*/  DSETP.GTU.AND P0, PT, R12, 1, PT ;  /* 0x3ff000000c00742a */ /* 0x020fe40003f0c000 */
[----:B------:R-:W-:-:S04]  /*20c0*/  DSETP.GTU.AND P2, PT, R18, 1, PT ;  /* 0x3ff000001200742a */ /* 0x000fc80003f4c000 */
[----:B------:R-:W-:Y:S01]  /*20d0*/  DADD R22, R22, R8 ;  /* 0x0000000016167229 */ /* 0x000fe20000000008 */
[----:B------:R-:W-:Y:S01]  /*20e0*/  FSEL R9, RZ, 1.875, P0 ;  /* 0x3ff00000ff097808 */ /* 0x000fe20000000000 */
[----:B------:R-:W-:Y:S01]  /*20f0*/  DSETP.GTU.AND P0, PT, R14, 1, PT ;  /* 0x3ff000000e00742a */ /* 0x000fe20003f0c000 */
[----:B------:R-:W-:-:S05]  /*2100*/  FSEL R25, RZ, 1.875, P2 ;  /* 0x3ff00000ff197808 */ /* 0x000fca0001000000 */
[----:B------:R-:W-:Y:S01]  /*2110*/  DADD R22, R22, R8 ;  /* 0x0000000016167229 */ /* 0x000fe20000000008 */
[----:B------:R-:W-:Y:S01]  /*2120*/  FSEL R9, RZ, 1.875, P0 ;  /* 0x3ff00000ff097808 */ /* 0x000fe20000000000 */
[----:B------:R-:W-:-:S06]  /*2130*/  DSETP.GTU.AND P0, PT, R16, 1, PT ;  /* 0x3ff000001000742a */ /* 0x000fcc0003f0c000 */
[----:B------:R-:W-:Y:S01]  /*2140*/  DADD R22, R22, R8 ;  /* 0x0000000016167229 */ /* 0x000fe20000000008 */
[----:B------:R-:W-:Y:S02]  /*2150*/  FSEL R9, RZ, 1.875, P0 ;  /* 0x3ff00000ff097808 */ /* 0x000fe40000000000 */
[----:B------:R-:W-:-:S05]  /*2160*/  ISETP.GE.U32.AND P0, PT, R10, UR14, PT ;  /* 0x0000000e0a007c0c */ /* 0x000fca000bf06070 */
[----:B------:R-:W-:Y:S01]  /*2170*/  DADD R22, R22, R8 ;  /* 0x0000000016167229 */ /* 0x000fe20000000008 */
[----:B------:R-:W-:-:S04]  /*2180*/  IADD3.X R8, PT, PT, R5, ~UR8, RZ, P1, !PT ;  /* 0x8000000805087c10 */ /* 0x000fc80008ffe4ff */
[----:B------:R-:W-:-:S03]  /*2190*/  ISETP.GE.U32.AND.EX P0, PT, R8, UR15, PT, P0 ;  /* 0x0000000f08007c0c */ /* 0x000fc6000bf06100 */
[----:B------:R-:W-:-:S10]  /*21a0*/  DADD R24, R22, R24 ;  /* 0x0000000016187229 */ /* 0x000fd40000000018 */
[----:B------:R-:W-:Y:S05]  /*21b0*/  @!P0 BRA `(.L_x_46) ;  /* 0x0000000c00808947 */ /* 0x000fea0003800000 */
[----:B------:R-:W-:Y:S02]  /*21c0*/  UIADD3 UR7, UP0, UPT, UR14, UR7, URZ ;  /* 0x000000070e077290 */ /* 0x000fe4000ff1e0ff */
[----:B------:R-:W-:Y:S01]  /*21d0*/  IMAD.U32 R9, RZ, RZ, UR14 ;  /* 0x0000000eff097e24 */ /* 0x000fe2000f8e00ff */
[----:B------:R-:W-:Y:S01]  /*21e0*/  UIADD3 UR4, UPT, UPT, UR4, 0x1, URZ ;  /* 0x0000000104047890 */ /* 0x000fe2000fffe0ff */
[----:B------:R-:W-:Y:S01]  /*21f0*/  VIADD R3, R3, -UR14 ;  /* 0x8000000e03037c36 */ /* 0x000fe20008000000 */
[----:B------:R-:W-:Y:S01]  /*2200*/  UIADD3.X UR8, UPT, UPT, UR15, UR8, URZ, UP0, !UPT ;  /* 0x000000080f087290 */ /* 0x000fe200087fe4ff */
[----:B------:R-:W-:Y:S01]  /*2210*/  IMAD.WIDE R6, R9, 0x8, R6 ;  /* 0x0000000809067825 */ /* 0x000fe200078e0206 */
[----:B------:R-:W-:Y:S01]  /*2220*/  ISETP.LT.U32.AND P0, PT, R26, UR7, PT ;  /* 0x000000071a007c0c */ /* 0x000fe2000bf01070 */
[----:B------:R-:W-:Y:S01]  /*2230*/  UMOV UR9, UR5 ;  /* 0x0000000500097c82 */ /* 0x000fe20008000000 */
[----:B------:R-:W-:Y:S02]  /*2240*/  UMOV UR10, UR6 ;  /* 0x00000006000a7c82 */ /* 0x000fe40008000000 */
[----:B------:R-:W-:-:S05]  /*2250*/  IMAD.U32 R11, RZ, RZ, UR8 ;  /* 0x00000008ff0b7e24 */ /* 0x000fca000f8e00ff */
[----:B------:R-:W-:-:S13]  /*2260*/  ISETP.GT.U32.AND.EX P0, PT, R11, R2, PT, P0 ;  /* 0x000000020b00720c */ /* 0x000fda0003f04100 */
[----:B------:R-:W-:Y:S05]  /*2270*/  @!P0 BRA `(.L_x_48) ;  /* 0xfffffffc00208947 */ /* 0x000fea000383ffff */
[----:B------:R-:W-:-:S05]  /*2280*/  UMOV UR6, UR14 ;  /* 0x0000000e00067c82 */ /* 0x000fca0008000000 */
.L_x_47:
[C---:B------:R-:W-:Y:S01]  /*2290*/  VIADD R9, R4.reuse, -UR7 ;  /* 0x8000000704097c36 */ /* 0x040fe20008000000 */
[----:B------:R-:W-:Y:S01]  /*22a0*/  ISETP.LE.U32.AND P1, PT, R4, UR7, PT ;  /* 0x0000000704007c0c */ /* 0x000fe2000bf23070 */
[----:B------:R-:W-:Y:S01]  /*22b0*/  IMAD.U32 R2, RZ, RZ, UR8 ;  /* 0x00000008ff027e24 */ /* 0x000fe2000f8e00ff */
[----:B------:R-:W-:Y:S02]  /*22c0*/  BSSY.RECONVERGENT B1, `(.L_x_46) ;  /* 0x00000cf000017945 */ /* 0x000fe40003800200 */
[----:B------:R-:W-:-:S04]  /*22d0*/  ISETP.GE.AND P0, PT, R0, R9, PT ;  /* 0x000000090000720c */ /* 0x000fc80003f06270 */
[----:B------:R-:W-:-:S13]  /*22e0*/  ISETP.GE.U32.OR.EX P0, PT, R2, R5, P0, P1 ;  /* 0x000000050200720c */ /* 0x000fda0000706510 */
[----:B------:R-:W-:Y:S05]  /*22f0*/  @P0 BRA `(.L_x_49) ;  /* 0x0000000c002c0947 */ /* 0x000fea0003800000 */
[----:B------:R-:W-:Y:S01]  /*2300*/  UIMAD UR5, UR18, 0xe00, URZ ;  /* 0x00000e00120578a4 */ /* 0x000fe2000f8e02ff */
[----:B------:R-:W-:Y:S01]  /*2310*/  LOP3.LUT R5, RZ, R0, RZ, 0x33, !PT ;  /* 0x00000000ff057212 */ /* 0x000fe200078e33ff */
[----:B------:R-:W-:Y:S01]  /*2320*/  UIMAD UR14, UR4, UR11, URZ ;  /* 0x0000000b040e72a4 */ /* 0x000fe2000f8e02ff */
[----:B------:R-:W-:Y:S01]  /*2330*/  BSSY.RECONVERGENT B2, `(.L_x_50) ;  /* 0x0000065000027945 */ /* 0x000fe20003800200 */
[----:B------:R-:W-:-:S04]  /*2340*/  UIADD3 UR5, UPT, UPT, UR5, UR6, URZ ;  /* 0x0000000605057290 */ /* 0x000fc8000fffe0ff */
[----:B------:R-:W-:Y:S02]  /*2350*/  IMAD.U32 R9, RZ, RZ, UR14 ;  /* 0x0000000eff097e24 */ /* 0x000fe4000f8e00ff */
[----:B------:R-:W-:-:S05]  /*2360*/  IADD3 R4, PT, PT, R4, -UR5, R5 ;  /* 0x8000000504047c10 */ /* 0x000fca000fffe005 */
[----:B------:R-:W-:-:S05]  /*2370*/  IMAD R4, R9, -0xe00, R4 ;  /* 0xfffff20009047824 */ /* 0x000fca00078e0204 */
[C---:B------:R-:W-:Y:S02]  /*2380*/  ISETP.GE.U32.AND P1, PT, R4.reuse, 0x1e00, PT ;  /* 0x00001e000400780c */ /* 0x040fe40003f26070 */
[----:B------:R-:W-:Y:S01]  /*2390*/  LEA.HI R5, R4, 0x1, RZ, 0x17 ;  /* 0x0000000104057811 */ /* 0x000fe200078fb8ff */
[----:B------:R-:W-:-:S03]  /*23a0*/  IMAD.MOV.U32 R4, RZ, RZ, R0 ;  /* 0x000000ffff047224 */ /* 0x000fc600078e0000 */
[----:B------:R-:W-:-:S04]  /*23b0*/  LOP3.LUT R26, R5, 0xf, RZ, 0xc0, !PT ;  /* 0x0000000f051a7812 */ /* 0x000fc800078ec0ff */
[----:B------:R-:W-:-:S03]  /*23c0*/  ISETP.NE.AND P0, PT, R26, RZ, PT ;  /* 0x000000ff1a00720c */ /* 0x000fc60003f05270 */
[----:B------:R-:W-:Y:S10]  /*23d0*/  @!P1 BRA `(.L_x_51) ;  /* 0x0000000400689947 */ /* 0x000ff40003800000 */
[----:B------:R-:W-:Y:S01]  /*23e0*/  LEA.HI R2, R3, 0x1, RZ, 0x17 ;  /* 0x0000000103027811 */ /* 0x000fe200078fb8ff */
[----:B------:R-:W-:-:S03]  /*23f0*/  IMAD.MOV.U32 R4, RZ, RZ, R0 ;  /* 0x000000ffff047224 */ /* 0x000fc600078e0000 */
[----:B------:R-:W-:-:S05]  /*2400*/  LOP3.LUT R2, R2, 0xfffff0, RZ, 0xc0, !PT ;  /* 0x00fffff002027812 */ /* 0x000fca00078ec0ff */
[----:B------:R-:W-:-:S07]  /*2410*/  IMAD.MOV R2, RZ, RZ, -R2 ;  /* 0x000000ffff027224 */ /* 0x000fce00078e0a02 */
.L_x_52:
        /* <DEDUP_REMOVED lines=86> */
.L_x_51:
[----:B------:R-:W-:Y:S05]  /*2980*/  BSYNC.RECONVERGENT B2 ;  /* 0x0000000000027941 */ /* 0x000fea0003800200 */
.L_x_50:
[----:B------:R-:W-:Y:S05]  /*2990*/  @!P0 BRA `(.L_x_49) ;  /* 0x0000000400848947 */ /* 0x000fea0003800000 */
[----:B------:R-:W-:Y:S01]  /*29a0*/  ISETP.GE.U32.AND P1, PT, R26, 0x8, PT ;  /* 0x000000081a00780c */ /* 0x000fe20003f26070 */
[----:B------:R-:W-:Y:S01]  /*29b0*/  BSSY.RECONVERGENT B2, `(.L_x_53) ;  /* 0x000002c000027945 */ /* 0x000fe20003800200 */
[----:B------:R-:W-:-:S04]  /*29c0*/  LOP3.LUT R2, R5, 0x7, RZ, 0xc0, !PT ;  /* 0x0000000705027812 */ /* 0x000fc800078ec0ff */
[----:B------:R-:W-:-:S07]  /*29d0*/  ISETP.NE.AND P0, PT, R2, RZ, PT ;  /* 0x000000ff0200720c */ /* 0x000fce0003f05270 */
[----:B------:R-:W-:Y:S06]  /*29e0*/  @!P1 BRA `(.L_x_54) ;  /* 0x0000000000a09947 */ /* 0x000fec0003800000 */
[----:B------:R-:W-:-:S05]  /*29f0*/  IADD3 R6, P1, PT, R4, UR7, RZ ;  /* 0x0000000704067c10 */ /* 0x000fca000ff3e0ff */
[----:B------:R-:W-:Y:S01]  /*2a00*/  IMAD.X R7, RZ, RZ, UR8, P1 ;  /* 0x00000008ff077e24 */ /* 0x000fe200088e06ff */
[----:B------:R-:W-:-:S04]  /*2a10*/  LEA R20, P1, R6, UR12, 0x3 ;  /* 0x0000000c06147c11 */ /* 0x000fc8000f8218ff */
        /* <DEDUP_REMOVED lines=37> */
.L_x_54:
[----:B------:R-:W-:Y:S05]  /*2c70*/  BSYNC.RECONVERGENT B2 ;  /* 0x0000000000027941 */ /* 0x000fea0003800200 */
.L_x_53:
[----:B------:R-:W-:Y:S05]  /*2c80*/  @!P0 BRA `(.L_x_49) ;  /* 0x0000000000c88947 */ /* 0x000fea0003800000 */
[----:B------:R-:W-:Y:S01]  /*2c90*/  ISETP.GE.U32.AND P1, PT, R2, 0x4, PT ;  /* 0x000000040200780c */ /* 0x000fe20003f26070 */
[----:B------:R-:W-:Y:S01]  /*2ca0*/  BSSY.RECONVERGENT B2, `(.L_x_55) ;  /* 0x000001b000027945 */ /* 0x000fe20003800200 */
[----:B------:R-:W-:-:S11]  /*2cb0*/  LOP3.LUT P0, RZ, R5, 0x3, RZ, 0xc0, !PT ;  /* 0x0000000305ff7812 */ /* 0x000fd6000780c0ff */
[----:B------:R-:W-:Y:S05]  /*2cc0*/  @!P1 BRA `(.L_x_56) ;  /* 0x0000000000609947 */ /* 0x000fea0003800000 */
[----:B------:R-:W-:-:S05]  /*2cd0*/  IADD3 R2, P1, PT, R4, UR7, RZ ;  /* 0x0000000704027c10 */ /* 0x000fca000ff3e0ff */
[----:B------:R-:W-:Y:S01]  /*2ce0*/  IMAD.X R5, RZ, RZ, UR8, P1 ;  /* 0x00000008ff057e24 */ /* 0x000fe200088e06ff */
[----:B------:R-:W-:-:S04]  /*2cf0*/  LEA R6, P1, R2, UR12, 0x3 ;  /* 0x0000000c02067c11 */ /* 0x000fc8000f8218ff */
        /* <DEDUP_REMOVED lines=21> */
.L_x_56:
[----:B------:R-:W-:Y:S05]  /*2e50*/  BSYNC.RECONVERGENT B2 ;  /* 0x0000000000027941 */ /* 0x000fea0003800200 */
.L_x_55:
[----:B------:R-:W-:Y:S05]  /*2e60*/  @!P0 BRA `(.L_x_49) ;  /* 0x0000000000508947 */ /* 0x000fea0003800000 */
[----:B------:R-:W-:Y:S02]  /*2e70*/  LOP3.LUT R2, R3, 0xffff, RZ, 0xc0, !PT ;  /* 0x0000ffff03027812 */ /* 0x000fe400078ec0ff */
[----:B------:R-:W-:Y:S02]  /*2e80*/  IADD3 R8, P0, PT, R4, UR9, RZ ;  /* 0x0000000904087c10 */ /* 0x000fe4000ff1e0ff */
[----:B------:R-:W-:Y:S02]  /*2e90*/  LEA.HI R2, R2, 0x1, RZ, 0x17 ;  /* 0x0000000102027811 */ /* 0x000fe400078fb8ff */
[----:B------:R-:W-:Y:S01]  /*2ea0*/  LEA R7, P1, R8, UR12, 0x3 ;  /* 0x0000000c08077c11 */ /* 0x000fe2000f8218ff */
[----:B------:R-:W-:Y:S01]  /*2eb0*/  IMAD.X R3, RZ, RZ, UR10, P0 ;  /* 0x0000000aff037e24 */ /* 0x000fe200080e06ff */
[----:B------:R-:W-:-:S04]  /*2ec0*/  LOP3.LUT R2, R2, 0x3, RZ, 0xc0, !PT ;  /* 0x0000000302027812 */ /* 0x000fc800078ec0ff */
[----:B------:R-:W-:Y:S01]  /*2ed0*/  LEA.HI.X R8, R8, UR13, R3, 0x3, P1 ;  /* 0x0000000d08087c11 */ /* 0x000fe200088f1c03 */
[----:B------:R-:W-:-:S07]  /*2ee0*/  IMAD.MOV R6, RZ, RZ, -R2 ;  /* 0x000000ffff067224 */ /* 0x000fce00078e0a02 */
.L_x_57:
[----:B------:R-:W-:Y:S02]  /*2ef0*/  IMAD.MOV.U32 R2, RZ, RZ, R7 ;  /* 0x000000ffff027224 */ /* 0x000fe400078e0007 */
[----:B------:R-:W-:-:S06]  /*2f00*/  IMAD.MOV.U32 R3, RZ, RZ, R8 ;  /* 0x000000ffff037224 */ /* 0x000fcc00078e0008 */
[----:B------:R-:W2:Y:S01]  /*2f10*/  LDG.E.64 R2, desc[UR16][R2.64] ;  /* 0x0000001002027981 */ /* 0x000ea2000c1e1b00 */
[----:B------:R-:W-:Y:S01]  /*2f20*/  VIADD R6, R6, 0x1 ;  /* 0x0000000106067836 */ /* 0x000fe20000000000 */
[----:B------:R-:W-:Y:S01]  /*2f30*/  IADD3 R7, P1, PT, R7, 0x1000, RZ ;  /* 0x0000100007077810 */ /* 0x000fe20007f3e0ff */
[----:B------:R-:W-:-:S04]  /*2f40*/  IMAD.MOV.U32 R4, RZ, RZ, RZ ;  /* 0x000000ffff047224 */ /* 0x000fc800078e00ff */
[----:B------:R-:W-:Y:S01]  /*2f50*/  IMAD.X R8, RZ, RZ, R8, P1 ;  /* 0x000000ffff087224 */ /* 0x000fe200008e0608 */
[----:B--2---:R-:W-:-:S06]  /*2f60*/  DSETP.GTU.AND P0, PT, R2, 1, PT ;  /* 0x3ff000000200742a */ /* 0x004fcc0003f0c000 */
[----:B------:R-:W-:Y:S02]  /*2f70*/  FSEL R5, RZ, 1.875, P0 ;  /* 0x3ff00000ff057808 */ /* 0x000fe40000000000 */
[----:B------:R-:W-:-:S04]  /*2f80*/  ISETP.NE.AND P0, PT, R6, RZ, PT ;  /* 0x000000ff0600720c */ /* 0x000fc80003f05270 */
[----:B------:R-:W-:-:S09]  /*2f90*/  DADD R24, R24, R4 ;  /* 0x0000000018187229 */ /* 0x000fd20000000004 */
[----:B------:R-:W-:Y:S05]  /*2fa0*/  @P0 BRA `(.L_x_57) ;  /* 0xfffffffc00d00947 */ /* 0x000fea000383ffff */
.L_x_49:
[----:B------:R-:W-:Y:S05]  /*2fb0*/  BSYNC.RECONVERGENT B1 ;  /* 0x0000000000017941 */ /* 0x000fea0003800200 */
.L_x_46:
        /* <DEDUP_REMOVED lines=42> */
[----:B------:R-:W1:Y:S01]  /*3260*/  S2UR UR5, SR_CgaCtaId ;  /* 0x00000000000579c3 */ /* 0x000e620000008800 */
[----:B------:R-:W-:Y:S02]  /*3270*/  UMOV UR4, 0x400 ;  /* 0x0000040000047882 */ /* 0x000fe40000000000 */
[----:B-1----:R-:W-:-:S09]  /*3280*/  ULEA UR4, UR5, UR4, 0x18 ;  /* 0x0000000405047291 */ /* 0x002fd2000f8ec0ff */
[----:B0-----:R-:W0:Y:S04]  /*3290*/  LDS.64 R2, [UR4+0x18] ;  /* 0x00001804ff027984 */ /* 0x001e280008000a00 */
        /* <DEDUP_REMOVED lines=22> */
.L_x_45:
[----:B------:R-:W-:Y:S05]  /*3400*/  BSYNC.RECONVERGENT B0 ;  /* 0x0000000000007941 */ /* 0x000fea0003800200 */
.L_x_30:
[----:B------:R-:W-:Y:S05]  /*3410*/  @P0 EXIT ;  /* 0x000000000000094d */ /* 0x000fea0003800000 */
[----:B------:R-:W3:Y:S02]  /*3420*/  LDCU.64 UR4, c[0x0][0x388] ;  /* 0x00007100ff0477ac */ /* 0x000ee40008000a00 */
[----:B---3--:R-:W-:-:S06]  /*3430*/  UIMAD.WIDE.U32 UR4, UR18, 0x8, UR4 ;  /* 0x00000008120478a5 */ /* 0x008fcc000f8e0004 */
[----:B------:R-:W-:Y:S02]  /*3440*/  IMAD.U32 R2, RZ, RZ, UR4 ;  /* 0x00000004ff027e24 */ /* 0x000fe4000f8e00ff */
[----:B0-2---:R-:W-:-:S05]  /*3450*/  IMAD.U32 R3, RZ, RZ, UR5 ;  /* 0x00000005ff037e24 */ /* 0x005fca000f8e00ff */
[----:B------:R-:W-:Y:S01]  /*3460*/  STG.E.64 desc[UR16][R2.64], R8 ;  /* 0x0000000802007986 */ /* 0x000fe2000c101b10 */
[----:B------:R-:W-:Y:S05]  /*3470*/  EXIT ;  /* 0x000000000000794d */ /* 0x000fea0003800000 */
.L_x_58:
        /* <DEDUP_REMOVED lines=16> */
.L_x_319:


//--------------------- .text._ZN3cub18CUB_300001_SM_10006detail6reduce28DeviceReduceSingleTileKernelINS2_10policy_hubIdyN4cuda3std3__44plusIdEEE10Policy1000EN6thrust24THRUST_300001_SM_1000_NS6detail15normal_iteratorINSD_10device_ptrIdEEEEPiyS9_id16greater_than_oneEEvT0_T1_T2_T3_T4_T6_ --------------------------
	.section	.text._ZN3cub18CUB_300001_SM_10006detail6reduce28DeviceReduceSingleTileKernelINS2_10policy_hubIdyN4cuda3std3__44plusIdEEE10Policy1000EN6thrust24THRUST_300001_SM_1000_NS6detail15normal_iteratorINSD_10device_ptrIdEEEEPiyS9_id16greater_than_oneEEvT0_T1_T2_T3_T4_T6_,"ax",@progbits
	.align	128
        .global         _ZN3cub18CUB_300001_SM_10006detail6reduce28DeviceReduceSingleTileKernelINS2_10policy_hubIdyN4cuda3std3__44plusIdEEE10Policy1000EN6thrust24THRUST_300001_SM_1000_NS6detail15normal_iteratorINSD_10device_ptrIdEEEEPiyS9_id16greater_than_oneEEvT0_T1_T2_T3_T4_T6_
        .type           _ZN3cub18CUB_300001_SM_10006detail6reduce28DeviceReduceSingleTileKernelINS2_10policy_hubIdyN4cuda3std3__44plusIdEEE10Policy1000EN6thrust24THRUST_300001_SM_1000_NS6detail15normal_iteratorINSD_10device_ptrIdEEEEPiyS9_id16greater_than_oneEEvT0_T1_T2_T3_T4_T6_,@function
        .size           _ZN3cub18CUB_300001_SM_10006detail6reduce28DeviceReduceSingleTileKernelINS2_10policy_hubIdyN4cuda3std3__44plusIdEEE10Policy1000EN6thrust24THRUST_300001_SM_1000_NS6detail15normal_iteratorINSD_10device_ptrIdEEEEPiyS9_id16greater_than_oneEEvT0_T1_T2_T3_T4_T6_,(.L_x_320 - _ZN3cub18CUB_300001_SM_10006detail6reduce28DeviceReduceSingleTileKernelINS2_10policy_hubIdyN4cuda3std3__44plusIdEEE10Policy1000EN6thrust24THRUST_300001_SM_1000_NS6detail15normal_iteratorINSD_10device_ptrIdEEEEPiyS9_id16greater_than_oneEEvT0_T1_T2_T3_T4_T6_)
        .other          _ZN3cub18CUB_300001_SM_10006detail6reduce28DeviceReduceSingleTileKernelINS2_10policy_hubIdyN4cuda3std3__44plusIdEEE10Policy1000EN6thrust24THRUST_300001_SM_1000_NS6detail15normal_iteratorINSD_10device_ptrIdEEEEPiyS9_id16greater_than_oneEEvT0_T1_T2_T3_T4_T6_,@"STO_CUDA_ENTRY STV_DEFAULT"
_ZN3cub18CUB_300001_SM_10006detail6reduce28DeviceReduceSingleTileKernelINS2_10policy_hubIdyN4cuda3std3__44plusIdEEE10Policy1000EN6thrust24THRUST_300001_SM_1000_NS6detail15normal_iteratorINSD_10device_ptrIdEEEEPiyS9_id16greater_than_oneEEvT0_T1_T2_T3_T4_T6_:
.text._ZN3cub18CUB_300001_SM_10006detail6reduce28DeviceReduceSingleTileKernelINS2_10policy_hubIdyN4cuda3std3__44plusIdEEE10Policy1000EN6thrust24THRUST_300001_SM_1000_NS6detail15normal_iteratorINSD_10device_ptrIdEEEEPiyS9_id16greater_than_oneEEvT0_T1_T2_T3_T4_T6_:
[----:B------:R-:W-:Y:S01]  /*0000*/  LDC R1, c[0x0][0x37c] ;  /* 0x0000df00ff017b82 */ /* 0x000fe20000000800 */
[----:B------:R-:W0:Y:S01]  /*0010*/  LDCU.64 UR4, c[0x0][0x390] ;  /* 0x00007200ff0477ac */ /* 0x000e220008000a00 */
[----:B------:R-:W1:Y:S01]  /*0020*/  LDCU.64 UR6, c[0x0][0x358] ;  /* 0x00006b00ff0677ac */ /* 0x000e620008000a00 */
[----:B0-----:R-:W-:Y:S02]  /*0030*/  IMAD.U32 R4, RZ, RZ, UR4 ;  /* 0x00000004ff047e24 */ /* 0x001fe4000f8e00ff */
[----:B------:R-:W-:-:S03]  /*0040*/  IMAD.U32 R5, RZ, RZ, UR5 ;  /* 0x00000005ff057e24 */ /* 0x000fc6000f8e00ff */
[----:B------:R-:W-:-:S04]  /*0050*/  ISETP.NE.U32.AND P0, PT, R4, RZ, PT ;  /* 0x000000ff0400720c */ /* 0x000fc80003f05070 */
[----:B------:R-:W-:-:S13]  /*0060*/  ISETP.NE.AND.EX P0, PT, R5, RZ, PT, P0 ;  /* 0x000000ff0500720c */ /* 0x000fda0003f05300 */
        /* <DEDUP_REMOVED lines=8> */
.L_x_59:
[----:B------:R-:W-:Y:S01]  /*00f0*/  ISETP.GT.U32.AND P0, PT, R4, 0xdff, PT ;  /* 0x00000dff0400780c */ /* 0x000fe20003f04070 */
[----:B------:R-:W-:Y:S03]  /*0100*/  BSSY.RECONVERGENT B0, `(.L_x_60) ;  /* 0x000031b000007945 */ /* 0x000fe60003800200 */
[----:B------:R-:W-:-:S13]  /*0110*/  ISETP.GT.U32.AND.EX P0, PT, R5, RZ, PT, P0 ;  /* 0x000000ff0500720c */ /* 0x000fda0003f04100 */
[----:B------:R-:W-:Y:S05]  /*0120*/  @P0 BRA `(.L_x_61) ;  /* 0x00000018008c0947 */ /* 0x000fea0003800000 */
[----:B------:R-:W0:Y:S01]  /*0130*/  S2R R3, SR_TID.X ;  /* 0x0000000000037919 */ /* 0x000e220000002100 */
[----:B------:R-:W-:Y:S01]  /*0140*/  BSSY.RECONVERGENT B1, `(.L_x_62) ;  /* 0x000000c000017945 */ /* 0x000fe20003800200 */
[----:B------:R-:W-:Y:S02]  /*0150*/  CS2R R38, SRZ ;  /* 0x0000000000267805 */ /* 0x000fe4000001ff00 */
[----:B0-----:R-:W-:Y:S01]  /*0160*/  ISETP.GE.U32.AND P0, PT, R3, R4, PT ;  /* 0x000000040300720c */ /* 0x001fe20003f06070 */
[----:B------:R-:W-:-:S12]  /*0170*/  IMAD.MOV.U32 R7, RZ, RZ, R3 ;  /* 0x000000ffff077224 */ /* 0x000fd800078e0003 */
[----:B------:R-:W-:Y:S05]  /*0180*/  @P0 BRA `(.L_x_63) ;  /* 0x00000000001c0947 */ /* 0x000fea0003800000 */
[----:B------:R-:W0:Y:S02]  /*0190*/  LDC.64 R8, c[0x0][0x380] ;  /* 0x0000e000ff087b82 */ /* 0x000e240000000a00 */
[----:B0-----:R-:W-:-:S06]  /*01a0*/  IMAD.WIDE.U32 R8, R3, 0x8, R8 ;  /* 0x0000000803087825 */ /* 0x001fcc00078e0008 */
[----:B------:R-:W2:Y:S01]  /*01b0*/  LDG.E.64 R8, desc[UR6][R8.64] ;  /* 0x0000000608087981 */ /* 0x000ea2000c1e1b00 */
[----:B------:R-:W-:Y:S02]  /*01c0*/  VIADD R7, R3, 0x200 ;  /* 0x0000020003077836 */ /* 0x000fe40000000000 */
[----:B------:R-:W-:Y:S01]  /*01d0*/  IMAD.MOV.U32 R38, RZ, RZ, RZ ;  /* 0x000000ffff267224 */ /* 0x000fe200078e00ff */
[----:B--2---:R-:W-:-:S06]  /*01e0*/  DSETP.GTU.AND P0, PT, R8, 1, PT ;  /* 0x3ff000000800742a */ /* 0x004fcc0003f0c000 */
[----:B------:R-:W-:-:S08]  /*01f0*/  FSEL R39, RZ, 1.875, P0 ;  /* 0x3ff00000ff277808 */ /* 0x000fd00000000000 */
.L_x_63:
[----:B------:R-:W-:Y:S05]  /*0200*/  BSYNC.RECONVERGENT B1 ;  /* 0x0000000000017941 */ /* 0x000fea0003800200 */
.L_x_62:
[----:B------:R-:W-:Y:S01]  /*0210*/  ISETP.GE.U32.AND P0, PT, R7, R4, PT ;  /* 0x000000040700720c */ /* 0x000fe20003f06070 */
[----:B------:R-:W-:-:S12]  /*0220*/  BSSY.RECONVERGENT B1, `(.L_x_64) ;  /* 0x00000c0000017945 */ /* 0x000fd80003800200 */
[----:B------:R-:W-:Y:S05]  /*0230*/  @P0 BRA `(.L_x_65) ;  /* 0x0000000800f80947 */ /* 0x000fea0003800000 */
[----:B------:R-:W-:Y:S01]  /*0240*/  LOP3.LUT R9, RZ, R7, RZ, 0x33, !PT ;  /* 0x00000007ff097212 */ /* 0x000fe200078e33ff */
[----:B------:R-:W-:Y:S04]  /*0250*/  BSSY.RECONVERGENT B2, `(.L_x_66) ;  /* 0x0000062000027945 */ /* 0x000fe80003800200 */
[----:B------:R-:W-:-:S05]  /*0260*/  IMAD.IADD R9, R9, 0x1, R4 ;  /* 0x0000000109097824 */ /* 0x000fca00078e0204 */
[C---:B------:R-:W-:Y:S02]  /*0270*/  ISETP.GE.U32.AND P1, PT, R9.reuse, 0x1e00, PT ;  /* 0x00001e000900780c */ /* 0x040fe40003f26070 */
[----:B------:R-:W-:-:S04]  /*0280*/  LEA.HI R0, R9, 0x1, RZ, 0x17 ;  /* 0x0000000109007811 */ /* 0x000fc800078fb8ff */
[----:B------:R-:W-:-:S04]  /*0290*/  LOP3.LUT R2, R0, 0xf, RZ, 0xc0, !PT ;  /* 0x0000000f00027812 */ /* 0x000fc800078ec0ff */
[----:B------:R-:W-:-:S03]  /*02a0*/  ISETP.NE.AND P0, PT, R2, RZ, PT ;  /* 0x000000ff0200720c */ /* 0x000fc60003f05270 */
[----:B------:R-:W-:Y:S10]  /*02b0*/  @!P1 BRA `(.L_x_67) ;  /* 0x00000004006c9947 */ /* 0x000ff40003800000 */
[----:B------:R-:W0:Y:S01]  /*02c0*/  LDC.64 R8, c[0x0][0x380] ;  /* 0x0000e000ff087b82 */ /* 0x000e220000000a00 */
[----:B------:R-:W-:-:S05]  /*02d0*/  LOP3.LUT R6, R0, 0xfffff0, RZ, 0xc0, !PT ;  /* 0x00fffff000067812 */ /* 0x000fca00078ec0ff */
[----:B------:R-:W-:Y:S02]  /*02e0*/  IMAD.MOV R6, RZ, RZ, -R6 ;  /* 0x000000ffff067224 */ /* 0x000fe400078e0a06 */
[----:B0-----:R-:W-:-:S03]  /*02f0*/  IMAD.WIDE.U32 R8, R7, 0x8, R8 ;  /* 0x0000000807087825 */ /* 0x001fc600078e0008 */
[----:B------:R-:W-:-:S05]  /*0300*/  IADD3 R8, P1, PT, R8, 0x8000, RZ ;  /* 0x0000800008087810 */ /* 0x000fca0007f3e0ff */
[----:B------:R-:W-:-:S08]  /*0310*/  IMAD.X R9, RZ, RZ, R9, P1 ;  /* 0x000000ffff097224 */ /* 0x000fd000008e0609 */
.L_x_68:
[----:B------:R-:W2:Y:S04]  /*0320*/  LDG.E.64 R42, desc[UR6][R8.64+-0x8000] ;  /* 0xff800006082a7981 */ /* 0x000ea8000c1e1b00 */
[----:B------:R-:W3:Y:S04]  /*0330*/  LDG.E.64 R40, desc[UR6][R8.64+-0x7000] ;  /* 0xff90000608287981 */ /* 0x000ee8000c1e1b00 */
[----:B------:R-:W4:Y:S04]  /*0340*/  LDG.E.64 R36, desc[UR6][R8.64+-0x6000] ;  /* 0xffa0000608247981 */ /* 0x000f28000c1e1b00 */
[----:B------:R-:W5:Y:S04]  /*0350*/  LDG.E.64 R34, desc[UR6][R8.64+-0x5000] ;  /* 0xffb0000608227981 */ /* 0x000f68000c1e1b00 */
        /* <DEDUP_REMOVED lines=11> */
[----:B------:R0:W5:Y:S01]  /*0410*/  LDG.E.64 R10, desc[UR6][R8.64+0x7000] ;  /* 0x00700006080a7981 */ /* 0x000162000c1e1b00 */
[----:B------:R-:W-:-:S02]  /*0420*/  VIADD R6, R6, 0x10 ;  /* 0x0000001006067836 */ /* 0x000fc40000000000 */
[----:B------:R-:W-:Y:S01]  /*0430*/  VIADD R7, R7, 0x2000 ;  /* 0x0000200007077836 */ /* 0x000fe20000000000 */
[----:B0-----:R-:W-:-:S05]  /*0440*/  IADD3 R8, P2, PT, R8, 0x10000, RZ ;  /* 0x0001000008087810 */ /* 0x001fca0007f5e0ff */
[----:B------:R-:W-:Y:S01]  /*0450*/  IMAD.X R9, RZ, RZ, R9, P2 ;  /* 0x000000ffff097224 */ /* 0x000fe200010e0609 */
[----:B--2---:R-:W-:Y:S01]  /*0460*/  DSETP.GTU.AND P1, PT, R42, 1, PT ;  /* 0x3ff000002a00742a */ /* 0x004fe20003f2c000 */
[----:B------:R-:W-:-:S05]  /*0470*/  IMAD.MOV.U32 R42, RZ, RZ, RZ ;  /* 0x000000ffff2a7224 */ /* 0x000fca00078e00ff */
[----:B------:R-:W-:Y:S01]  /*0480*/  FSEL R43, RZ, 1.875, P1 ;  /* 0x3ff00000ff2b7808 */ /* 0x000fe20000800000 */
[----:B---3--:R-:W-:-:S05]  /*0490*/  DSETP.GTU.AND P1, PT, R40, 1, PT ;  /* 0x3ff000002800742a */ /* 0x008fca0003f2c000 */
[----:B------:R-:W-:Y:S01]  /*04a0*/  DADD R42, R38, R42 ;  /* 0x00000000262a7229 */ /* 0x000fe2000000002a */
[----:B------:R-:W-:Y:S01]  /*04b0*/  FSEL R39, RZ, 1.875, P1 ;  /* 0x3ff00000ff277808 */ /* 0x000fe20000800000 */
[----:B------:R-:W-:Y:S01]  /*04c0*/  IMAD.MOV.U32 R38, RZ, RZ, RZ ;  /* 0x000000ffff267224 */ /* 0x000fe200078e00ff */
[----:B----4-:R-:W-:Y:S01]  /*04d0*/  DSETP.GTU.AND P1, PT, R36, 1, PT ;  /* 0x3ff000002400742a */ /* 0x010fe20003f2c000 */
[----:B------:R-:W-:-:S04]  /*04e0*/  IMAD.MOV.U32 R36, RZ, RZ, RZ ;  /* 0x000000ffff247224 */ /* 0x000fc800078e00ff */
[----:B------:R-:W-:Y:S01]  /*04f0*/  DADD R42, R42, R38 ;  /* 0x000000002a2a7229 */ /* 0x000fe20000000026 */
[----:B------:R-:W-:Y:S01]  /*0500*/  FSEL R37, RZ, 1.875, P1 ;  /* 0x3ff00000ff257808 */ /* 0x000fe20000800000 */
[----:B-----5:R-:W-:Y:S01]  /*0510*/  DSETP.GTU.AND P1, PT, R34, 1, PT ;  /* 0x3ff000002200742a */ /* 0x020fe20003f2c000 */
[----:B------:R-:W-:-:S05]  /*0520*/  IMAD.MOV.U32 R34, RZ, RZ, RZ ;  /* 0x000000ffff227224 */ /* 0x000fca00078e00ff */
[----:B------:R-:W-:Y:S01]  /*0530*/  DADD R42, R42, R36 ;  /* 0x000000002a2a7229 */ /* 0x000fe20000000024 */
[----:B------:R-:W-:Y:S01]  /*0540*/  FSEL R35, RZ, 1.875, P1 ;  /* 0x3ff00000ff237808 */ /* 0x000fe20000800000 */
[----:B------:R-:W-:Y:S01]  /*0550*/  DSETP.GTU.AND P1, PT, R32, 1, PT ;  /* 0x3ff000002000742a */ /* 0x000fe20003f2c000 */
        /* <DEDUP_REMOVED lines=25> */
[----:B------:R-:W-:Y:S01]  /*06f0*/  FSEL R21, RZ, 1.875, P1 ;  /* 0x3ff00000ff157808 */ /* 0x000fe20000800000 */
[----:B------:R-:W-:Y:S02]  /*0700*/  DADD R42, R42, R22 ;  /* 0x000000002a2a7229 */ /* 0x000fe40000000016 */
[----:B------:R-:W-:Y:S01]  /*0710*/  DSETP.GTU.AND P1, PT, R18, 1, PT ;  /* 0x3ff000001200742a */ /* 0x000fe20003f2c000 */
[----:B------:R-:W-:-:S05]  /*0720*/  IMAD.MOV.U32 R18, RZ, RZ, RZ ;  /* 0x000000ffff127224 */ /* 0x000fca00078e00ff */
[----:B------:R-:W-:Y:S01]  /*0730*/  FSEL R19, RZ, 1.875, P1 ;  /* 0x3ff00000ff137808 */ /* 0x000fe20000800000 */
[----:B------:R-:W-:Y:S02]  /*0740*/  DSETP.GTU.AND P1, PT, R16, 1, PT ;  /* 0x3ff000001000742a */ /* 0x000fe40003f2c000 */
[----:B------:R-:W-:Y:S01]  /*0750*/  DADD R42, R42, R20 ;  /* 0x000000002a2a7229 */ /* 0x000fe20000000014 */
[----:B------:R-:W-:-:S03]  /*0760*/  IMAD.MOV.U32 R16, RZ, RZ, RZ ;  /* 0x000000ffff107224 */ /* 0x000fc600078e00ff */
[----:B------:R-:W-:Y:S01]  /*0770*/  FSEL R17, RZ, 1.875, P1 ;  /* 0x3ff00000ff117808 */ /* 0x000fe20000800000 */
[----:B------:R-:W-:Y:S01]  /*0780*/  DSETP.GTU.AND P1, PT, R14, 1, PT ;  /* 0x3ff000000e00742a */ /* 0x000fe20003f2c000 */
[----:B------:R-:W-:Y:S02]  /*0790*/  IMAD.MOV.U32 R14, RZ, RZ, RZ ;  /* 0x000000ffff0e7224 */ /* 0x000fe400078e00ff */
[----:B------:R-:W-:-:S03]  /*07a0*/  DADD R42, R42, R18 ;  /* 0x000000002a2a7229 */ /* 0x000fc60000000012 */
[----:B------:R-:W-:Y:S01]  /*07b0*/  FSEL R15, RZ, 1.875, P1 ;  /* 0x3ff00000ff0f7808 */ /* 0x000fe20000800000 */
[----:B------:R-:W-:Y:S01]  /*07c0*/  DSETP.GTU.AND P1, PT, R12, 1, PT ;  /* 0x3ff000000c00742a */ /* 0x000fe20003f2c000 */
[----:B------:R-:W-:-:S03]  /*07d0*/  IMAD.MOV.U32 R12, RZ, RZ, RZ ;  /* 0x000000ffff0c7224 */ /* 0x000fc600078e00ff */
[----:B------:R-:W-:Y:S02]  /*07e0*/  DADD R42, R42, R16 ;  /* 0x000000002a2a7229 */ /* 0x000fe40000000010 */
[----:B------:R-:W-:Y:S01]  /*07f0*/  FSEL R13, RZ, 1.875, P1 ;  /* 0x3ff00000ff0d7808 */ /* 0x000fe20000800000 */
[----:B------:R-:W-:-:S05]  /*0800*/  DSETP.GTU.AND P1, PT, R10, 1, PT ;  /* 0x3ff000000a00742a */ /* 0x000fca0003f2c000 */
[----:B------:R-:W-:Y:S01]  /*0810*/  DADD R42, R42, R14 ;  /* 0x000000002a2a7229 */ /* 0x000fe2000000000e */
[----:B------:R-:W-:Y:S02]  /*0820*/  FSEL R39, RZ, 1.875, P1 ;  /* 0x3ff00000ff277808 */ /* 0x000fe40000800000 */
[----:B------:R-:W-:-:S05]  /*0830*/  ISETP.NE.AND P1, PT, R6, RZ, PT ;  /* 0x000000ff0600720c */ /* 0x000fca0003f25270 */
[----:B------:R-:W-:-:S08]  /*0840*/  DADD R42, R42, R12 ;  /* 0x000000002a2a7229 */ /* 0x000fd0000000000c */
[----:B------:R-:W-:Y:S01]  /*0850*/  DADD R38, R42, R38 ;  /* 0x000000002a267229 */ /* 0x000fe20000000026 */
[----:B------:R-:W-:Y:S10]  /*0860*/  @P1 BRA `(.L_x_68) ;  /* 0xfffffff800ac1947 */ /* 0x000ff4000383ffff */
.L_x_67:
[----:B------:R-:W-:Y:S05]  /*0870*/  BSYNC.RECONVERGENT B2 ;  /* 0x0000000000027941 */ /* 0x000fea0003800200 */
.L_x_66:
[----:B------:R-:W-:Y:S05]  /*0880*/  @!P0 BRA `(.L_x_65) ;  /* 0x0000000400648947 */ /* 0x000fea0003800000 */
[----:B------:R-:W-:Y:S01]  /*0890*/  ISETP.GE.U32.AND P1, PT, R2, 0x8, PT ;  /* 0x000000080200780c */ /* 0x000fe20003f26070 */
[----:B------:R-:W-:Y:S01]  /*08a0*/  BSSY.RECONVERGENT B2, `(.L_x_69) ;  /* 0x000002d000027945 */ /* 0x000fe20003800200 */
[----:B------:R-:W-:-:S04]  /*08b0*/  LOP3.LUT R6, R0, 0x7, RZ, 0xc0, !PT ;  /* 0x0000000700067812 */ /* 0x000fc800078ec0ff */
[----:B------:R-:W-:-:S07]  /*08c0*/  ISETP.NE.AND P0, PT, R6, RZ, PT ;  /* 0x000000ff0600720c */ /* 0x000fce0003f05270 */
[----:B------:R-:W-:Y:S06]  /*08d0*/  @!P1 BRA `(.L_x_70) ;  /* 0x0000000000a49947 */ /* 0x000fec0003800000 */
[----:B------:R-:W0:Y:S02]  /*08e0*/  LDC.64 R16, c[0x0][0x380] ;  /* 0x0000e000ff107b82 */ /* 0x000e240000000a00 */
[----:B0-----:R-:W-:-:S05]  /*08f0*/  IMAD.WIDE R16, R7, 0x8, R16 ;  /* 0x0000000807107825 */ /* 0x001fca00078e0210 */
[----:B------:R-:W2:Y:S04]  /*0900*/  LDG.E.64 R24, desc[UR6][R16.64] ;  /* 0x0000000610187981 */ /* 0x000ea8000c1e1b00 */
[----:B------:R-:W3:Y:S04]  /*0910*/  LDG.E.64 R18, desc[UR6][R16.64+0x1000] ;  /* 0x0010000610127981 */ /* 0x000ee8000c1e1b00 */
[----:B------:R-:W4:Y:S04]  /*0920*/  LDG.E.64 R20, desc[UR6][R16.64+0x2000] ;  /* 0x0020000610147981 */ /* 0x000f28000c1e1b00 */
[----:B------:R-:W5:Y:S04]  /*0930*/  LDG.E.64 R22, desc[UR6][R16.64+0x3000] ;  /* 0x0030000610167981 */ /* 0x000f68000c1e1b00 */
[----:B------:R-:W5:Y:S04]  /*0940*/  LDG.E.64 R14, desc[UR6][R16.64+0x4000] ;  /* 0x00400006100e7981 */ /* 0x000f68000c1e1b00 */
[----:B------:R-:W5:Y:S04]  /*0950*/  LDG.E.64 R12, desc[UR6][R16.64+0x5000] ;  /* 0x00500006100c7981 */ /* 0x000f68000c1e1b00 */
[----:B------:R-:W5:Y:S04]  /*0960*/  LDG.E.64 R8, desc[UR6][R16.64+0x6000] ;  /* 0x0060000610087981 */ /* 0x000f68000c1e1b00 */
[----:B------:R0:W5:Y:S01]  /*0970*/  LDG.E.64 R10, desc[UR6][R16.64+0x7000] ;  /* 0x00700006100a7981 */ /* 0x000162000c1e1b00 */
[----:B------:R-:W-:-:S02]  /*0980*/  VIADD R7, R7, 0x1000 ;  /* 0x0000100007077836 */ /* 0x000fc40000000000 */
[----:B0-----:R-:W-:Y:S01]  /*0990*/  IMAD.MOV.U32 R16, RZ, RZ, RZ ;  /* 0x000000ffff107224 */ /* 0x001fe200078e00ff */
[----:B--2---:R-:W-:Y:S01]  /*09a0*/  DSETP.GTU.AND P1, PT, R24, 1, PT ;  /* 0x3ff000001800742a */ /* 0x004fe20003f2c000 */
[----:B------:R-:W-:-:S05]  /*09b0*/  IMAD.MOV.U32 R24, RZ, RZ, RZ ;  /* 0x000000ffff187224 */ /* 0x000fca00078e00ff */
[----:B------:R-:W-:Y:S01]  /*09c0*/  FSEL R25, RZ, 1.875, P1 ;  /* 0x3ff00000ff197808 */ /* 0x000fe20000800000 */
[----:B---3--:R-:W-:Y:S01]  /*09d0*/  DSETP.GTU.AND P1, PT, R18, 1, PT ;  /* 0x3ff000001200742a */ /* 0x008fe20003f2c000 */
[----:B------:R-:W-:-:S04]  /*09e0*/  IMAD.MOV.U32 R18, RZ, RZ, RZ ;  /* 0x000000ffff127224 */ /* 0x000fc800078e00ff */
[----:B------:R-:W-:Y:S01]  /*09f0*/  DADD R38, R38, R24 ;  /* 0x0000000026267229 */ /* 0x000fe20000000018 */
[----:B------:R-:W-:Y:S01]  /*0a00*/  FSEL R19, RZ, 1.875, P1 ;  /* 0x3ff00000ff137808 */ /* 0x000fe20000800000 */
[----:B----4-:R-:W-:-:S06]  /*0a10*/  DSETP.GTU.AND P1, PT, R20, 1, PT ;  /* 0x3ff000001400742a */ /* 0x010fcc0003f2c000 */
[----:B------:R-:W-:Y:S01]  /*0a20*/  DADD R38, R38, R18 ;  /* 0x0000000026267229 */ /* 0x000fe20000000012 */
[----:B------:R-:W-:Y:S01]  /*0a30*/  FSEL R19, RZ, 1.875, P1 ;  /* 0x3ff00000ff137808 */ /* 0x000fe20000800000 */
[----:B-----5:R-:W-:-:S06]  /*0a40*/  DSETP.GTU.AND P1, PT, R22, 1, PT ;  /* 0x3ff000001600742a */ /* 0x020fcc0003f2c000 */
        /* <DEDUP_REMOVED lines=14> */
[----:B------:R-:W-:-:S06]  /*0b30*/  DSETP.GTU.AND P1, PT, R10, 1, PT ;  /* 0x3ff000000a00742a */ /* 0x000fcc0003f2c000 */
[----:B------:R-:W-:Y:S01]  /*0b40*/  DADD R38, R38, R8 ;  /* 0x0000000026267229 */ /* 0x000fe20000000008 */
[----:B------:R-:W-:-:S07]  /*0b50*/  FSEL R9, RZ, 1.875, P1 ;  /* 0x3ff00000ff097808 */ /* 0x000fce0000800000 */
[----:B------:R-:W-:-:S11]  /*0b60*/  DADD R38, R38, R8 ;  /* 0x0000000026267229 */ /* 0x000fd60000000008 */
.L_x_70:
[----:B------:R-:W-:Y:S05]  /*0b70*/  BSYNC.RECONVERGENT B2 ;  /* 0x0000000000027941 */ /* 0x000fea0003800200 */
.L_x_69:
        /* <DEDUP_REMOVED lines=28> */
.L_x_72:
[----:B------:R-:W-:Y:S05]  /*0d40*/  BSYNC.RECONVERGENT B2 ;  /* 0x0000000000027941 */ /* 0x000fea0003800200 */
.L_x_71:
[----:B------:R-:W-:Y:S05]  /*0d50*/  @!P0 BRA `(.L_x_65) ;  /* 0x0000000000308947 */ /* 0x000fea0003800000 */
[----:B------:R-:W0:Y:S01]  /*0d60*/  LDC.64 R12, c[0x0][0x380] ;  /* 0x0000e000ff0c7b82 */ /* 0x000e220000000a00 */
[----:B------:R-:W-:-:S07]  /*0d70*/  IMAD.MOV R0, RZ, RZ, -R0 ;  /* 0x000000ffff007224 */ /* 0x000fce00078e0a00 */
.L_x_73:
[----:B0-----:R-:W-:-:S06]  /*0d80*/  IMAD.WIDE R8, R7, 0x8, R12 ;  /* 0x0000000807087825 */ /* 0x001fcc00078e020c */
        /* <DEDUP_REMOVED lines=9> */
.L_x_65:
[----:B------:R-:W-:Y:S05]  /*0e20*/  BSYNC.RECONVERGENT B1 ;  /* 0x0000000000017941 */ /* 0x000fea0003800200 */
.L_x_64:
[----:B------:R-:W-:-:S04]  /*0e30*/  ISETP.GE.U32.AND P0, PT, R4, 0x200, PT ;  /* 0x000002000400780c */ /* 0x000fc80003f06070 */
[----:B------:R-:W-:-:S13]  /*0e40*/  ISETP.GE.U32.AND.EX P0, PT, R5, RZ, PT, P0 ;  /* 0x000000ff0500720c */ /* 0x000fda0003f06100 */
        /* <DEDUP_REMOVED lines=27> */
[----:B-1----:R-:W-:-:S03]  /*1000*/  @!P1 LEA R9, R13, R2, 0x18 ;  /* 0x000000020d099211 */ /* 0x002fc600078ec0ff */
[----:B------:R-:W0:Y:S02]  /*1010*/  SHFL.DOWN PT, R5, R11, 0x8, 0x1f ;  /* 0x09001f000b057f89 */ /* 0x000e2400000e0000 */
[----:B------:R-:W-:Y:S01]  /*1020*/  @!P1 IMAD.IADD R9, R0, 0x1, R9 ;  /* 0x0000000100099824 */ /* 0x000fe200078e0209 */
[----:B0-----:R-:W-:-:S10]  /*1030*/  DADD R4, R4, R10 ;  /* 0x0000000004047229 */ /* 0x001fd4000000000a */
[----:B------:R-:W-:Y:S02]  /*1040*/  FSEL R6, R10, R4, P0 ;  /* 0x000000040a067208 */ /* 0x000fe40000000000 */
[----:B------:R-:W-:Y:S02]  /*1050*/  FSEL R7, R11, R5, P0 ;  /* 0x000000050b077208 */ /* 0x000fe40000000000 */
[----:B------:R-:W-:Y:S01]  /*1060*/  ISETP.GT.AND P0, PT, R12, 0xf, PT ;  /* 0x0000000f0c00780c */ /* 0x000fe20003f04270 */
[----:B------:R-:W-:Y:S04]  /*1070*/  SHFL.DOWN PT, R4, R6, 0x10, 0x1f ;  /* 0x0a001f0006047f89 */ /* 0x000fe800000e0000 */
[----:B------:R-:W0:Y:S02]  /*1080*/  SHFL.DOWN PT, R5, R7, 0x10, 0x1f ;  /* 0x0a001f0007057f89 */ /* 0x000e2400000e0000 */
[----:B0-----:R-:W-:-:S07]  /*1090*/  DADD R4, R4, R6 ;  /* 0x0000000004047229 */ /* 0x001fce0000000006 */
[----:B------:R0:W-:Y:S01]  /*10a0*/  @!P1 STS.64 [R9+0x10], R4 ;  /* 0x0000100409009388 */ /* 0x0001e20000000a00 */
[----:B------:R-:W-:Y:S01]  /*10b0*/  BAR.SYNC.DEFER_BLOCKING 0x0 ;  /* 0x0000000000007b1d */ /* 0x000fe20000010000 */
[----:B------:R-:W-:Y:S02]  /*10c0*/  ISETP.NE.AND P1, PT, R3, RZ, PT ;  /* 0x000000ff0300720c */ /* 0x000fe40003f25270 */
[----:B------:R-:W-:Y:S02]  /*10d0*/  FSEL R6, R6, R4, P0 ;  /* 0x0000000406067208 */ /* 0x000fe40000000000 */
[----:B------:R-:W-:-:S09]  /*10e0*/  FSEL R7, R7, R5, P0 ;  /* 0x0000000507077208 */ /* 0x000fd20000000000 */
[----:B0-----:R-:W-:Y:S05]  /*10f0*/  @P1 BRA `(.L_x_75) ;  /* 0x00000020006c1947 */ /* 0x001fea0003800000 */
        /* <DEDUP_REMOVED lines=27> */
.L_x_74:
[----:B------:R-:W-:Y:S01]  /*12b0*/  LOP3.LUT R0, R3, 0x3e0, RZ, 0xc0, !PT ;  /* 0x000003e003007812 */ /* 0x000fe200078ec0ff */
[----:B------:R-:W0:Y:S03]  /*12c0*/  S2R R2, SR_LANEID ;  /* 0x0000000000027919 */ /* 0x000e260000000000 */
[----:B------:R-:W-:Y:S01]  /*12d0*/  LOP3.LUT R9, RZ, R0, RZ, 0x33, !PT ;  /* 0x00000000ff097212 */ /* 0x000fe200078e33ff */
[----:B------:R-:W-:-:S04]  /*12e0*/  VIADD R7, R0, 0x20 ;  /* 0x0000002000077836 */ /* 0x000fc80000000000 */
[----:B------:R-:W-:Y:S01]  /*12f0*/  IMAD.IADD R9, R9, 0x1, R4 ;  /* 0x0000000109097824 */ /* 0x000fe200078e0204 */
[----:B------:R-:W-:-:S04]  /*1300*/  ISETP.GT.U32.AND P0, PT, R7, R4, PT ;  /* 0x000000040700720c */ /* 0x000fc80003f04070 */
[----:B------:R-:W-:-:S05]  /*1310*/  SEL R13, R9, 0x1f, P0 ;  /* 0x0000001f090d7807 */ /* 0x000fca0000000000 */
[----:B------:R-:W-:Y:S04]  /*1320*/  SHFL.DOWN PT, R6, R38, 0x1, R13 ;  /* 0x0820000026067989 */ /* 0x000fe800000e000d */
        /* <DEDUP_REMOVED lines=24> */
[----:B------:R-:W-:Y:S01]  /*14b0*/  VIADD R0, R2, 0x10 ;  /* 0x0000001002007836 */ /* 0x000fe20000000000 */
[----:B------:R-:W-:Y:S02]  /*14c0*/  @!P1 SHF.R.U32.HI R2, RZ, 0x2, R3 ;  /* 0x00000002ff029819 */ /* 0x000fe40000011603 */
[----:B------:R-:W1:Y:S02]  /*14d0*/  SHFL.DOWN PT, R7, R9, 0x8, R13 ;  /* 0x0900000009077989 */ /* 0x000e6400000e000d */
[----:B------:R-:W-:Y:S01]  /*14e0*/  @!P1 LOP3.LUT R2, R2, 0xf8, RZ, 0xc0, !PT ;  /* 0x000000f802029812 */ /* 0x000fe200078ec0ff */
[----:B-1----:R-:W-:-:S10]  /*14f0*/  DADD R6, R6, R8 ;  /* 0x0000000006067229 */ /* 0x002fd40000000008 */
[----:B------:R-:W-:Y:S02]  /*1500*/  FSEL R10, R8, R6, P0 ;  /* 0x00000006080a7208 */ /* 0x000fe40000000000 */
[----:B------:R-:W-:Y:S02]  /*1510*/  FSEL R11, R9, R7, P0 ;  /* 0x00000007090b7208 */ /* 0x000fe40000000000 */
[----:B------:R-:W-:Y:S01]  /*1520*/  @!P1 MOV R8, 0x400 ;  /* 0x0000040000089802 */ /* 0x000fe20000000f00 */
[----:B------:R-:W-:Y:S01]  /*1530*/  SHFL.DOWN PT, R6, R10, 0x10, R13 ;  /* 0x0a0000000a067989 */ /* 0x000fe200000e000d */
[----:B------:R-:W-:Y:S02]  /*1540*/  ISETP.GT.AND P0, PT, R0, R13, PT ;  /* 0x0000000d0000720c */ /* 0x000fe40003f04270 */
[----:B0-----:R-:W-:Y:S01]  /*1550*/  @!P1 LEA R15, R15, R8, 0x18 ;  /* 0x000000080f0f9211 */ /* 0x001fe200078ec0ff */
[----:B------:R-:W0:Y:S04]  /*1560*/  SHFL.DOWN PT, R7, R11, 0x10, R13 ;  /* 0x0a0000000b077989 */ /* 0x000e2800000e000d */
[----:B------:R-:W-:Y:S01]  /*1570*/  @!P1 IMAD.IADD R15, R2, 0x1, R15 ;  /* 0x00000001020f9824 */ /* 0x000fe200078e020f */
[----:B0-----:R-:W-:-:S10]  /*1580*/  DADD R6, R6, R10 ;  /* 0x0000000006067229 */ /* 0x001fd4000000000a */
[----:B------:R-:W-:Y:S02]  /*1590*/  FSEL R6, R10, R6, P0 ;  /* 0x000000060a067208 */ /* 0x000fe40000000000 */
[----:B------:R-:W-:-:S05]  /*15a0*/  FSEL R7, R11, R7, P0 ;  /* 0x000000070b077208 */ /* 0x000fca0000000000 */
[----:B------:R0:W-:Y:S01]  /*15b0*/  @!P1 STS.64 [R15+0x10], R6 ;  /* 0x000010060f009388 */ /* 0x0001e20000000a00 */
[----:B------:R-:W-:Y:S01]  /*15c0*/  BAR.SYNC.DEFER_BLOCKING 0x0 ;  /* 0x0000000000007b1d */ /* 0x000fe20000010000 */
[----:B------:R-:W-:-:S13]  /*15d0*/  ISETP.NE.AND P1, PT, R3, RZ, PT ;  /* 0x000000ff0300720c */ /* 0x000fda0003f25270 */
[----:B0-----:R-:W-:Y:S05]  /*15e0*/  @P1 BRA `(.L_x_75) ;  /* 0x0000001c00301947 */ /* 0x001fea0003800000 */
[----:B------:R-:W0:Y:S01]  /*15f0*/  S2UR UR5, SR_CgaCtaId ;  /* 0x00000000000579c3 */ /* 0x000e220000008800 */
[----:B------:R-:W-:Y:S01]  /*1600*/  UMOV UR4, 0x400 ;  /* 0x0000040000047882 */ /* 0x000fe20000000000 */
[----:B------:R-:W-:-:S04]  /*1610*/  ISETP.GT.U32.AND P0, PT, R4, 0x20, PT ;  /* 0x000000200400780c */ /* 0x000fc80003f04070 */
[----:B------:R-:W-:Y:S01]  /*1620*/  ISETP.GT.U32.AND.EX P0, PT, R5, RZ, PT, P0 ;  /* 0x000000ff0500720c */ /* 0x000fe20003f04100 */
[----:B0-----:R-:W-:-:S09]  /*1630*/  ULEA UR4, UR5, UR4, 0x18 ;  /* 0x0000000405047291 */ /* 0x001fd2000f8ec0ff */
[----:B------:R-:W0:Y:S04]  /*1640*/  LDS.64 R2, [UR4+0x18] ;  /* 0x00001804ff027984 */ /* 0x000e280008000a00 */
[----:B------:R-:W1:Y:S04]  /*1650*/  LDS.128 R12, [UR4+0x20] ;  /* 0x00002004ff0c7984 */ /* 0x000e680008000c00 */
[----:B------:R-:W2:Y:S01]  /*1660*/  LDS.128 R8, [UR4+0x30] ;  /* 0x00003004ff087984 */ /* 0x000ea20008000c00 */
[----:B0-----:R-:W-:-:S10]  /*1670*/  DADD R2, R6, R2 ;  /* 0x0000000006027229 */ /* 0x001fd40000000002 */
[----:B------:R-:W-:Y:S02]  /*1680*/  FSEL R2, R2, R6, P0 ;  /* 0x0000000602027208 */ /* 0x000fe40000000000 */
[----:B------:R-:W-:Y:S02]  /*1690*/  FSEL R3, R3, R7, P0 ;  /* 0x0000000703037208 */ /* 0x000fe40000000000 */
[----:B------:R-:W-:-:S04]  /*16a0*/  ISETP.GT.U32.AND P0, PT, R4, 0x40, PT ;  /* 0x000000400400780c */ /* 0x000fc80003f04070 */
[----:B-1----:R-:W-:Y:S01]  /*16b0*/  DADD R12, R12, R2 ;  /* 0x000000000c0c7229 */ /* 0x002fe20000000002 */
[----:B------:R-:W-:-:S09]  /*16c0*/  ISETP.GT.U32.AND.EX P0, PT, R5, RZ, PT, P0 ;  /* 0x000000ff0500720c */ /* 0x000fd20003f04100 */
[----:B------:R-:W-:Y:S02]  /*16d0*/  FSEL R2, R12, R2, P0 ;  /* 0x000000020c027208 */ /* 0x000fe40000000000 */
[----:B------:R-:W-:Y:S02]  /*16e0*/  FSEL R3, R13, R3, P0 ;  /* 0x000000030d037208 */ /* 0x000fe40000000000 */
[----:B------:R-:W-:-:S04]  /*16f0*/  ISETP.GT.U32.AND P0, PT, R4, 0x60, PT ;  /* 0x000000600400780c */ /* 0x000fc80003f04070 */
[----:B------:R-:W-:Y:S01]  /*1700*/  DADD R14, R2, R14 ;  /* 0x00000000020e7229 */ /* 0x000fe2000000000e */
[----:B------:R-:W-:-:S09]  /*1710*/  ISETP.GT.U32.AND.EX P0, PT, R5, RZ, PT, P0 ;  /* 0x000000ff0500720c */ /* 0x000fd20003f04100 */
[----:B------:R-:W-:Y:S02]  /*1720*/  FSEL R2, R14, R2, P0 ;  /* 0x000000020e027208 */ /* 0x000fe40000000000 */
[----:B------:R-:W-:Y:S02]  /*1730*/  FSEL R3, R15, R3, P0 ;  /* 0x000000030f037208 */ /* 0x000fe40000000000 */
[----:B------:R-:W0:Y:S01]  /*1740*/  LDS.128 R12, [UR4+0x40] ;  /* 0x00004004ff0c7984 */ /* 0x000e220008000c00 */
[----:B------:R-:W-:-:S03]  /*1750*/  ISETP.GT.U32.AND P0, PT, R4, 0x80, PT ;  /* 0x000000800400780c */ /* 0x000fc60003f04070 */
[----:B--2---:R-:W-:Y:S01]  /*1760*/  DADD R8, R8, R2 ;  /* 0x0000000008087229 */ /* 0x004fe20000000002 */
        /* <DEDUP_REMOVED lines=8> */
[----:B------:R-:W1:Y:S01]  /*17f0*/  LDS.128 R8, [UR4+0x50] ;  /* 0x00005004ff087984 */ /* 0x000e620008000c00 */
[----:B------:R-:W-:-:S03]  /*1800*/  ISETP.GT.U32.AND P0, PT, R4, 0xc0, PT ;  /* 0x000000c00400780c */ /* 0x000fc60003f04070 */
[----:B0-----:R-:W-:Y:S01]  /*1810*/  DADD R12, R12, R2 ;  /* 0x000000000c0c7229 */ /* 0x001fe20000000002 */
        /* <DEDUP_REMOVED lines=41> */
[----:B------:R-:W-:-:S04]  /*1ab0*/  ISETP.GT.U32.AND P0, PT, R4, 0x1c0, PT ;  /* 0x000001c00400780c */ /* 0x000fc80003f04070 */
        /* <DEDUP_REMOVED lines=8> */
[----:B------:R-:W-:Y:S01]  /*1b40*/  FSEL R7, R15, R3, P0 ;  /* 0x000000030f077208 */ /* 0x000fe20000000000 */
[----:B------:R-:W-:Y:S06]  /*1b50*/  BRA `(.L_x_75) ;  /* 0x0000001400d47947 */ /* 0x000fec0003800000 */
.L_x_61:
[----:B------:R-:W0:Y:S01]  /*1b60*/  S2R R0, SR_TID.X ;  /* 0x0000000000007919 */ /* 0x000e220000002100 */
[----:B------:R-:W0:Y:S02]  /*1b70*/  LDC.64 R6, c[0x0][0x380] ;  /* 0x0000e000ff067b82 */ /* 0x000e240000000a00 */
[----:B0-----:R-:W-:-:S05]  /*1b80*/  IMAD.WIDE.U32 R6, R0, 0x8, R6 ;  /* 0x0000000800067825 */ /* 0x001fca00078e0006 */
        /* <DEDUP_REMOVED lines=14> */
[----:B------:R-:W-:Y:S01]  /*1c70*/  FSEL R19, RZ, 1.875, P1 ;  /* 0x3ff00000ff137808 */ /* 0x000fe20000800000 */
[----:B------:R-:W-:-:S04]  /*1c80*/  IMAD.MOV.U32 R8, RZ, RZ, RZ ;  /* 0x000000ffff087224 */ /* 0x000fc800078e00ff */
[----:B------:R-:W-:Y:S01]  /*1c90*/  FSEL R9, RZ, 1.875, P0 ;  /* 0x3ff00000ff097808 */ /* 0x000fe20000000000 */
[----:B-----5:R-:W-:Y:S02]  /*1ca0*/  DSETP.GTU.AND P0, PT, R10, 1, PT ;  /* 0x3ff000000a00742a */ /* 0x020fe40003f0c000 */
[----:B------:R-:W-:Y:S01]  /*1cb0*/  DADD R2, R2, R18 ;  /* 0x0000000002027229 */ /* 0x000fe20000000012 */
[----:B------:R-:W-:Y:S01]  /*1cc0*/  IMAD.MOV.U32 R10, RZ, RZ, RZ ;  /* 0x000000ffff0a7224 */ /* 0x000fe200078e00ff */
[----:B------:R-:W-:-:S06]  /*1cd0*/  DSETP.GTU.AND P2, PT, R16, 1, PT ;  /* 0x3ff000001000742a */ /* 0x000fcc0003f4c000 */
        /* <DEDUP_REMOVED lines=9> */
[----:B------:R-:W-:-:S04]  /*1d70*/  IADD3 R8, P1, PT, R4, -0xe00, RZ ;  /* 0xfffff20004087810 */ /* 0x000fc80007f3e0ff */
[----:B------:R-:W-:Y:S01]  /*1d80*/  ISETP.GE.U32.AND P0, PT, R8, 0xe00, PT ;  /* 0x00000e000800780c */ /* 0x000fe20003f06070 */
[----:B------:R-:W-:Y:S01]  /*1d90*/  DADD R2, R2, R10 ;  /* 0x0000000002027229 */ /* 0x000fe2000000000a */
[----:B------:R-:W-:-:S04]  /*1da0*/  IADD3.X R9, PT, PT, R5, -0x1, RZ, P1, !PT ;  /* 0xffffffff05097810 */ /* 0x000fc80000ffe4ff */
[----:B------:R-:W-:-:S03]  /*1db0*/  ISETP.GE.U32.AND.EX P0, PT, R9, RZ, PT, P0 ;  /* 0x000000ff0900720c */ /* 0x000fc60003f06100 */
[----:B------:R-:W-:Y:S01]  /*1dc0*/  DADD R36, R2, R36 ;  /* 0x0000000002247229 */ /* 0x000fe20000000024 */
[----:B------:R-:W-:Y:S02]  /*1dd0*/  IMAD.MOV.U32 R3, RZ, RZ, 0xe00 ;  /* 0x00000e00ff037424 */ /* 0x000fe400078e00ff */
[----:B------:R-:W-:-:S07]  /*1de0*/  IMAD.MOV.U32 R2, RZ, RZ, RZ ;  /* 0x000000ffff027224 */ /* 0x000fce00078e00ff */
[----:B------:R-:W-:Y:S05]  /*1df0*/  @!P0 BRA `(.L_x_76) ;  /* 0x0000000000c48947 */ /* 0x000fea0003800000 */
[----:B------:R-:W0:Y:S01]  /*1e00*/  LDC.64 R4, c[0x0][0x390] ;  /* 0x0000e400ff047b82 */ /* 0x000e220000000a00 */
[----:B------:R-:W-:Y:S02]  /*1e10*/  IMAD.MOV.U32 R3, RZ, RZ, 0xe00 ;  /* 0x00000e00ff037424 */ /* 0x000fe400078e00ff */
[----:B------:R-:W-:-:S07]  /*1e20*/  IMAD.MOV.U32 R2, RZ, RZ, RZ ;  /* 0x000000ffff027224 */ /* 0x000fce00078e00ff */
.L_x_78:
[----:B------:R-:W-:-:S04]  /*1e30*/  LEA R16, P0, R3, R6, 0x3 ;  /* 0x0000000603107211 */ /* 0x000fc800078018ff */
[----:B------:R-:W-:-:S05]  /*1e40*/  LEA.HI.X R17, R3, R7, R2, 0x3, P0 ;  /* 0x0000000703117211 */ /* 0x000fca00000f1c02 */
[----:B------:R-:W2:Y:S04]  /*1e50*/  LDG.E.64 R24, desc[UR6][R16.64] ;  /* 0x0000000610187981 */ /* 0x000ea8000c1e1b00 */
[----:B------:R-:W3:Y:S04]  /*1e60*/  LDG.E.64 R18, desc[UR6][R16.64+0x1000] ;  /* 0x0010000610127981 */ /* 0x000ee8000c1e1b00 */
[----:B------:R-:W4:Y:S04]  /*1e70*/  LDG.E.64 R20, desc[UR6][R16.64+0x2000] ;  /* 0x0020000610147981 */ /* 0x000f28000c1e1b00 */
[----:B------:R-:W5:Y:S04]  /*1e80*/  LDG.E.64 R22, desc[UR6][R16.64+0x3000] ;  /* 0x0030000610167981 */ /* 0x000f68000c1e1b00 */
[----:B------:R-:W5:Y:S04]  /*1e90*/  LDG.E.64 R14, desc[UR6][R16.64+0x4000] ;  /* 0x00400006100e7981 */ /* 0x000f68000c1e1b00 */
[----:B------:R-:W5:Y:S04]  /*1ea0*/  LDG.E.64 R12, desc[UR6][R16.64+0x5000] ;  /* 0x00500006100c7981 */ /* 0x000f68000c1e1b00 */
[----:B------:R1:W5:Y:S02]  /*1eb0*/  LDG.E.64 R10, desc[UR6][R16.64+0x6000] ;  /* 0x00600006100a7981 */ /* 0x000364000c1e1b00 */
[----:B-1----:R-:W-:Y:S01]  /*1ec0*/  IMAD.MOV.U32 R16, RZ, RZ, RZ ;  /* 0x000000ffff107224 */ /* 0x002fe200078e00ff */
        /* <DEDUP_REMOVED lines=10> */
[----:B-----5:R-:W-:Y:S02]  /*1f70*/  DSETP.GTU.AND P0, PT, R22, 1, PT ;  /* 0x3ff000001600742a */ /* 0x020fe40003f0c000 */
[----:B------:R-:W-:-:S04]  /*1f80*/  DSETP.GTU.AND P2, PT, R10, 1, PT ;  /* 0x3ff000000a00742a */ /* 0x000fc80003f4c000 */
[----:B------:R-:W-:Y:S01]  /*1f90*/  DADD R36, R36, R18 ;  /* 0x0000000024247229 */ /* 0x000fe20000000012 */
[----:B------:R-:W-:Y:S01]  /*1fa0*/  FSEL R17, RZ, 1.875, P0 ;  /* 0x3ff00000ff117808 */ /* 0x000fe20000000000 */
[----:B------:R-:W-:Y:S01]  /*1fb0*/  DSETP.GTU.AND P0, PT, R14, 1, PT ;  /* 0x3ff000000e00742a */ /* 0x000fe20003f0c000 */
[----:B------:R-:W-:Y:S01]  /*1fc0*/  FSEL R11, RZ, 1.875, P2 ;  /* 0x3ff00000ff0b7808 */ /* 0x000fe20001000000 */
[----:B------:R-:W-:-:S04]  /*1fd0*/  IMAD.MOV.U32 R14, RZ, RZ, RZ ;  /* 0x000000ffff0e7224 */ /* 0x000fc800078e00ff */
[----:B------:R-:W-:Y:S01]  /*1fe0*/  FSEL R15, RZ, 1.875, P0 ;  /* 0x3ff00000ff0f7808 */ /* 0x000fe20000000000 */
[----:B------:R-:W-:Y:S02]  /*1ff0*/  DADD R36, R36, R16 ;  /* 0x0000000024247229 */ /* 0x000fe40000000010 */
[----:B------:R-:W-:Y:S01]  /*2000*/  DSETP.GTU.AND P0, PT, R12, 1, PT ;  /* 0x3ff000000c00742a */ /* 0x000fe20003f0c000 */
[----:B0-----:R-:W-:-:S05]  /*2010*/  IADD3 R12, P1, PT, -R3, R4, RZ ;  /* 0x00000004030c7210 */ /* 0x001fca0007f3e1ff */
[----:B------:R-:W-:Y:S01]  /*2020*/  FSEL R13, RZ, 1.875, P0 ;  /* 0x3ff00000ff0d7808 */ /* 0x000fe20000000000 */
[----:B------:R-:W-:Y:S01]  /*2030*/  IMAD.X R10, R5, 0x1, ~R2, P1 ;  /* 0x00000001050a7824 */ /* 0x000fe200008e0e02 */
[----:B------:R-:W-:Y:S01]  /*2040*/  ISETP.GE.U32.AND P0, PT, R12, 0xe00, PT ;  /* 0x00000e000c00780c */ /* 0x000fe20003f06070 */
[----:B------:R-:W-:Y:S01]  /*2050*/  DADD R36, R36, R14 ;  /* 0x0000000024247229 */ /* 0x000fe2000000000e */
[----:B------:R-:W-:Y:S02]  /*2060*/  IMAD.MOV.U32 R12, RZ, RZ, RZ ;  /* 0x000000ffff0c7224 */ /* 0x000fe400078e00ff */
[----:B------:R-:W-:Y:S01]  /*2070*/  ISETP.GE.U32.AND.EX P0, PT, R10, RZ, PT, P0 ;  /* 0x000000ff0a00720c */ /* 0x000fe20003f06100 */
[----:B------:R-:W-:-:S04]  /*2080*/  IMAD.MOV.U32 R10, RZ, RZ, RZ ;  /* 0x000000ffff0a7224 */ /* 0x000fc800078e00ff */
[----:B------:R-:W-:-:S08]  /*2090*/  DADD R36, R36, R12 ;  /* 0x0000000024247229 */ /* 0x000fd0000000000c */
[----:B------:R-:W-:Y:S01]  /*20a0*/  DADD R36, R36, R10 ;  /* 0x0000000024247229 */ /* 0x000fe2000000000a */
[----:B------:R-:W-:Y:S10]  /*20b0*/  @!P0 BRA `(.L_x_77) ;  /* 0x0000000c006c8947 */ /* 0x000ff40003800000 */
[----:B------:R-:W-:-:S05]  /*20c0*/  IADD3 R3, P0, PT, R3, 0xe00, RZ ;  /* 0x00000e0003037810 */ /* 0x000fca0007f1e0ff */
[----:B------:R-:W-:Y:S01]  /*20d0*/  IMAD.X R2, RZ, RZ, R2, P0 ;  /* 0x000000ffff027224 */ /* 0x000fe200000e0602 */
[----:B------:R-:W-:-:S04]  /*20e0*/  ISETP.GT.U32.AND P0, PT, R3, R8, PT ;  /* 0x000000080300720c */ /* 0x000fc80003f04070 */
[----:B------:R-:W-:-:S13]  /*20f0*/  ISETP.GT.U32.AND.EX P0, PT, R2, R9, PT, P0 ;  /* 0x000000090200720c */ /* 0x000fda0003f04100 */
[----:B------:R-:W-:Y:S05]  /*2100*/  @!P0 BRA `(.L_x_78) ;  /* 0xfffffffc00488947 */ /* 0x000fea000383ffff */
.L_x_76:
[----:B------:R-:W-:Y:S01]  /*2110*/  IMAD.IADD R7, R4, 0x1, -R3 ;  /* 0x0000000104077824 */ /* 0x000fe200078e0a03 */
[----:B------:R-:W-:Y:S01]  /*2120*/  ISETP.GE.U32.AND P1, PT, R3, R4, PT ;  /* 0x000000040300720c */ /* 0x000fe20003f26070 */
[----:B------:R-:W-:Y:S03]  /*2130*/  BSSY.RECONVERGENT B1, `(.L_x_77) ;  /* 0x00000d3000017945 */ /* 0x000fe60003800200 */
[----:B------:R-:W-:-:S04]  /*2140*/  ISETP.GE.AND P0, PT, R0, R7, PT ;  /* 0x000000070000720c */ /* 0x000fc80003f06270 */
[----:B------:R-:W-:-:S13]  /*2150*/  ISETP.GE.U32.OR.EX P0, PT, R2, R5, P0, P1 ;  /* 0x000000050200720c */ /* 0x000fda0000706510 */
[----:B------:R-:W-:Y:S05]  /*2160*/  @P0 BRA `(.L_x_79) ;  /* 0x0000000c003c0947 */ /* 0x000fea0003800000 */
[----:B------:R-:W-:Y:S01]  /*2170*/  LOP3.LUT R5, RZ, R0, RZ, 0x33, !PT ;  /* 0x00000000ff057212 */ /* 0x000fe200078e33ff */
[----:B------:R-:W-:Y:S01]  /*2180*/  BSSY.RECONVERGENT B2, `(.L_x_80) ;  /* 0x0000067000027945 */ /* 0x000fe20003800200 */
[----:B------:R-:W-:Y:S02]  /*2190*/  IMAD.MOV.U32 R42, RZ, RZ, R0 ;  /* 0x000000ffff2a7224 */ /* 0x000fe400078e0000 */
[----:B------:R-:W-:-:S04]  /*21a0*/  IADD3 R6, PT, PT, -R3, R4, R5 ;  /* 0x0000000403067210 */ /* 0x000fc80007ffe105 */
[C---:B------:R-:W-:Y:S02]  /*21b0*/  ISETP.GE.U32.AND P1, PT, R6.reuse, 0x1e00, PT ;  /* 0x00001e000600780c */ /* 0x040fe40003f26070 */
[----:B------:R-:W-:-:S04]  /*21c0*/  LEA.HI R4, R6, 0x1, RZ, 0x17 ;  /* 0x0000000106047811 */ /* 0x000fc800078fb8ff */
[----:B------:R-:W-:-:S04]  /*21d0*/  LOP3.LUT R5, R4, 0xf, RZ, 0xc0, !PT ;  /* 0x0000000f04057812 */ /* 0x000fc800078ec0ff */
[----:B------:R-:W-:-:S03]  /*21e0*/  ISETP.NE.AND P0, PT, R5, RZ, PT ;  /* 0x000000ff0500720c */ /* 0x000fc60003f05270 */
[----:B------:R-:W-:Y:S10]  /*21f0*/  @!P1 BRA `(.L_x_81) ;  /* 0x00000004007c9947 */ /* 0x000ff40003800000 */
[----:B------:R-:W0:Y:S01]  /*2200*/  LDCU.64 UR4, c[0x0][0x380] ;  /* 0x00007000ff0477ac */ /* 0x000e220008000a00 */
[----:B------:R-:W-:Y:S01]  /*2210*/  IADD3 R7, P2, PT, R0, R3, RZ ;  /* 0x0000000300077210 */ /* 0x000fe20007f5e0ff */
[----:B------:R-:W-:Y:S01]  /*2220*/  IMAD.MOV.U32 R42, RZ, RZ, R0 ;  /* 0x000000ffff2a7224 */ /* 0x000fe200078e0000 */
[----:B------:R-:W-:-:S03]  /*2230*/  LOP3.LUT R43, R4, 0xfffff0, RZ, 0xc0, !PT ;  /* 0x00fffff0042b7812 */ /* 0x000fc600078ec0ff */
[----:B------:R-:W-:Y:S02]  /*2240*/  IMAD.X R8, RZ, RZ, R2, P2 ;  /* 0x000000ffff087224 */ /* 0x000fe400010e0602 */
[----:B------:R-:W-:Y:S01]  /*2250*/  IMAD.MOV R43, RZ, RZ, -R43 ;  /* 0x000000ffff2b7224 */ /* 0x000fe200078e0a2b */
[----:B0-----:R-:W-:-:S04]  /*2260*/  LEA R6, P1, R7, UR4, 0x3 ;  /* 0x0000000407067c11 */ /* 0x001fc8000f8218ff */
[----:B------:R-:W-:Y:S02]  /*2270*/  IADD3 R6, P2, PT, R6, 0x8000, RZ ;  /* 0x0000800006067810 */ /* 0x000fe40007f5e0ff */
[----:B------:R-:W-:-:S05]  /*2280*/  LEA.HI.X R7, R7, UR5, R8, 0x3, P1 ;  /* 0x0000000507077c11 */ /* 0x000fca00088f1c08 */
[----:B------:R-:W-:-:S07]  /*2290*/  IMAD.X R7, RZ, RZ, R7, P2 ;  /* 0x000000ffff077224 */ /* 0x000fce00010e0607 */
.L_x_82:
        /* <DEDUP_REMOVED lines=85> */
.L_x_81:
[----:B------:R-:W-:Y:S05]  /*27f0*/  BSYNC.RECONVERGENT B2 ;  /* 0x0000000000027941 */ /* 0x000fea0003800200 */
.L_x_80:
[----:B------:R-:W-:Y:S05]  /*2800*/  @!P0 BRA `(.L_x_79) ;  /* 0x0000000400948947 */ /* 0x000fea0003800000 */
[----:B------:R-:W-:Y:S01]  /*2810*/  ISETP.GE.U32.AND P1, PT, R5, 0x8, PT ;  /* 0x000000080500780c */ /* 0x000fe20003f26070 */
[----:B------:R-:W-:Y:S01]  /*2820*/  BSSY.RECONVERGENT B2, `(.L_x_83) ;  /* 0x0000030000027945 */ /* 0x000fe20003800200 */
[----:B------:R-:W-:-:S04]  /*2830*/  LOP3.LUT R24, R4, 0x7, RZ, 0xc0, !PT ;  /* 0x0000000704187812 */ /* 0x000fc800078ec0ff */
[----:B------:R-:W-:-:S07]  /*2840*/  ISETP.NE.AND P0, PT, R24, RZ, PT ;  /* 0x000000ff1800720c */ /* 0x000fce0003f05270 */
[----:B------:R-:W-:Y:S06]  /*2850*/  @!P1 BRA `(.L_x_84) ;  /* 0x0000000000b09947 */ /* 0x000fec0003800000 */
[----:B------:R-:W0:Y:S01]  /*2860*/  LDCU.64 UR4, c[0x0][0x380] ;  /* 0x00007000ff0477ac */ /* 0x000e220008000a00 */
[----:B------:R-:W-:-:S05]  /*2870*/  IADD3 R5, P1, PT, R42, R3, RZ ;  /* 0x000000032a057210 */ /* 0x000fca0007f3e0ff */
[----:B------:R-:W-:Y:S01]  /*2880*/  IMAD.X R6, RZ, RZ, R2, P1 ;  /* 0x000000ffff067224 */ /* 0x000fe200008e0602 */
        /* <DEDUP_REMOVED lines=41> */
.L_x_84:
[----:B------:R-:W-:Y:S05]  /*2b20*/  BSYNC.RECONVERGENT B2 ;  /* 0x0000000000027941 */ /* 0x000fea0003800200 */
.L_x_83:
        /* <DEDUP_REMOVED lines=31> */
.L_x_86:
[----:B------:R-:W-:Y:S05]  /*2d20*/  BSYNC.RECONVERGENT B2 ;  /* 0x0000000000027941 */ /* 0x000fea0003800200 */
.L_x_85:
[----:B------:R-:W-:Y:S05]  /*2d30*/  @!P0 BRA `(.L_x_79) ;  /* 0x0000000000488947 */ /* 0x000fea0003800000 */
[----:B------:R-:W0:Y:S01]  /*2d40*/  LDCU.64 UR4, c[0x0][0x380] ;  /* 0x00007000ff0477ac */ /* 0x000e220008000a00 */
[----:B------:R-:W-:Y:S01]  /*2d50*/  IADD3 R3, P0, PT, R42, R3, RZ ;  /* 0x000000032a037210 */ /* 0x000fe20007f1e0ff */
[----:B------:R-:W-:-:S04]  /*2d60*/  IMAD.MOV R6, RZ, RZ, -R14 ;  /* 0x000000ffff067224 */ /* 0x000fc800078e0a0e */
[----:B------:R-:W-:Y:S01]  /*2d70*/  IMAD.X R2, RZ, RZ, R2, P0 ;  /* 0x000000ffff027224 */ /* 0x000fe200000e0602 */
[----:B0-----:R-:W-:-:S04]  /*2d80*/  LEA R7, P1, R3, UR4, 0x3 ;  /* 0x0000000403077c11 */ /* 0x001fc8000f8218ff */
[----:B------:R-:W-:-:S09]  /*2d90*/  LEA.HI.X R8, R3, UR5, R2, 0x3, P1 ;  /* 0x0000000503087c11 */ /* 0x000fd200088f1c02 */
.L_x_87:
        /* <DEDUP_REMOVED lines=12> */
.L_x_79:
[----:B------:R-:W-:Y:S05]  /*2e60*/  BSYNC.RECONVERGENT B1 ;  /* 0x0000000000017941 */ /* 0x000fea0003800200 */
.L_x_77:
        /* <DEDUP_REMOVED lines=23> */
[----:B------:R-:W-:Y:S02]  /*2fe0*/  @!P1 MOV R7, 0x400 ;  /* 0x0000040000079802 */ /* 0x000fe40000000f00 */
[----:B------:R-:W-:Y:S01]  /*2ff0*/  @!P1 SHF.R.U32.HI R6, RZ, 0x2, R0 ;  /* 0x00000002ff069819 */ /* 0x000fe20000011600 */
[----:B------:R-:W0:Y:S01]  /*3000*/  SHFL.DOWN PT, R3, R9, 0x8, 0x1f ;  /* 0x09001f0009037f89 */ /* 0x000e2200000e0000 */
[----:B-1----:R-:W-:-:S02]  /*3010*/  @!P1 LEA R7, R12, R7, 0x18 ;  /* 0x000000070c079211 */ /* 0x002fc400078ec0ff */
[----:B------:R-:W-:Y:S01]  /*3020*/  @!P1 LOP3.LUT R6, R6, 0xf8, RZ, 0xc0, !PT ;  /* 0x000000f806069812 */ /* 0x000fe200078ec0ff */
[----:B0-----:R-:W-:-:S10]  /*3030*/  DADD R2, R2, R8 ;  /* 0x0000000002027229 */ /* 0x001fd40000000008 */
[----:B------:R-:W-:Y:S02]  /*3040*/  FSEL R4, R8, R2, P0 ;  /* 0x0000000208047208 */ /* 0x000fe40000000000 */
[----:B------:R-:W-:Y:S01]  /*3050*/  FSEL R5, R9, R3, P0 ;  /* 0x0000000309057208 */ /* 0x000fe20000000000 */
[----:B------:R-:W-:Y:S01]  /*3060*/  @!P1 IMAD.IADD R9, R6, 0x1, R7 ;  /* 0x0000000106099824 */ /* 0x000fe200078e0207 */
        /* <DEDUP_REMOVED lines=36> */
.L_x_75:
[----:B------:R-:W-:Y:S05]  /*32b0*/  BSYNC.RECONVERGENT B0 ;  /* 0x0000000000007941 */ /* 0x000fea0003800200 */
.L_x_60:
[----:B------:R-:W-:Y:S05]  /*32c0*/  @P1 EXIT ;  /* 0x000000000000194d */ /* 0x000fea0003800000 */
[----:B------:R-:W0:Y:S01]  /*32d0*/  LDCU UR4, c[0x0][0x39c] ;  /* 0x00007380ff0477ac */ /* 0x000e220008000800 */
[----:B------:R-:W1:Y:S01]  /*32e0*/  LDC.64 R4, c[0x0][0x388] ;  /* 0x0000e200ff047b82 */ /* 0x000e620000000a00 */
[----:B0-----:R-:W0:Y:S02]  /*32f0*/  I2F.F64 R2, UR4 ;  /* 0x0000000400027d12 */ /* 0x001e240008201c00 */
[----:B0-----:R-:W-:-:S10]  /*3300*/  DADD R2, R2, R6 ;  /* 0x0000000002027229 */ /* 0x001fd40000000006 */
[----:B------:R-:W1:Y:S02]  /*3310*/  F2I.F64.TRUNC R3, R2 ;  /* 0x0000000200037311 */ /* 0x000e64000030d100 */
[----:B-1----:R-:W-:Y:S01]  /*3320*/  STG.E desc[UR6][R4.64], R3 ;  /* 0x0000000304007986 */ /* 0x002fe2000c101906 */
[----:B------:R-:W-:Y:S05]  /*3330*/  EXIT ;  /* 0x000000000000794d */ /* 0x000fea0003800000 */
.L_x_88:
        /* <DEDUP_REMOVED lines=12> */
.L_x_320:


//--------------------- .text._ZN3cub18CUB_300001_SM_10006detail6reduce28DeviceReduceSingleTileKernelINS2_10policy_hubIdjN4cuda3std3__44plusIdEEE10Policy1000EPdPiiS9_idNS7_10__identityEEEvT0_T1_T2_T3_T4_T6_ --------------------------
	.section	.text._ZN3cub18CUB_300001_SM_10006detail6reduce28DeviceReduceSingleTileKernelINS2_10policy_hubIdjN4cuda3std3__44plusIdEEE10Policy1000EPdPiiS9_idNS7_10__identityEEEvT0_T1_T2_T3_T4_T6_,"ax",@progbits
	.align	128
        .global         _ZN3cub18CUB_300001_SM_10006detail6reduce28DeviceReduceSingleTileKernelINS2_10policy_hubIdjN4cuda3std3__44plusIdEEE10Policy1000EPdPiiS9_idNS7_10__identityEEEvT0_T1_T2_T3_T4_T6_
        .type           _ZN3cub18CUB_300001_SM_10006detail6reduce28DeviceReduceSingleTileKernelINS2_10policy_hubIdjN4cuda3std3__44plusIdEEE10Policy1000EPdPiiS9_idNS7_10__identityEEEvT0_T1_T2_T3_T4_T6_,@function
        .size           _ZN3cub18CUB_300001_SM_10006detail6reduce28DeviceReduceSingleTileKernelINS2_10policy_hubIdjN4cuda3std3__44plusIdEEE10Policy1000EPdPiiS9_idNS7_10__identityEEEvT0_T1_T2_T3_T4_T6_,(.L_x_321 - _ZN3cub18CUB_300001_SM_10006detail6reduce28DeviceReduceSingleTileKernelINS2_10policy_hubIdjN4cuda3std3__44plusIdEEE10Policy1000EPdPiiS9_idNS7_10__identityEEEvT0_T1_T2_T3_T4_T6_)
        .other          _ZN3cub18CUB_300001_SM_10006detail6reduce28DeviceReduceSingleTileKernelINS2_10policy_hubIdjN4cuda3std3__44plusIdEEE10Policy1000EPdPiiS9_idNS7_10__identityEEEvT0_T1_T2_T3_T4_T6_,@"STO_CUDA_ENTRY STV_DEFAULT"
_ZN3cub18CUB_300001_SM_10006detail6reduce28DeviceReduceSingleTileKernelINS2_10policy_hubIdjN4cuda3std3__44plusIdEEE10Policy1000EPdPiiS9_idNS7_10__identityEEEvT0_T1_T2_T3_T4_T6_:
.text._ZN3cub18CUB_300001_SM_10006detail6reduce28DeviceReduceSingleTileKernelINS2_10policy_hubIdjN4cuda3std3__44plusIdEEE10Policy1000EPdPiiS9_idNS7_10__identityEEEvT0_T1_T2_T3_T4_T6_:
        /* <DEDUP_REMOVED lines=13> */
.L_x_89:
        /* <DEDUP_REMOVED lines=13> */
.L_x_93:
[----:B------:R-:W-:Y:S05]  /*01a0*/  BSYNC.RECONVERGENT B1 ;  /* 0x0000000000017941 */ /* 0x000fea0003800200 */
.L_x_92:
[----:B------:R-:W-:Y:S01]  /*01b0*/  ISETP.GE.AND P0, PT, R5, R4, PT ;  /* 0x000000040500720c */ /* 0x000fe20003f06270 */
[----:B------:R-:W-:-:S12]  /*01c0*/  BSSY.RECONVERGENT B1, `(.L_x_94) ;  /* 0x0000078000017945 */ /* 0x000fd80003800200 */
[----:B------:R-:W-:Y:S05]  /*01d0*/  @P0 BRA `(.L_x_95) ;  /* 0x0000000400d80947 */ /* 0x000fea0003800000 */
[----:B------:R-:W-:Y:S01]  /*01e0*/  LOP3.LUT R9, RZ, R5, RZ, 0x33, !PT ;  /* 0x00000005ff097212 */ /* 0x000fe200078e33ff */
[----:B------:R-:W-:Y:S04]  /*01f0*/  BSSY.RECONVERGENT B2, `(.L_x_96) ;  /* 0x0000019000027945 */ /* 0x000fe80003800200 */
[----:B------:R-:W-:-:S04]  /*0200*/  IMAD.IADD R9, R9, 0x1, R4 ;  /* 0x0000000109097824 */ /* 0x000fc800078e0204 */
[C---:B------:R-:W-:Y:S01]  /*0210*/  IMAD.HI.U32 R0, R9.reuse, -0x33333333, RZ ;  /* 0xcccccccd09007827 */ /* 0x040fe200078e00ff */
[----:B------:R-:W-:-:S04]  /*0220*/  ISETP.GE.U32.AND P0, PT, R9, 0x780, PT ;  /* 0x000007800900780c */ /* 0x000fc80003f06070 */
[----:B------:R-:W-:-:S04]  /*0230*/  SHF.R.U32.HI R0, RZ, 0x9, R0 ;  /* 0x00000009ff007819 */ /* 0x000fc80000011600 */
[----:B------:R-:W-:-:S04]  /*0240*/  LOP3.LUT R2, R0, 0x3, RZ, 0xc0, !PT ;  /* 0x0000000300027812 */ /* 0x000fc800078ec0ff */
[----:B------:R-:W-:-:S13]  /*0250*/  ISETP.NE.AND P1, PT, R2, 0x3, PT ;  /* 0x000000030200780c */ /* 0x000fda0003f25270 */
[----:B------:R-:W-:Y:S05]  /*0260*/  @!P1 BRA `(.L_x_97) ;  /* 0x0000000000449947 */ /* 0x000fea0003800000 */
[----:B------:R-:W0:Y:S01]  /*0270*/  LDC.64 R8, c[0x0][0x380] ;  /* 0x0000e000ff087b82 */ /* 0x000e220000000a00 */
[----:B------:R-:W-:-:S05]  /*0280*/  VIADD R0, R0, 0x1 ;  /* 0x0000000100007836 */ /* 0x000fca0000000000 */
[----:B------:R-:W-:-:S05]  /*0290*/  LOP3.LUT R0, R0, 0x3, RZ, 0xc0, !PT ;  /* 0x0000000300007812 */ /* 0x000fca00078ec0ff */
[----:B------:R-:W-:Y:S02]  /*02a0*/  IMAD.MOV R0, RZ, RZ, -R0 ;  /* 0x000000ffff007224 */ /* 0x000fe400078e0a00 */
[----:B0-----:R-:W-:-:S04]  /*02b0*/  IMAD.WIDE.U32 R8, R5, 0x8, R8 ;  /* 0x0000000805087825 */ /* 0x001fc800078e0008 */
[----:B------:R-:W-:Y:S02]  /*02c0*/  IMAD.MOV.U32 R2, RZ, RZ, R8 ;  /* 0x000000ffff027224 */ /* 0x000fe400078e0008 */
[----:B------:R-:W-:-:S07]  /*02d0*/  IMAD.MOV.U32 R11, RZ, RZ, R9 ;  /* 0x000000ffff0b7224 */ /* 0x000fce00078e0009 */
.L_x_98:
        /* <DEDUP_REMOVED lines=10> */
.L_x_97:
[----:B------:R-:W-:Y:S05]  /*0380*/  BSYNC.RECONVERGENT B2 ;  /* 0x0000000000027941 */ /* 0x000fea0003800200 */
.L_x_96:
        /* <DEDUP_REMOVED lines=8> */
.L_x_101:
        /* <DEDUP_REMOVED lines=43> */
.L_x_100:
[----:B------:R-:W-:Y:S05]  /*06c0*/  BSYNC.RECONVERGENT B2 ;  /* 0x0000000000027941 */ /* 0x000fea0003800200 */
.L_x_99:
        /* <DEDUP_REMOVED lines=26> */
.L_x_103:
[----:B------:R-:W-:Y:S05]  /*0870*/  BSYNC.RECONVERGENT B2 ;  /* 0x0000000000027941 */ /* 0x000fea0003800200 */
.L_x_102:
        /* <DEDUP_REMOVED lines=12> */
.L_x_95:
[----:B------:R-:W-:Y:S05]  /*0940*/  BSYNC.RECONVERGENT B1 ;  /* 0x0000000000017941 */ /* 0x000fea0003800200 */
.L_x_94:
        /* <DEDUP_REMOVED lines=47> */
[----:B------:R-:W0:Y:S04]  /*0c40*/  LDS.128 R8, [UR4+0x20] ;  /* 0x00002004ff087984 */ /* 0x000e280008000c00 */
[----:B------:R-:W1:Y:S04]  /*0c50*/  LDS.128 R16, [UR4+0x30] ;  /* 0x00003004ff107984 */ /* 0x000e680008000c00 */
[----:B--2---:R-:W2:Y:S01]  /*0c60*/  LDS.128 R4, [UR4+0x40] ;  /* 0x00004004ff047984 */ /* 0x004ea20008000c00 */
[----:B0-----:R-:W-:-:S03]  /*0c70*/  DADD R8, R12, R8 ;  /* 0x000000000c087229 */ /* 0x001fc60000000008 */
[----:B------:R-:W-:Y:S05]  /*0c80*/  LDS.128 R12, [UR4+0x60] ;  /* 0x00006004ff0c7984 */ /* 0x000fea0008000c00 */
[----:B------:R-:W-:Y:S02]  /*0c90*/  DADD R2, R8, R10 ;  /* 0x0000000008027229 */ /* 0x000fe4000000000a */
[----:B------:R-:W0:Y:S06]  /*0ca0*/  LDS.128 R8, [UR4+0x50] ;  /* 0x00005004ff087984 */ /* 0x000e2c0008000c00 */
[----:B-1----:R-:W-:-:S08]  /*0cb0*/  DADD R2, R2, R16 ;  /* 0x0000000002027229 */ /* 0x002fd00000000010 */
[----:B------:R-:W-:-:S08]  /*0cc0*/  DADD R2, R2, R18 ;  /* 0x0000000002027229 */ /* 0x000fd00000000012 */
[----:B--2---:R-:W-:-:S08]  /*0cd0*/  DADD R2, R2, R4 ;  /* 0x0000000002027229 */ /* 0x004fd00000000004 */
[----:B------:R-:W-:Y:S01]  /*0ce0*/  DADD R2, R2, R6 ;  /* 0x0000000002027229 */ /* 0x000fe20000000006 */
[----:B------:R-:W1:Y:S07]  /*0cf0*/  LDS.128 R4, [UR4+0x70] ;  /* 0x00007004ff047984 */ /* 0x000e6e0008000c00 */
[----:B0-----:R-:W-:-:S08]  /*0d00*/  DADD R2, R2, R8 ;  /* 0x0000000002027229 */ /* 0x001fd00000000008 */
[----:B------:R-:W-:Y:S01]  /*0d10*/  DADD R2, R2, R10 ;  /* 0x0000000002027229 */ /* 0x000fe2000000000a */
[----:B------:R-:W0:Y:S07]  /*0d20*/  LDS.128 R8, [UR4+0x80] ;  /* 0x00008004ff087984 */ /* 0x000e2e0008000c00 */
[----:B------:R-:W-:-:S08]  /*0d30*/  DADD R2, R2, R12 ;  /* 0x0000000002027229 */ /* 0x000fd0000000000c */
[----:B------:R-:W-:Y:S01]  /*0d40*/  DADD R2, R2, R14 ;  /* 0x0000000002027229 */ /* 0x000fe2000000000e */
[----:B------:R-:W2:Y:S07]  /*0d50*/  LDS.128 R12, [UR4+0x90] ;  /* 0x00009004ff0c7984 */ /* 0x000eae0008000c00 */
[----:B-1----:R-:W-:-:S08]  /*0d60*/  DADD R2, R2, R4 ;  /* 0x0000000002027229 */ /* 0x002fd00000000004 */
[----:B------:R-:W-:Y:S01]  /*0d70*/  DADD R2, R2, R6 ;  /* 0x0000000002027229 */ /* 0x000fe20000000006 */
[----:B------:R-:W1:Y:S07]  /*0d80*/  LDS.128 R4, [UR4+0xa0] ;  /* 0x0000a004ff047984 */ /* 0x000e6e0008000c00 */
[----:B0-----:R-:W-:Y:S01]  /*0d90*/  DADD R2, R2, R8 ;  /* 0x0000000002027229 */ /* 0x001fe20000000008 */
[----:B------:R-:W0:Y:S07]  /*0da0*/  LDS.64 R8, [UR4+0xb0] ;  /* 0x0000b004ff087984 */ /* 0x000e2e0008000a00 */
[----:B------:R-:W-:-:S08]  /*0db0*/  DADD R2, R2, R10 ;  /* 0x0000000002027229 */ /* 0x000fd0000000000a */
[----:B--2---:R-:W-:-:S08]  /*0dc0*/  DADD R2, R2, R12 ;  /* 0x0000000002027229 */ /* 0x004fd0000000000c */
[----:B------:R-:W-:-:S08]  /*0dd0*/  DADD R2, R2, R14 ;  /* 0x0000000002027229 */ /* 0x000fd0000000000e */
[----:B-1----:R-:W-:-:S08]  /*0de0*/  DADD R2, R2, R4 ;  /* 0x0000000002027229 */ /* 0x002fd00000000004 */
[----:B------:R-:W-:-:S08]  /*0df0*/  DADD R2, R2, R6 ;  /* 0x0000000002027229 */ /* 0x000fd00000000006 */
[----:B0-----:R-:W-:Y:S01]  /*0e00*/  DADD R12, R2, R8 ;  /* 0x00000000020c7229 */ /* 0x001fe20000000008 */
[----:B------:R-:W-:Y:S10]  /*0e10*/  BRA `(.L_x_105) ;  /* 0x0000001800487947 */ /* 0x000ff40003800000 */
.L_x_104:
        /* <DEDUP_REMOVED lines=56> */
[----:B------:R-:W0:Y:S04]  /*11a0*/  LDS.128 R16, [UR4+0x20] ;  /* 0x00002004ff107984 */ /* 0x000e280008000c00 */
[----:B-1----:R-:W1:Y:S01]  /*11b0*/  LDS.128 R8, [UR4+0x30] ;  /* 0x00003004ff087984 */ /* 0x002e620008000c00 */
[----:B0-----:R-:W-:-:S10]  /*11c0*/  DADD R16, R12, R16 ;  /* 0x000000000c107229 */ /* 0x001fd40000000010 */
[----:B------:R-:W-:Y:S02]  /*11d0*/  FSEL R2, R16, R12, P1 ;  /* 0x0000000c10027208 */ /* 0x000fe40000800000 */
[----:B------:R-:W-:Y:S02]  /*11e0*/  FSEL R3, R17, R13, P1 ;  /* 0x0000000d11037208 */ /* 0x000fe40000800000 */
[----:B------:R-:W-:Y:S01]  /*11f0*/  ISETP.GT.AND P1, PT, R4, 0x40, PT ;  /* 0x000000400400780c */ /* 0x000fe20003f24270 */
[----:B------:R-:W0:Y:S03]  /*1200*/  LDS.128 R12, [UR4+0x40] ;  /* 0x00004004ff0c7984 */ /* 0x000e260008000c00 */
        /* <DEDUP_REMOVED lines=65> */
[----:B------:R-:W1:Y:S01]  /*1620*/  LDS.64 R2, [UR4+0xb0] ;  /* 0x0000b004ff027984 */ /* 0x000e620008000a00 */
        /* <DEDUP_REMOVED lines=11> */
[----:B------:R-:W-:Y:S01]  /*16e0*/  FSEL R13, R3, R7, P1 ;  /* 0x00000007030d7208 */ /* 0x000fe20000800000 */
[----:B------:R-:W-:Y:S06]  /*16f0*/  BRA `(.L_x_105) ;  /* 0x0000001000107947 */ /* 0x000fec0003800000 */
.L_x_91:
[----:B------:R-:W0:Y:S01]  /*1700*/  S2R R0, SR_TID.X ;  /* 0x0000000000007919 */ /* 0x000e220000002100 */
[----:B------:R-:W0:Y:S02]  /*1710*/  LDC.64 R6, c[0x0][0x380] ;  /* 0x0000e000ff067b82 */ /* 0x000e240000000a00 */
[----:B0-----:R-:W-:-:S05]  /*1720*/  IMAD.WIDE.U32 R6, R0, 0x8, R6 ;  /* 0x0000000800067825 */ /* 0x001fca00078e0006 */
[----:B------:R-:W2:Y:S04]  /*1730*/  LDG.E.64.CONSTANT R20, desc[UR6][R6.64] ;  /* 0x0000000606147981 */ /* 0x000ea8000c1e9b00 */
[----:B------:R-:W2:Y:S04]  /*1740*/  LDG.E.64.CONSTANT R2, desc[UR6][R6.64+0x1400] ;  /* 0x0014000606027981 */ /* 0x000ea8000c1e9b00 */
[----:B------:R-:W3:Y:S04]  /*1750*/  LDG.E.64.CONSTANT R8, desc[UR6][R6.64+0x2800] ;  /* 0x0028000606087981 */ /* 0x000ee8000c1e9b00 */
[----:B------:R-:W4:Y:S04]  /*1760*/  LDG.E.64.CONSTANT R10, desc[UR6][R6.64+0x3c00] ;  /* 0x003c0006060a7981 */ /* 0x000f28000c1e9b00 */
[----:B------:R-:W5:Y:S04]  /*1770*/  LDG.E.64.CONSTANT R12, desc[UR6][R6.64+0x5000] ;  /* 0x00500006060c7981 */ /* 0x000f68000c1e9b00 */
[----:B------:R-:W5:Y:S04]  /*1780*/  LDG.E.64.CONSTANT R14, desc[UR6][R6.64+0x6400] ;  /* 0x00640006060e7981 */ /* 0x000f68000c1e9b00 */
[----:B------:R-:W5:Y:S04]  /*1790*/  LDG.E.64.CONSTANT R16, desc[UR6][R6.64+0x7800] ;  /* 0x0078000606107981 */ /* 0x000f68000c1e9b00 */
[----:B------:R-:W5:Y:S01]  /*17a0*/  LDG.E.64.CONSTANT R18, desc[UR6][R6.64+0x8c00] ;  /* 0x008c000606127981 */ /* 0x000f62000c1e9b00 */
[----:B------:R-:W-:Y:S01]  /*17b0*/  ISETP.GE.U32.AND P0, PT, R4, 0x2800, PT ;  /* 0x000028000400780c */ /* 0x000fe20003f06070 */
[----:B--2---:R-:W-:-:S08]  /*17c0*/  DADD R2, R20, R2 ;  /* 0x0000000014027229 */ /* 0x004fd00000000002 */
[----:B---3--:R-:W-:Y:S01]  /*17d0*/  DADD R2, R8, R2 ;  /* 0x0000000008027229 */ /* 0x008fe20000000002 */
[----:B------:R-:W-:-:S07]  /*17e0*/  IMAD.MOV.U32 R9, RZ, RZ, 0x1400 ;  /* 0x00001400ff097424 */ /* 0x000fce00078e00ff */
[----:B----4-:R-:W-:-:S08]  /*17f0*/  DADD R2, R10, R2 ;  /* 0x000000000a027229 */ /* 0x010fd00000000002 */
[----:B-----5:R-:W-:-:S08]  /*1800*/  DADD R2, R12, R2 ;  /* 0x000000000c027229 */ /* 0x020fd00000000002 */
[----:B------:R-:W-:-:S08]  /*1810*/  DADD R2, R14, R2 ;  /* 0x000000000e027229 */ /* 0x000fd00000000002 */
[----:B------:R-:W-:-:S08]  /*1820*/  DADD R2, R16, R2 ;  /* 0x0000000010027229 */ /* 0x000fd00000000002 */
[----:B------:R-:W-:Y:S01]  /*1830*/  DADD R2, R18, R2 ;  /* 0x0000000012027229 */ /* 0x000fe20000000002 */
[----:B------:R-:W-:Y:S10]  /*1840*/  @!P0 BRA `(.L_x_106) ;  /* 0x00000000006c8947 */ /* 0x000ff40003800000 */
[----:B------:R-:W0:Y:S01]  /*1850*/  LDC R26, c[0x0][0x390] ;  /* 0x0000e400ff1a7b82 */ /* 0x000e220000000800 */
[----:B------:R-:W-:Y:S02]  /*1860*/  VIADD R8, R4, 0xffffec00 ;  /* 0xffffec0004087836 */ /* 0x000fe40000000000 */
[----:B------:R-:W-:-:S07]  /*1870*/  IMAD.MOV.U32 R9, RZ, RZ, 0x1400 ;  /* 0x00001400ff097424 */ /* 0x000fce00078e00ff */
.L_x_108:
[----:B------:R-:W-:-:S05]  /*1880*/  IMAD.WIDE R12, R9, 0x8, R6 ;  /* 0x00000008090c7825 */ /* 0x000fca00078e0206 */
[----:B------:R-:W2:Y:S04]  /*1890*/  LDG.E.64.CONSTANT R4, desc[UR6][R12.64] ;  /* 0x000000060c047981 */ /* 0x000ea8000c1e9b00 */
[----:B------:R-:W3:Y:S04]  /*18a0*/  LDG.E.64.CONSTANT R14, desc[UR6][R12.64+0x1400] ;  /* 0x001400060c0e7981 */ /* 0x000ee8000c1e9b00 */
[----:B------:R-:W4:Y:S04]  /*18b0*/  LDG.E.64.CONSTANT R16, desc[UR6][R12.64+0x2800] ;  /* 0x002800060c107981 */ /* 0x000f28000c1e9b00 */
[----:B------:R-:W5:Y:S04]  /*18c0*/  LDG.E.64.CONSTANT R18, desc[UR6][R12.64+0x3c00] ;  /* 0x003c00060c127981 */ /* 0x000f68000c1e9b00 */
        /* <DEDUP_REMOVED lines=8> */
[----:B------:R-:W-:-:S08]  /*1950*/  DADD R4, R20, R4 ;  /* 0x0000000014047229 */ /* 0x000fd00000000004 */
[----:B------:R-:W-:Y:S01]  /*1960*/  DADD R22, R22, R4 ;  /* 0x0000000016167229 */ /* 0x000fe20000000004 */
[----:B0-----:R-:W-:-:S04]  /*1970*/  IMAD.MOV.U32 R4, RZ, RZ, R26 ;  /* 0x000000ffff047224 */ /* 0x001fc800078e001a */
[----:B------:R-:W-:-:S03]  /*1980*/  IMAD.IADD R2, R4, 0x1, -R9 ;  /* 0x0000000104027824 */ /* 0x000fc600078e0a09 */
[----:B------:R-:W-:Y:S02]  /*1990*/  DADD R22, R24, R22 ;  /* 0x0000000018167229 */ /* 0x000fe40000000016 */
[----:B------:R-:W-:-:S06]  /*19a0*/  ISETP.GE.AND P0, PT, R2, 0x1400, PT ;  /* 0x000014000200780c */ /* 0x000fcc0003f06270 */
[----:B------:R-:W-:-:S07]  /*19b0*/  DADD R2, R10, R22 ;  /* 0x000000000a027229 */ /* 0x000fce0000000016 */
[----:B------:R-:W-:Y:S05]  /*19c0*/  @!P0 BRA `(.L_x_107) ;  /* 0x0000000800348947 */ /* 0x000fea0003800000 */
[----:B------:R-:W-:-:S05]  /*19d0*/  VIADD R9, R9, 0x1400 ;  /* 0x0000140009097836 */ /* 0x000fca0000000000 */
[----:B------:R-:W-:-:S13]  /*19e0*/  ISETP.GT.AND P0, PT, R9, R8, PT ;  /* 0x000000080900720c */ /* 0x000fda0003f04270 */
[----:B------:R-:W-:Y:S05]  /*19f0*/  @!P0 BRA `(.L_x_108) ;  /* 0xfffffffc00a08947 */ /* 0x000fea000383ffff */
.L_x_106:
[----:B------:R-:W-:-:S13]  /*1a00*/  ISETP.GE.AND P0, PT, R9, R4, PT ;  /* 0x000000040900720c */ /* 0x000fda0003f06270 */
[----:B------:R-:W-:Y:S05]  /*1a10*/  @P0 BRA `(.L_x_107) ;  /* 0x0000000800200947 */ /* 0x000fea0003800000 */
[----:B------:R-:W-:Y:S01]  /*1a20*/  IMAD.IADD R39, R4, 0x1, -R9 ;  /* 0x0000000104277824 */ /* 0x000fe200078e0a09 */
[----:B------:R-:W-:Y:S04]  /*1a30*/  BSSY.RECONVERGENT B1, `(.L_x_107) ;  /* 0x0000086000017945 */ /* 0x000fe80003800200 */
[----:B------:R-:W-:-:S13]  /*1a40*/  ISETP.GE.AND P0, PT, R0, R39, PT ;  /* 0x000000270000720c */ /* 0x000fda0003f06270 */
[----:B------:R-:W-:Y:S05]  /*1a50*/  @P0 BRA `(.L_x_109) ;  /* 0x00000008000c0947 */ /* 0x000fea0003800000 */
[----:B------:R-:W-:Y:S01]  /*1a60*/  LOP3.LUT R5, RZ, R0, RZ, 0x33, !PT ;  /* 0x00000000ff057212 */ /* 0x000fe200078e33ff */
[----:B------:R-:W-:Y:S01]  /*1a70*/  BSSY.RECONVERGENT B2, `(.L_x_110) ;  /* 0x0000017000027945 */ /* 0x000fe20003800200 */
[----:B------:R-:W-:Y:S02]  /*1a80*/  IMAD.MOV.U32 R38, RZ, RZ, R0 ;  /* 0x000000ffff267224 */ /* 0x000fe400078e0000 */
[----:B------:R-:W-:-:S04]  /*1a90*/  IADD3 R5, PT, PT, -R9, R4, R5 ;  /* 0x0000000409057210 */ /* 0x000fc80007ffe105 */
[C---:B------:R-:W-:Y:S01]  /*1aa0*/  ISETP.GE.U32.AND P1, PT, R5.reuse, 0x780, PT ;  /* 0x000007800500780c */ /* 0x040fe20003f26070 */
[----:B------:R-:W-:-:S05]  /*1ab0*/  IMAD.HI.U32 R4, R5, -0x33333333, RZ ;  /* 0xcccccccd05047827 */ /* 0x000fca00078e00ff */
[----:B------:R-:W-:-:S04]  /*1ac0*/  SHF.R.U32.HI R4, RZ, 0x9, R4 ;  /* 0x00000009ff047819 */ /* 0x000fc80000011604 */
[----:B------:R-:W-:-:S04]  /*1ad0*/  LOP3.LUT R6, R4, 0x3, RZ, 0xc0, !PT ;  /* 0x0000000304067812 */ /* 0x000fc800078ec0ff */
[----:B------:R-:W-:-:S13]  /*1ae0*/  ISETP.NE.AND P0, PT, R6, 0x3, PT ;  /* 0x000000030600780c */ /* 0x000fda0003f05270 */
[----:B------:R-:W-:Y:S05]  /*1af0*/  @!P0 BRA `(.L_x_111) ;  /* 0x0000000000388947 */ /* 0x000fea0003800000 */
[----:B------:R-:W0:Y:S01]  /*1b00*/  LDC.64 R6, c[0x0][0x380] ;  /* 0x0000e000ff067b82 */ /* 0x000e220000000a00 */
[----:B------:R-:W-:Y:S02]  /*1b10*/  VIADD R4, R4, 0x1 ;  /* 0x0000000104047836 */ /* 0x000fe40000000000 */
[----:B------:R-:W-:Y:S02]  /*1b20*/  IMAD.IADD R11, R0, 0x1, R9 ;  /* 0x00000001000b7824 */ /* 0x000fe400078e0209 */
[----:B------:R-:W-:Y:S01]  /*1b30*/  IMAD.MOV.U32 R38, RZ, RZ, R0 ;  /* 0x000000ffff267224 */ /* 0x000fe200078e0000 */
[----:B------:R-:W-:-:S05]  /*1b40*/  LOP3.LUT R4, R4, 0x3, RZ, 0xc0, !PT ;  /* 0x0000000304047812 */ /* 0x000fca00078ec0ff */
[----:B------:R-:W-:-:S07]  /*1b50*/  IMAD.MOV R8, RZ, RZ, -R4 ;  /* 0x000000ffff087224 */ /* 0x000fce00078e0a04 */
.L_x_112:
[----:B0-----:R-:W-:-:S06]  /*1b60*/  IMAD.WIDE.U32 R4, R11, 0x8, R6 ;  /* 0x000000080b047825 */ /* 0x001fcc00078e0006 */
[----:B------:R-:W2:Y:S01]  /*1b70*/  LDG.E.64.CONSTANT R4, desc[UR6][R4.64] ;  /* 0x0000000604047981 */ /* 0x000ea2000c1e9b00 */
[----:B------:R-:W-:Y:S02]  /*1b80*/  VIADD R8, R8, 0x1 ;  /* 0x0000000108087836 */ /* 0x000fe40000000000 */
[----:B------:R-:W-:Y:S02]  /*1b90*/  VIADD R38, R38, 0x280 ;  /* 0x0000028026267836 */ /* 0x000fe40000000000 */
[----:B------:R-:W-:Y:S01]  /*1ba0*/  VIADD R11, R11, 0x280 ;  /* 0x000002800b0b7836 */ /* 0x000fe20000000000 */
[----:B------:R-:W-:Y:S01]  /*1bb0*/  ISETP.NE.AND P0, PT, R8, RZ, PT ;  /* 0x000000ff0800720c */ /* 0x000fe20003f05270 */
[----:B--2---:R-:W-:-:S12]  /*1bc0*/  DADD R2, R4, R2 ;  /* 0x0000000004027229 */ /* 0x004fd80000000002 */
[----:B------:R-:W-:Y:S05]  /*1bd0*/  @P0 BRA `(.L_x_112) ;  /* 0xfffffffc00e00947 */ /* 0x000fea000383ffff */
.L_x_111:
[----:B------:R-:W-:Y:S05]  /*1be0*/  BSYNC.RECONVERGENT B2 ;  /* 0x0000000000027941 */ /* 0x000fea0003800200 */
.L_x_110:
[----:B------:R-:W-:Y:S05]  /*1bf0*/  @!P1 BRA `(.L_x_109) ;  /* 0x0000000400a49947 */ /* 0x000fea0003800000 */
[----:B------:R-:W0:Y:S01]  /*1c00*/  LDCU.64 UR4, c[0x0][0x380] ;  /* 0x00007000ff0477ac */ /* 0x000e220008000a00 */
[----:B------:R-:W-:Y:S01]  /*1c10*/  IMAD.IADD R7, R39, 0x1, -R38 ;  /* 0x0000000127077824 */ /* 0x000fe200078e0a26 */
[C---:B------:R-:W-:Y:S01]  /*1c20*/  IADD3 R5, P0, PT, R38.reuse, R9, RZ ;  /* 0x0000000926057210 */ /* 0x040fe20007f1e0ff */
[----:B------:R-:W-:Y:S01]  /*1c30*/  BSSY.RECONVERGENT B2, `(.L_x_113) ;  /* 0x000003a000027945 */ /* 0x000fe20003800200 */
[----:B------:R-:W-:Y:S02]  /*1c40*/  IMAD.IADD R40, R38, 0x1, R9 ;  /* 0x0000000126287824 */ /* 0x000fe400078e0209 */
        /* <DEDUP_REMOVED lines=10> */
.L_x_115:
[----:B------:R-:W0:Y:S01]  /*1cf0*/  LDC.64 R30, c[0x0][0x380] ;  /* 0x0000e000ff1e7b82 */ /* 0x000e220000000a00 */
[----:B------:R-:W2:Y:S04]  /*1d00*/  LDG.E.64.CONSTANT R8, desc[UR6][R4.64+-0x1400] ;  /* 0xffec000604087981 */ /* 0x000ea8000c1e9b00 */
[----:B------:R-:W3:Y:S01]  /*1d10*/  LDG.E.64.CONSTANT R10, desc[UR6][R4.64] ;  /* 0x00000006040a7981 */ /* 0x000ee2000c1e9b00 */
[----:B------:R-:W-:-:S03]  /*1d20*/  VIADD R15, R40, 0xa00 ;  /* 0x00000a00280f7836 */ /* 0x000fc60000000000 */
[----:B------:R-:W4:Y:S04]  /*1d30*/  LDG.E.64.CONSTANT R12, desc[UR6][R4.64+0x1400] ;  /* 0x00140006040c7981 */ /* 0x000f28000c1e9b00 */
[----:B------:R-:W5:Y:S04]  /*1d40*/  LDG.E.64.CONSTANT R16, desc[UR6][R4.64+0x3c00] ;  /* 0x003c000604107981 */ /* 0x000f68000c1e9b00 */
[----:B------:R-:W5:Y:S01]  /*1d50*/  LDG.E.64.CONSTANT R18, desc[UR6][R4.64+0x5000] ;  /* 0x0050000604127981 */ /* 0x000f62000c1e9b00 */
[----:B------:R-:W-:-:S03]  /*1d60*/  VIADD R23, R40, 0x1400 ;  /* 0x0000140028177836 */ /* 0x000fc60000000000 */
[----:B------:R-:W5:Y:S01]  /*1d70*/  LDG.E.64.CONSTANT R20, desc[UR6][R4.64+0x6400] ;  /* 0x0064000604147981 */ /* 0x000f62000c1e9b00 */
[----:B0-----:R-:W-:-:S03]  /*1d80*/  IMAD.WIDE.U32 R6, R40, 0x8, R30 ;  /* 0x0000000828067825 */ /* 0x001fc600078e001e */
[----:B------:R-:W5:Y:S04]  /*1d90*/  LDG.E.64.CONSTANT R24, desc[UR6][R4.64+0x8c00] ;  /* 0x008c000604187981 */ /* 0x000f68000c1e9b00 */
[----:B------:R-:W5:Y:S04]  /*1da0*/  LDG.E.64.CONSTANT R26, desc[UR6][R4.64+0xa000] ;  /* 0x00a00006041a7981 */ /* 0x000f68000c1e9b00 */
[----:B------:R-:W2:Y:S01]  /*1db0*/  LDG.E.64.CONSTANT R6, desc[UR6][R6.64] ;  /* 0x0000000606067981 */ /* 0x000ea2000c1e9b00 */
[----:B------:R-:W-:-:S03]  /*1dc0*/  IMAD.WIDE.U32 R14, R15, 0x8, R30 ;  /* 0x000000080f0e7825 */ /* 0x000fc600078e001e */
[----:B------:R-:W5:Y:S04]  /*1dd0*/  LDG.E.64.CONSTANT R28, desc[UR6][R4.64+0xb400] ;  /* 0x00b40006041c7981 */ /* 0x000f68000c1e9b00 */
[----:B------:R-:W5:Y:S01]  /*1de0*/  LDG.E.64.CONSTANT R14, desc[UR6][R14.64] ;  /* 0x000000060e0e7981 */ /* 0x000f62000c1e9b00 */
[----:B------:R-:W-:-:S03]  /*1df0*/  IMAD.WIDE.U32 R22, R23, 0x8, R30 ;  /* 0x0000000817167825 */ /* 0x000fc600078e001e */
[----:B------:R-:W5:Y:S04]  /*1e00*/  LDG.E.64.CONSTANT R34, desc[UR6][R4.64+0xf000] ;  /* 0x00f0000604227981 */ /* 0x000f68000c1e9b00 */
[----:B------:R-:W5:Y:S01]  /*1e10*/  LDG.E.64.CONSTANT R22, desc[UR6][R22.64] ;  /* 0x0000000616167981 */ /* 0x000f62000c1e9b00 */
[----:B------:R-:W-:-:S03]  /*1e20*/  VIADD R33, R40, 0x1e00 ;  /* 0x00001e0028217836 */ /* 0x000fc60000000000 */
[----:B------:R-:W5:Y:S01]  /*1e30*/  LDG.E.64.CONSTANT R36, desc[UR6][R4.64+0x10400] ;  /* 0x0104000604247981 */ /* 0x000f62000c1e9b00 */
[----:B------:R-:W-:-:S03]  /*1e40*/  IMAD.WIDE.U32 R30, R33, 0x8, R30 ;  /* 0x00000008211e7825 */ /* 0x000fc600078e001e */
[----:B------:R0:W5:Y:S04]  /*1e50*/  LDG.E.64.CONSTANT R32, desc[UR6][R4.64+0xdc00] ;  /* 0x00dc000604207981 */ /* 0x000168000c1e9b00 */
[----:B------:R-:W5:Y:S01]  /*1e60*/  LDG.E.64.CONSTANT R30, desc[UR6][R30.64] ;  /* 0x000000061e1e7981 */ /* 0x000f62000c1e9b00 */
[----:B------:R-:W-:-:S05]  /*1e70*/  VIADD R38, R38, 0x2800 ;  /* 0x0000280026267836 */ /* 0x000fca0000000000 */
[----:B------:R-:W-:Y:S02]  /*1e80*/  ISETP.GE.AND P1, PT, R38, R41, PT ;  /* 0x000000292600720c */ /* 0x000fe40003f26270 */
[----:B0-----:R-:W-:Y:S01]  /*1e90*/  IADD3 R4, P2, PT, R4, 0x14000, RZ ;  /* 0x0001400004047810 */ /* 0x001fe20007f5e0ff */
[----:B------:R-:W-:-:S04]  /*1ea0*/  VIADD R40, R40, 0x2800 ;  /* 0x0000280028287836 */ /* 0x000fc80000000000 */
[----:B------:R-:W-:Y:S01]  /*1eb0*/  IMAD.X R5, RZ, RZ, R5, P2 ;  /* 0x000000ffff057224 */ /* 0x000fe200010e0605 */
[----:B--2---:R-:W-:-:S08]  /*1ec0*/  DADD R6, R6, R2 ;  /* 0x0000000006067229 */ /* 0x004fd00000000002 */
[----:B------:R-:W-:-:S08]  /*1ed0*/  DADD R6, R6, R8 ;  /* 0x0000000006067229 */ /* 0x000fd00000000008 */
[----:B---3--:R-:W-:-:S08]  /*1ee0*/  DADD R6, R6, R10 ;  /* 0x0000000006067229 */ /* 0x008fd0000000000a */
[----:B----4-:R-:W-:-:S08]  /*1ef0*/  DADD R6, R6, R12 ;  /* 0x0000000006067229 */ /* 0x010fd0000000000c */
        /* <DEDUP_REMOVED lines=13> */
.L_x_114:
[----:B------:R-:W-:Y:S05]  /*1fd0*/  BSYNC.RECONVERGENT B2 ;  /* 0x0000000000027941 */ /* 0x000fea0003800200 */
.L_x_113:
[----:B------:R-:W-:Y:S01]  /*1fe0*/  IMAD.IADD R6, R39, 0x1, -R38 ;  /* 0x0000000127067824 */ /* 0x000fe200078e0a26 */
[----:B------:R-:W-:Y:S04]  /*1ff0*/  BSSY.RECONVERGENT B2, `(.L_x_116) ;  /* 0x000001d000027945 */ /* 0x000fe80003800200 */
[----:B------:R-:W-:-:S13]  /*2000*/  ISETP.GT.AND P1, PT, R6, 0xa00, PT ;  /* 0x00000a000600780c */ /* 0x000fda0003f24270 */
[----:B------:R-:W-:Y:S05]  /*2010*/  @!P1 BRA `(.L_x_117) ;  /* 0x0000000000689947 */ /* 0x000fea0003800000 */
[----:B------:R-:W0:Y:S01]  /*2020*/  LDC.64 R14, c[0x0][0x380] ;  /* 0x0000e000ff0e7b82 */ /* 0x000e220000000a00 */
[----:B------:R-:W2:Y:S04]  /*2030*/  LDG.E.64.CONSTANT R8, desc[UR6][R4.64+-0x1400] ;  /* 0xffec000604087981 */ /* 0x000ea8000c1e9b00 */
[----:B------:R-:W3:Y:S01]  /*2040*/  LDG.E.64.CONSTANT R10, desc[UR6][R4.64] ;  /* 0x00000006040a7981 */ /* 0x000ee2000c1e9b00 */
[----:B------:R-:W-:-:S03]  /*2050*/  VIADD R17, R40, 0xa00 ;  /* 0x00000a0028117836 */ /* 0x000fc60000000000 */
[----:B------:R-:W4:Y:S04]  /*2060*/  LDG.E.64.CONSTANT R12, desc[UR6][R4.64+0x1400] ;  /* 0x00140006040c7981 */ /* 0x000f28000c1e9b00 */
[----:B------:R-:W5:Y:S04]  /*2070*/  LDG.E.64.CONSTANT R18, desc[UR6][R4.64+0x5000] ;  /* 0x0050000604127981 */ /* 0x000f68000c1e9b00 */
[----:B------:R1:W5:Y:S01]  /*2080*/  LDG.E.64.CONSTANT R20, desc[UR6][R4.64+0x6400] ;  /* 0x0064000604147981 */ /* 0x000362000c1e9b00 */
[----:B0-----:R-:W-:-:S06]  /*2090*/  IMAD.WIDE.U32 R6, R40, 0x8, R14 ;  /* 0x0000000828067825 */ /* 0x001fcc00078e000e */
[----:B------:R-:W2:Y:S01]  /*20a0*/  LDG.E.64.CONSTANT R6, desc[UR6][R6.64] ;  /* 0x0000000606067981 */ /* 0x000ea2000c1e9b00 */
[----:B------:R-:W-:-:S03]  /*20b0*/  IMAD.WIDE.U32 R14, R17, 0x8, R14 ;  /* 0x00000008110e7825 */ /* 0x000fc600078e000e */
[----:B------:R-:W5:Y:S04]  /*20c0*/  LDG.E.64.CONSTANT R16, desc[UR6][R4.64+0x3c00] ;  /* 0x003c000604107981 */ /* 0x000f68000c1e9b00 */
[----:B------:R-:W5:Y:S01]  /*20d0*/  LDG.E.64.CONSTANT R14, desc[UR6][R14.64] ;  /* 0x000000060e0e7981 */ /* 0x000f62000c1e9b00 */
[----:B------:R-:W-:Y:S01]  /*20e0*/  PLOP3.LUT P0, PT, PT, PT, PT, 0x8, 0x80 ;  /* 0x000000000080781c */ /* 0x000fe20003f0e170 */
[----:B------:R-:W-:Y:S02]  /*20f0*/  VIADD R38, R38, 0x1400 ;  /* 0x0000140026267836 */ /* 0x000fe40000000000 */
[----:B------:R-:W-:Y:S01]  /*2100*/  VIADD R40, R40, 0x1400 ;  /* 0x0000140028287836 */ /* 0x000fe20000000000 */
[----:B--2---:R-:W-:-:S08]  /*2110*/  DADD R2, R2, R6 ;  /* 0x0000000002027229 */ /* 0x004fd00000000006 */
[----:B------:R-:W-:-:S08]  /*2120*/  DADD R2, R2, R8 ;  /* 0x0000000002027229 */ /* 0x000fd00000000008 */
[----:B---3--:R-:W-:-:S08]  /*2130*/  DADD R2, R2, R10 ;  /* 0x0000000002027229 */ /* 0x008fd0000000000a */
[----:B----4-:R-:W-:-:S08]  /*2140*/  DADD R2, R2, R12 ;  /* 0x0000000002027229 */ /* 0x010fd0000000000c */
[----:B-----5:R-:W-:-:S08]  /*2150*/  DADD R2, R2, R14 ;  /* 0x0000000002027229 */ /* 0x020fd0000000000e */
[----:B------:R-:W-:Y:S01]  /*2160*/  DADD R2, R2, R16 ;  /* 0x0000000002027229 */ /* 0x000fe20000000010 */
[----:B------:R-:W-:-:S07]  /*2170*/  IADD3 R6, P1, PT, R4, 0xa000, RZ ;  /* 0x0000a00004067810 */ /* 0x000fce0007f3e0ff */
[----:B------:R-:W-:Y:S01]  /*2180*/  DADD R2, R2, R18 ;  /* 0x0000000002027229 */ /* 0x000fe20000000012 */
[----:B-1----:R-:W-:Y:S02]  /*2190*/  IMAD.X R5, RZ, RZ, R5, P1 ;  /* 0x000000ffff057224 */ /* 0x002fe400008e0605 */
[----:B------:R-:W-:-:S05]  /*21a0*/  IMAD.MOV.U32 R4, RZ, RZ, R6 ;  /* 0x000000ffff047224 */ /* 0x000fca00078e0006 */
[----:B------:R-:W-:-:S11]  /*21b0*/  DADD R2, R2, R20 ;  /* 0x0000000002027229 */ /* 0x000fd60000000014 */
.L_x_117:
[----:B------:R-:W-:Y:S05]  /*21c0*/  BSYNC.RECONVERGENT B2 ;  /* 0x0000000000027941 */ /* 0x000fea0003800200 */
.L_x_116:
[----:B------:R-:W-:-:S13]  /*21d0*/  ISETP.LT.OR P0, PT, R38, R39, P0 ;  /* 0x000000272600720c */ /* 0x000fda0000701670 */
[----:B------:R-:W-:Y:S05]  /*21e0*/  @!P0 BRA `(.L_x_109) ;  /* 0x0000000000288947 */ /* 0x000fea0003800000 */
[----:B------:R-:W0:Y:S01]  /*21f0*/  LDC.64 R6, c[0x0][0x380] ;  /* 0x0000e000ff067b82 */ /* 0x000e220000000a00 */
[----:B------:R-:W2:Y:S04]  /*2200*/  LDG.E.64.CONSTANT R8, desc[UR6][R4.64] ;  /* 0x0000000604087981 */ /* 0x000ea8000c1e9b00 */
[----:B------:R-:W3:Y:S01]  /*2210*/  LDG.E.64.CONSTANT R10, desc[UR6][R4.64+0x1400] ;  /* 0x00140006040a7981 */ /* 0x000ee2000c1e9b00 */
[----:B0-----:R-:W-:-:S03]  /*2220*/  IMAD.WIDE.U32 R40, R40, 0x8, R6 ;  /* 0x0000000828287825 */ /* 0x001fc600078e0006 */
[----:B------:R-:W4:Y:S04]  /*2230*/  LDG.E.64.CONSTANT R6, desc[UR6][R4.64+-0x1400] ;  /* 0xffec000604067981 */ /* 0x000f28000c1e9b00 */
[----:B------:R-:W5:Y:S02]  /*2240*/  LDG.E.64.CONSTANT R40, desc[UR6][R40.64] ;  /* 0x0000000628287981 */ /* 0x000f64000c1e9b00 */
[----:B-----5:R-:W-:-:S08]  /*2250*/  DADD R2, R2, R40 ;  /* 0x0000000002027229 */ /* 0x020fd00000000028 */
[----:B----4-:R-:W-:-:S08]  /*2260*/  DADD R2, R2, R6 ;  /* 0x0000000002027229 */ /* 0x010fd00000000006 */
[----:B--2---:R-:W-:-:S08]  /*2270*/  DADD R2, R2, R8 ;  /* 0x0000000002027229 */ /* 0x004fd00000000008 */
[----:B---3--:R-:W-:-:S11]  /*2280*/  DADD R2, R2, R10 ;  /* 0x0000000002027229 */ /* 0x008fd6000000000a */
.L_x_109:
[----:B------:R-:W-:Y:S05]  /*2290*/  BSYNC.RECONVERGENT B1 ;  /* 0x0000000000017941 */ /* 0x000fea0003800200 */
.L_x_107:
        /* <DEDUP_REMOVED lines=21> */
[----:B------:R-:W-:-:S05]  /*23f0*/  @!P1 LOP3.LUT R6, R6, 0xf8, RZ, 0xc0, !PT ;  /* 0x000000f806069812 */ /* 0x000fca00078ec0ff */
[----:B------:R-:W-:Y:S01]  /*2400*/  @!P1 IMAD.IADD R7, R6, 0x1, R7 ;  /* 0x0000000106079824 */ /* 0x000fe200078e0207 */
        /* <DEDUP_REMOVED lines=22> */
[----:B------:R-:W1:Y:S04]  /*2570*/  LDS.128 R8, [UR4+0x20] ;  /* 0x00002004ff087984 */ /* 0x000e680008000c00 */
[----:B------:R-:W2:Y:S04]  /*2580*/  LDS.128 R16, [UR4+0x30] ;  /* 0x00003004ff107984 */ /* 0x000ea80008000c00 */
[----:B0-----:R-:W0:Y:S01]  /*2590*/  LDS.128 R4, [UR4+0x40] ;  /* 0x00004004ff047984 */ /* 0x001e220008000c00 */
[----:B-1----:R-:W-:-:S03]  /*25a0*/  DADD R8, R12, R8 ;  /* 0x000000000c087229 */ /* 0x002fc60000000008 */
[----:B------:R-:W-:Y:S05]  /*25b0*/  LDS.128 R12, [UR4+0x60] ;  /* 0x00006004ff0c7984 */ /* 0x000fea0008000c00 */
[----:B------:R-:W-:Y:S02]  /*25c0*/  DADD R2, R8, R10 ;  /* 0x0000000008027229 */ /* 0x000fe4000000000a */
[----:B------:R-:W1:Y:S06]  /*25d0*/  LDS.128 R8, [UR4+0x50] ;  /* 0x00005004ff087984 */ /* 0x000e6c0008000c00 */
[----:B--2---:R-:W-:-:S08]  /*25e0*/  DADD R2, R2, R16 ;  /* 0x0000000002027229 */ /* 0x004fd00000000010 */
[----:B------:R-:W-:-:S08]  /*25f0*/  DADD R2, R2, R18 ;  /* 0x0000000002027229 */ /* 0x000fd00000000012 */
[----:B0-----:R-:W-:-:S08]  /*2600*/  DADD R2, R2, R4 ;  /* 0x0000000002027229 */ /* 0x001fd00000000004 */
[----:B------:R-:W-:Y:S01]  /*2610*/  DADD R2, R2, R6 ;  /* 0x0000000002027229 */ /* 0x000fe20000000006 */
[----:B------:R-:W0:Y:S07]  /*2620*/  LDS.128 R4, [UR4+0x70] ;  /* 0x00007004ff047984 */ /* 0x000e2e0008000c00 */
[----:B-1----:R-:W-:-:S08]  /*2630*/  DADD R2, R2, R8 ;  /* 0x0000000002027229 */ /* 0x002fd00000000008 */
[----:B------:R-:W-:Y:S01]  /*2640*/  DADD R2, R2, R10 ;  /* 0x0000000002027229 */ /* 0x000fe2000000000a */
[----:B------:R-:W1:Y:S07]  /*2650*/  LDS.128 R8, [UR4+0x80] ;  /* 0x00008004ff087984 */ /* 0x000e6e0008000c00 */
[----:B------:R-:W-:-:S08]  /*2660*/  DADD R2, R2, R12 ;  /* 0x0000000002027229 */ /* 0x000fd0000000000c */
[----:B------:R-:W-:Y:S01]  /*2670*/  DADD R2, R2, R14 ;  /* 0x0000000002027229 */ /* 0x000fe2000000000e */
[----:B------:R-:W2:Y:S07]  /*2680*/  LDS.128 R12, [UR4+0x90] ;  /* 0x00009004ff0c7984 */ /* 0x000eae0008000c00 */
[----:B0-----:R-:W-:-:S08]  /*2690*/  DADD R2, R2, R4 ;  /* 0x0000000002027229 */ /* 0x001fd00000000004 */
[----:B------:R-:W-:Y:S01]  /*26a0*/  DADD R2, R2, R6 ;  /* 0x0000000002027229 */ /* 0x000fe20000000006 */
[----:B------:R-:W0:Y:S07]  /*26b0*/  LDS.128 R4, [UR4+0xa0] ;  /* 0x0000a004ff047984 */ /* 0x000e2e0008000c00 */
[----:B-1----:R-:W-:Y:S01]  /*26c0*/  DADD R2, R2, R8 ;  /* 0x0000000002027229 */ /* 0x002fe20000000008 */
[----:B------:R-:W1:Y:S07]  /*26d0*/  LDS.64 R8, [UR4+0xb0] ;  /* 0x0000b004ff087984 */ /* 0x000e6e0008000a00 */
[----:B------:R-:W-:-:S08]  /*26e0*/  DADD R2, R2, R10 ;  /* 0x0000000002027229 */ /* 0x000fd0000000000a */
[----:B--2---:R-:W-:-:S08]  /*26f0*/  DADD R2, R2, R12 ;  /* 0x0000000002027229 */ /* 0x004fd0000000000c */
[----:B------:R-:W-:-:S08]  /*2700*/  DADD R2, R2, R14 ;  /* 0x0000000002027229 */ /* 0x000fd0000000000e */
[----:B0-----:R-:W-:-:S08]  /*2710*/  DADD R2, R2, R4 ;  /* 0x0000000002027229 */ /* 0x001fd00000000004 */
[----:B------:R-:W-:-:S08]  /*2720*/  DADD R2, R2, R6 ;  /* 0x0000000002027229 */ /* 0x000fd00000000006 */
[----:B-1----:R-:W-:-:S11]  /*2730*/  DADD R12, R2, R8 ;  /* 0x00000000020c7229 */ /* 0x002fd60000000008 */
.L_x_105:
[----:B------:R-:W-:Y:S05]  /*2740*/  BSYNC.RECONVERGENT B0 ;  /* 0x0000000000007941 */ /* 0x000fea0003800200 */
.L_x_90:
[----:B------:R-:W-:Y:S05]  /*2750*/  @P0 EXIT ;  /* 0x000000000000094d */ /* 0x000fea0003800000 */
[----:B------:R-:W0:Y:S01]  /*2760*/  LDCU UR4, c[0x0][0x398] ;  /* 0x00007300ff0477ac */ /* 0x000e220008000800 */
[----:B--2---:R-:W2:Y:S01]  /*2770*/  LDC.64 R4, c[0x0][0x388] ;  /* 0x0000e200ff047b82 */ /* 0x004ea20000000a00 */
[----:B0-----:R-:W0:Y:S02]  /*2780*/  I2F.F64 R2, UR4 ;  /* 0x0000000400027d12 */ /* 0x001e240008201c00 */
[----:B0-----:R-:W-:-:S10]  /*2790*/  DADD R2, R2, R12 ;  /* 0x0000000002027229 */ /* 0x001fd4000000000c */
[----:B------:R-:W2:Y:S02]  /*27a0*/  F2I.F64.TRUNC R3, R2 ;  /* 0x0000000200037311 */ /* 0x000ea4000030d100 */
[----:B--2---:R-:W-:Y:S01]  /*27b0*/  STG.E desc[UR6][R4.64], R3 ;  /* 0x0000000304007986 */ /* 0x004fe2000c101906 */
[----:B------:R-:W-:Y:S05]  /*27c0*/  EXIT ;  /* 0x000000000000794d */ /* 0x000fea0003800000 */
.L_x_118:
        /* <DEDUP_REMOVED lines=11> */
.L_x_321:


//--------------------- .text._ZN3cub18CUB_300001_SM_10006detail6reduce18DeviceReduceKernelINS2_10policy_hubIdjN4cuda3std3__44plusIdEEE10Policy1000EN6thrust24THRUST_300001_SM_1000_NS6detail15normal_iteratorINSD_10device_ptrIdEEEEjS9_d16greater_than_oneEEvT0_PT3_T1_NS0_13GridEvenShareISN_EET2_T4_ --------------------------
	.section	.text._ZN3cub18CUB_300001_SM_10006detail6reduce18DeviceReduceKernelINS2_10policy_hubIdjN4cuda3std3__44plusIdEEE10Policy1000EN6thrust24THRUST_300001_SM_1000_NS6detail15normal_iteratorINSD_10device_ptrIdEEEEjS9_d16greater_than_oneEEvT0_PT3_T1_NS0_13GridEvenShareISN_EET2_T4_,"ax",@progbits
	.align	128
        .global         _ZN3cub18CUB_300001_SM_10006detail6reduce18DeviceReduceKernelINS2_10policy_hubIdjN4cuda3std3__44plusIdEEE10Policy1000EN6thrust24THRUST_300001_SM_1000_NS6detail15normal_iteratorINSD_10device_ptrIdEEEEjS9_d16greater_than_oneEEvT0_PT3_T1_NS0_13GridEvenShareISN_EET2_T4_
        .type           _ZN3cub18CUB_300001_SM_10006detail6reduce18DeviceReduceKernelINS2_10policy_hubIdjN4cuda3std3__44plusIdEEE10Policy1000EN6thrust24THRUST_300001_SM_1000_NS6detail15normal_iteratorINSD_10device_ptrIdEEEEjS9_d16greater_than_oneEEvT0_PT3_T1_NS0_13GridEvenShareISN_EET2_T4_,@function
        .size           _ZN3cub18CUB_300001_SM_10006detail6reduce18DeviceReduceKernelINS2_10policy_hubIdjN4cuda3std3__44plusIdEEE10Policy1000EN6thrust24THRUST_300001_SM_1000_NS6detail15normal_iteratorINSD_10device_ptrIdEEEEjS9_d16greater_than_oneEEvT0_PT3_T1_NS0_13GridEvenShareISN_EET2_T4_,(.L_x_322 - _ZN3cub18CUB_300001_SM_10006detail6reduce18DeviceReduceKernelINS2_10policy_hubIdjN4cuda3std3__44plusIdEEE10Policy1000EN6thrust24THRUST_300001_SM_1000_NS6detail15normal_iteratorINSD_10device_ptrIdEEEEjS9_d16greater_than_oneEEvT0_PT3_T1_NS0_13GridEvenShareISN_EET2_T4_)
        .other          _ZN3cub18CUB_300001_SM_10006detail6reduce18DeviceReduceKernelINS2_10policy_hubIdjN4cuda3std3__44plusIdEEE10Policy1000EN6thrust24THRUST_300001_SM_1000_NS6detail15normal_iteratorINSD_10device_ptrIdEEEEjS9_d16greater_than_oneEEvT0_PT3_T1_NS0_13GridEvenShareISN_EET2_T4_,@"STO_CUDA_ENTRY STV_DEFAULT"
_ZN3cub18CUB_300001_SM_10006detail6reduce18DeviceReduceKernelINS2_10policy_hubIdjN4cuda3std3__44plusIdEEE10Policy1000EN6thrust24THRUST_300001_SM_1000_NS6detail15normal_iteratorINSD_10device_ptrIdEEEEjS9_d16greater_than_oneEEvT0_PT3_T1_NS0_13GridEvenShareISN_EET2_T4_:
.text._ZN3cub18CUB_300001_SM_10006detail6reduce18DeviceReduceKernelINS2_10policy_hubIdjN4cuda3std3__44plusIdEEE10Policy1000EN6thrust24THRUST_300001_SM_1000_NS6detail15normal_iteratorINSD_10device_ptrIdEEEEjS9_d16greater_than_oneEEvT0_PT3_T1_NS0_13GridEvenShareISN_EET2_T4_:
[----:B------:R-:W-:Y:S01]  /*0000*/  LDC R1, c[0x0][0x37c] ;  /* 0x0000df00ff017b82 */ /* 0x000fe20000000800 */
[----:B------:R-:W0:Y:S07]  /*0010*/  S2R R0, SR_CTAID.X ;  /* 0x0000000000007919 */ /* 0x000e2e0000002500 */
[----:B------:R-:W1:Y:S01]  /*0020*/  LDC.64 R14, c[0x0][0x3a8] ;  /* 0x0000ea00ff0e7b82 */ /* 0x000e620000000a00 */
[----:B------:R-:W2:Y:S01]  /*0030*/  LDCU.64 UR6, c[0x0][0x358] ;  /* 0x00006b00ff0677ac */ /* 0x000ea20008000a00 */
[----:B------:R-:W-:Y:S01]  /*0040*/  BSSY.RECONVERGENT B0, `(.L_x_119) ;  /* 0x0000394000007945 */ /* 0x000fe20003800200 */
[----:B-1----:R-:W-:-:S02]  /*0050*/  IMAD R26, R15, 0x1400, RZ ;  /* 0x000014000f1a7824 */ /* 0x002fc400078e02ff */
[----:B0-----:R-:W-:-:S04]  /*0060*/  IMAD R7, R0, 0x1400, RZ ;  /* 0x0000140000077824 */ /* 0x001fc800078e02ff */
[----:B------:R-:W-:-:S05]  /*0070*/  IMAD.IADD R3, R14, 0x1, -R7 ;  /* 0x000000010e037824 */ /* 0x000fca00078e0a07 */
[----:B------:R-:W-:-:S13]  /*0080*/  ISETP.GT.U32.AND P0, PT, R3, 0x13ff, PT ;  /* 0x000013ff0300780c */ /* 0x000fda0003f04070 */
[----:B--2---:R-:W-:Y:S05]  /*0090*/  @P0 BRA `(.L_x_120) ;  /* 0x0000001c00700947 */ /* 0x004fea0003800000 */
[----:B------:R-:W0:Y:S01]  /*00a0*/  S2R R2, SR_TID.X ;  /* 0x0000000000027919 */ /* 0x000e220000002100 */
[----:B------:R-:W-:Y:S01]  /*00b0*/  BSSY.RECONVERGENT B1, `(.L_x_121) ;  /* 0x000000d000017945 */ /* 0x000fe20003800200 */
[----:B------:R-:W-:Y:S02]  /*00c0*/  CS2R R12, SRZ ;  /* 0x00000000000c7805 */ /* 0x000fe4000001ff00 */
[----:B0-----:R-:W-:Y:S01]  /*00d0*/  ISETP.GE.U32.AND P0, PT, R2, R3, PT ;  /* 0x000000030200720c */ /* 0x001fe20003f06070 */
[----:B------:R-:W-:-:S12]  /*00e0*/  IMAD.MOV.U32 R26, RZ, RZ, R2 ;  /* 0x000000ffff1a7224 */ /* 0x000fd800078e0002 */
[----:B------:R-:W-:Y:S05]  /*00f0*/  @P0 BRA `(.L_x_122) ;  /* 0x0000000000200947 */ /* 0x000fea0003800000 */
[----:B------:R-:W0:Y:S01]  /*0100*/  LDC.64 R4, c[0x0][0x380] ;  /* 0x0000e000ff047b82 */ /* 0x000e220000000a00 */
[----:B------:R-:W-:-:S04]  /*0110*/  IMAD.IADD R9, R7, 0x1, R2 ;  /* 0x0000000107097824 */ /* 0x000fc800078e0202 */
[----:B0-----:R-:W-:-:S06]  /*0120*/  IMAD.WIDE.U32 R4, R9, 0x8, R4 ;  /* 0x0000000809047825 */ /* 0x001fcc00078e0004 */
[----:B------:R-:W2:Y:S01]  /*0130*/  LDG.E.64 R4, desc[UR6][R4.64] ;  /* 0x0000000604047981 */ /* 0x000ea2000c1e1b00 */
[----:B------:R-:W-:Y:S02]  /*0140*/  VIADD R26, R2, 0x280 ;  /* 0x00000280021a7836 */ /* 0x000fe40000000000 */
[----:B------:R-:W-:Y:S01]  /*0150*/  IMAD.MOV.U32 R12, RZ, RZ, RZ ;  /* 0x000000ffff0c7224 */ /* 0x000fe200078e00ff */
[----:B--2---:R-:W-:-:S06]  /*0160*/  DSETP.GTU.AND P0, PT, R4, 1, PT ;  /* 0x3ff000000400742a */ /* 0x004fcc0003f0c000 */
[----:B------:R-:W-:-:S08]  /*0170*/  FSEL R13, RZ, 1.875, P0 ;  /* 0x3ff00000ff0d7808 */ /* 0x000fd00000000000 */
.L_x_122:
[----:B------:R-:W-:Y:S05]  /*0180*/  BSYNC.RECONVERGENT B1 ;  /* 0x0000000000017941 */ /* 0x000fea0003800200 */
.L_x_121:
[----:B------:R-:W-:Y:S01]  /*0190*/  ISETP.GE.U32.AND P0, PT, R26, R3, PT ;  /* 0x000000031a00720c */ /* 0x000fe20003f06070 */
[----:B------:R-:W-:-:S12]  /*01a0*/  BSSY.RECONVERGENT B1, `(.L_x_123) ;  /* 0x00000f0000017945 */ /* 0x000fd80003800200 */
[----:B------:R-:W-:Y:S05]  /*01b0*/  @P0 BRA `(.L_x_124) ;  /* 0x0000000c00b80947 */ /* 0x000fea0003800000 */
[----:B------:R-:W-:Y:S01]  /*01c0*/  LOP3.LUT R4, RZ, R26, RZ, 0x33, !PT ;  /* 0x0000001aff047212 */ /* 0x000fe200078e33ff */
[----:B------:R-:W-:Y:S03]  /*01d0*/  BSSY.RECONVERGENT B2, `(.L_x_125) ;  /* 0x000007e000027945 */ /* 0x000fe60003800200 */
[----:B------:R-:W-:-:S04]  /*01e0*/  IADD3 R4, PT, PT, -R7, R14, R4 ;  /* 0x0000000e07047210 */ /* 0x000fc80007ffe104 */
[C---:B------:R-:W-:Y:S01]  /*01f0*/  ISETP.GE.U32.AND P0, PT, R4.reuse, 0x2580, PT ;  /* 0x000025800400780c */ /* 0x040fe20003f06070 */
[----:B------:R-:W-:-:S05]  /*0200*/  IMAD.HI.U32 R5, R4, -0x33333333, RZ ;  /* 0xcccccccd04057827 */ /* 0x000fca00078e00ff */
[----:B------:R-:W-:-:S04]  /*0210*/  LEA.HI R5, R5, 0x1, RZ, 0x17 ;  /* 0x0000000105057811 */ /* 0x000fc800078fb8ff */
[----:B------:R-:W-:-:S03]  /*0220*/  LOP3.LUT R6, R5, 0xf, RZ, 0xc0, !PT ;  /* 0x0000000f05067812 */ /* 0x000fc600078ec0ff */
[----:B------:R-:W-:Y:S05]  /*0230*/  @!P0 BRA `(.L_x_126) ;  /* 0x0000000400dc8947 */ /* 0x000fea0003800000 */
[----:B------:R-:W0:Y:S01]  /*0240*/  LDC.64 R8, c[0x0][0x380] ;  /* 0x0000e000ff087b82 */ /* 0x000e220000000a00 */
[----:B------:R-:W-:Y:S01]  /*0250*/  LOP3.LUT R24, R5, 0xfffff0, RZ, 0xc0, !PT ;  /* 0x00fffff005187812 */ /* 0x000fe200078ec0ff */
[----:B------:R-:W-:Y:S01]  /*0260*/  BSSY.RECONVERGENT B3, `(.L_x_127) ;  /* 0x0000073000037945 */ /* 0x000fe20003800200 */
[----:B------:R-:W-:Y:S02]  /*0270*/  VIADD R4, R26, 0x1400 ;  /* 0x000014001a047836 */ /* 0x000fe40000000000 */
[----:B------:R-:W-:Y:S02]  /*0280*/  IMAD.IADD R25, R7, 0x1, R26 ;  /* 0x0000000107197824 */ /* 0x000fe400078e021a */
[----:B------:R-:W-:-:S07]  /*0290*/  IMAD.MOV R24, RZ, RZ, -R24 ;  /* 0x000000ffff187224 */ /* 0x000fce00078e0a18 */
.L_x_128:
[----:B0-----:R-:W-:-:S04]  /*02a0*/  IMAD.WIDE.U32 R14, R25, 0x8, R8 ;  /* 0x00000008190e7825 */ /* 0x001fc800078e0008 */
[C---:B------:R-:W-:Y:S02]  /*02b0*/  VIADD R19, R25.reuse, 0x280 ;  /* 0x0000028019137836 */ /* 0x040fe40000000000 */
[----:B------:R-:W2:Y:S01]  /*02c0*/  LDG.E.64 R14, desc[UR6][R14.64] ;  /* 0x000000060e0e7981 */ /* 0x000ea2000c1e1b00 */
[----:B------:R-:W-:Y:S02]  /*02d0*/  VIADD R17, R25, 0x500 ;  /* 0x0000050019117836 */ /* 0x000fe40000000000 */
[----:B------:R-:W-:-:S04]  /*02e0*/  IMAD.WIDE.U32 R18, R19, 0x8, R8 ;  /* 0x0000000813127825 */ /* 0x000fc800078e0008 */
[----:B------:R-:W-:Y:S02]  /*02f0*/  IMAD.WIDE.U32 R16, R17, 0x8, R8 ;  /* 0x0000000811107825 */ /* 0x000fe400078e0008 */
[----:B------:R-:W3:Y:S04]  /*0300*/  LDG.E.64 R18, desc[UR6][R18.64] ;  /* 0x0000000612127981 */ /* 0x000ee8000c1e1b00 */
[----:B------:R-:W4:Y:S01]  /*0310*/  LDG.E.64 R16, desc[UR6][R16.64] ;  /* 0x0000000610107981 */ /* 0x000f22000c1e1b00 */
[----:B------:R-:W-:-:S04]  /*0320*/  VIADD R23, R25, 0x780 ;  /* 0x0000078019177836 */ /* 0x000fc80000000000 */
[----:B------:R-:W-:-:S06]  /*0330*/  IMAD.WIDE.U32 R22, R23, 0x8, R8 ;  /* 0x0000000817167825 */ /* 0x000fcc00078e0008 */
[----:B------:R-:W5:Y:S01]  /*0340*/  LDG.E.64 R22, desc[UR6][R22.64] ;  /* 0x0000000616167981 */ /* 0x000f62000c1e1b00 */
[C---:B------:R-:W-:Y:S02]  /*0350*/  VIADD R11, R25.reuse, 0xa00 ;  /* 0x00000a00190b7836 */ /* 0x040fe40000000000 */
[----:B------:R-:W-:Y:S02]  /*0360*/  VIADD R21, R25, 0xc80 ;  /* 0x00000c8019157836 */ /* 0x000fe40000000000 */
[----:B------:R-:W-:-:S06]  /*0370*/  IMAD.WIDE.U32 R10, R11, 0x8, R8 ;  /* 0x000000080b0a7825 */ /* 0x000fcc00078e0008 */
[----:B------:R-:W5:Y:S01]  /*0380*/  LDG.E.64 R10, desc[UR6][R10.64] ;  /* 0x000000060a0a7981 */ /* 0x000f62000c1e1b00 */
[----:B------:R-:W-:Y:S02]  /*0390*/  IMAD.MOV.U32 R20, RZ, RZ, RZ ;  /* 0x000000ffff147224 */ /* 0x000fe400078e00ff */
[----:B------:R-:W-:Y:S01]  /*03a0*/  VIADD R27, R25, 0x1680 ;  /* 0x00001680191b7836 */ /* 0x000fe20000000000 */
[----:B--2---:R-:W-:Y:S01]  /*03b0*/  DSETP.GTU.AND P0, PT, R14, 1, PT ;  /* 0x3ff000000e00742a */ /* 0x004fe20003f0c000 */
[----:B------:R-:W-:-:S05]  /*03c0*/  IMAD.MOV.U32 R14, RZ, RZ, RZ ;  /* 0x000000ffff0e7224 */ /* 0x000fca00078e00ff */
[----:B------:R-:W-:Y:S01]  /*03d0*/  FSEL R15, RZ, 1.875, P0 ;  /* 0x3ff00000ff0f7808 */ /* 0x000fe20000000000 */
[----:B---3--:R-:W-:Y:S01]  /*03e0*/  DSETP.GTU.AND P0, PT, R18, 1, PT ;  /* 0x3ff000001200742a */ /* 0x008fe20003f0c000 */
[----:B------:R-:W-:-:S04]  /*03f0*/  IMAD.WIDE.U32 R18, R21, 0x8, R8 ;  /* 0x0000000815127825 */ /* 0x000fc800078e0008 */
[----:B------:R-:W-:Y:S01]  /*0400*/  DADD R14, R12, R14 ;  /* 0x000000000c0e7229 */ /* 0x000fe2000000000e */
[----:B------:R-:W-:Y:S01]  /*0410*/  VIADD R21, R25, 0xf00 ;  /* 0x00000f0019157836 */ /* 0x000fe20000000000 */
[----:B------:R-:W-:Y:S01]  /*0420*/  FSEL R13, RZ, 1.875, P0 ;  /* 0x3ff00000ff0d7808 */ /* 0x000fe20000000000 */
[----:B------:R-:W-:Y:S01]  /*0430*/  IMAD.MOV.U32 R12, RZ, RZ, RZ ;  /* 0x000000ffff0c7224 */ /* 0x000fe200078e00ff */
[----:B------:R-:W2:Y:S01]  /*0440*/  LDG.E.64 R18, desc[UR6][R18.64] ;  /* 0x0000000612127981 */ /* 0x000ea2000c1e1b00 */
[----:B----4-:R-:W-:Y:S01]  /*0450*/  DSETP.GTU.AND P0, PT, R16, 1, PT ;  /* 0x3ff000001000742a */ /* 0x010fe20003f0c000 */
[----:B------:R-:W-:-:S03]  /*0460*/  IMAD.WIDE.U32 R16, R21, 0x8, R8 ;  /* 0x0000000815107825 */ /* 0x000fc600078e0008 */
[----:B------:R-:W-:Y:S01]  /*0470*/  DADD R12, R14, R12 ;  /* 0x000000000e0c7229 */ /* 0x000fe2000000000c */
[----:B------:R-:W-:Y:S01]  /*0480*/  VIADD R15, R25, 0x1180 ;  /* 0x00001180190f7836 */ /* 0x000fe20000000000 */
[----:B------:R-:W-:Y:S01]  /*0490*/  FSEL R21, RZ, 1.875, P0 ;  /* 0x3ff00000ff157808 */ /* 0x000fe20000000000 */
[----:B------:R-:W3:Y:S02]  /*04a0*/  LDG.E.64 R16, desc[UR6][R16.64] ;  /* 0x0000000610107981 */ /* 0x000ee4000c1e1b00 */
[----:B------:R-:W-:-:S03]  /*04b0*/  IMAD.WIDE.U32 R14, R15, 0x8, R8 ;  /* 0x000000080f0e7825 */ /* 0x000fc600078e0008 */
[----:B------:R-:W-:Y:S01]  /*04c0*/  DADD R20, R12, R20 ;  /* 0x000000000c147229 */ /* 0x000fe20000000014 */
[----:B------:R-:W-:Y:S02]  /*04d0*/  VIADD R13, R25, 0x1400 ;  /* 0x00001400190d7836 */ /* 0x000fe40000000000 */
[----:B------:R-:W4:Y:S02]  /*04e0*/  LDG.E.64 R14, desc[UR6][R14.64] ;  /* 0x000000060e0e7981 */ /* 0x000f24000c1e1b00 */
[----:B------:R-:W-:-:S06]  /*04f0*/  IMAD.WIDE.U32 R12, R13, 0x8, R8 ;  /* 0x000000080d0c7825 */ /* 0x000fcc00078e0008 */
[----:B------:R-:W4:Y:S01]  /*0500*/  LDG.E.64 R12, desc[UR6][R12.64] ;  /* 0x000000060c0c7981 */ /* 0x000f22000c1e1b00 */
[----:B-----5:R-:W-:Y:S01]  /*0510*/  DSETP.GTU.AND P0, PT, R22, 1, PT ;  /* 0x3ff000001600742a */ /* 0x020fe20003f0c000 */
[----:B------:R-:W-:-:S06]  /*0520*/  IMAD.WIDE.U32 R22, R27, 0x8, R8 ;  /* 0x000000081b167825 */ /* 0x000fcc00078e0008 */
[----:B------:R-:W5:Y:S01]  /*0530*/  LDG.E.64 R22, desc[UR6][R22.64] ;  /* 0x0000000616167981 */ /* 0x000f62000c1e1b00 */
[----:B------:R-:W-:Y:S01]  /*0540*/  DSETP.GTU.AND P1, PT, R10, 1, PT ;  /* 0x3ff000000a00742a */ /* 0x000fe20003f2c000 */
[----:B------:R-:W-:Y:S01]  /*0550*/  FSEL R11, RZ, 1.875, P0 ;  /* 0x3ff00000ff0b7808 */ /* 0x000fe20000000000 */
[----:B------:R-:W-:-:S06]  /*0560*/  IMAD.MOV.U32 R10, RZ, RZ, RZ ;  /* 0x000000ffff0a7224 */ /* 0x000fcc00078e00ff */
[----:B------:R-:W-:Y:S01]  /*0570*/  DADD R10, R20, R10 ;  /* 0x00000000140a7229 */ /* 0x000fe2000000000a */
[----:B------:R-:W-:Y:S01]  /*0580*/  FSEL R21, RZ, 1.875, P1 ;  /* 0x3ff00000ff157808 */ /* 0x000fe20000800000 */
[----:B------:R-:W-:Y:S02]  /*0590*/  IMAD.MOV.U32 R20, RZ, RZ, RZ ;  /* 0x000000ffff147224 */ /* 0x000fe400078e00ff */
[----:B------:R-:W-:-:S04]  /*05a0*/  VIADD R27, R25, 0x1900 ;  /* 0x00001900191b7836 */ /* 0x000fc80000000000 */
[----:B------:R-:W-:Y:S01]  /*05b0*/  DADD R20, R10, R20 ;  /* 0x000000000a147229 */ /* 0x000fe20000000014 */
[----:B------:R-:W-:-:S06]  /*05c0*/  IMAD.WIDE.U32 R10, R27, 0x8, R8 ;  /* 0x000000081b0a7825 */ /* 0x000fcc00078e0008 */
[----:B------:R-:W5:Y:S01]  /*05d0*/  LDG.E.64 R10, desc[UR6][R10.64] ;  /* 0x000000060a0a7981 */ /* 0x000f62000c1e1b00 */
[----:B--2---:R-:W-:Y:S01]  /*05e0*/  DSETP.GTU.AND P0, PT, R18, 1, PT ;  /* 0x3ff000001200742a */ /* 0x004fe20003f0c000 */
[----:B------:R-:W-:-:S05]  /*05f0*/  IMAD.MOV.U32 R18, RZ, RZ, RZ ;  /* 0x000000ffff127224 */ /* 0x000fca00078e00ff */
[----:B------:R-:W-:Y:S01]  /*0600*/  FSEL R19, RZ, 1.875, P0 ;  /* 0x3ff00000ff137808 */ /* 0x000fe20000000000 */
[----:B---3--:R-:W-:-:S05]  /*0610*/  DSETP.GTU.AND P0, PT, R16, 1, PT ;  /* 0x3ff000001000742a */ /* 0x008fca0003f0c000 */
[----:B------:R-:W-:Y:S01]  /*0620*/  DADD R16, R20, R18 ;  /* 0x0000000014107229 */ /* 0x000fe20000000012 */
[----:B------:R-:W-:Y:S01]  /*0630*/  VIADD R19, R25, 0x1b80 ;  /* 0x00001b8019137836 */ /* 0x000fe20000000000 */
[----:B------:R-:W-:Y:S01]  /*0640*/  FSEL R21, RZ, 1.875, P0 ;  /* 0x3ff00000ff157808 */ /* 0x000fe20000000000 */
[----:B------:R-:W-:Y:S01]  /*0650*/  IMAD.MOV.U32 R20, RZ, RZ, RZ ;  /* 0x000000ffff147224 */ /* 0x000fe200078e00ff */
[----:B----4-:R-:W-:Y:S01]  /*0660*/  DSETP.GTU.AND P0, PT, R14, 1, PT ;  /* 0x3ff000000e00742a */ /* 0x010fe20003f0c000 */
[----:B------:R-:W-:-:S04]  /*0670*/  IMAD.WIDE.U32 R18, R19, 0x8, R8 ;  /* 0x0000000813127825 */ /* 0x000fc800078e0008 */
[----:B------:R-:W-:Y:S01]  /*0680*/  DADD R20, R16, R20 ;  /* 0x0000000010147229 */ /* 0x000fe20000000014 */
[----:B------:R-:W-:Y:S01]  /*0690*/  FSEL R15, RZ, 1.875, P0 ;  /* 0x3ff00000ff0f7808 */ /* 0x000fe20000000000 */
[----:B------:R-:W-:Y:S01]  /*06a0*/  VIADD R17, R25, 0x1e00 ;  /* 0x00001e0019117836 */ /* 0x000fe20000000000 */
[----:B------:R-:W2:Y:S01]  /*06b0*/  LDG.E.64 R18, desc[UR6][R18.64] ;  /* 0x0000000612127981 */ /* 0x000ea2000c1e1b00 */
[----:B------:R-:W-:Y:S01]  /*06c0*/  IMAD.MOV.U32 R14, RZ, RZ, RZ ;  /* 0x000000ffff0e7224 */ /* 0x000fe200078e00ff */
[----:B------:R-:W-:Y:S01]  /*06d0*/  DSETP.GTU.AND P0, PT, R12, 1, PT ;  /* 0x3ff000000c00742a */ /* 0x000fe20003f0c000 */
[----:B------:R-:W-:-:S04]  /*06e0*/  IMAD.WIDE.U32 R16, R17, 0x8, R8 ;  /* 0x0000000811107825 */ /* 0x000fc800078e0008 */
[----:B------:R-:W-:Y:S01]  /*06f0*/  DADD R12, R20, R14 ;  /* 0x00000000140c7229 */ /* 0x000fe2000000000e */
[----:B------:R-:W-:Y:S01]  /*0700*/  VIADD R15, R25, 0x2080 ;  /* 0x00002080190f7836 */ /* 0x000fe20000000000 */
[----:B------:R-:W-:Y:S01]  /*0710*/  FSEL R21, RZ, 1.875, P0 ;  /* 0x3ff00000ff157808 */ /* 0x000fe20000000000 */
[----:B------:R-:W-:Y:S01]  /*0720*/  IMAD.MOV.U32 R20, RZ, RZ, RZ ;  /* 0x000000ffff147224 */ /* 0x000fe200078e00ff */
[----:B------:R-:W3:Y:S01]  /*0730*/  LDG.E.64 R16, desc[UR6][R16.64] ;  /* 0x0000000610107981 */ /* 0x000ee2000c1e1b00 */
[----:B------:R-:W-:-:S04]  /*0740*/  IMAD.WIDE.U32 R14, R15, 0x8, R8 ;  /* 0x000000080f0e7825 */ /* 0x000fc800078e0008 */
[----:B------:R-:W-:Y:S01]  /*0750*/  DADD R20, R12, R20 ;  /* 0x000000000c147229 */ /* 0x000fe20000000014 */
[----:B------:R-:W-:Y:S01]  /*0760*/  VIADD R13, R25, 0x2300 ;  /* 0x00002300190d7836 */ /* 0x000fe20000000000 */
[----:B------:R-:W4:Y:S01]  /*0770*/  LDG.E.64 R14, desc[UR6][R14.64] ;  /* 0x000000060e0e7981 */ /* 0x000f22000c1e1b00 */
[----:B-----5:R-:W-:Y:S02]  /*0780*/  DSETP.GTU.AND P0, PT, R22, 1, PT ;  /* 0x3ff000001600742a */ /* 0x020fe40003f0c000 */
[----:B------:R-:W-:-:S04]  /*0790*/  IMAD.WIDE.U32 R12, R13, 0x8, R8 ;  /* 0x000000080d0c7825 */ /* 0x000fc800078e0008 */
[----:B------:R-:W-:Y:S02]  /*07a0*/  VIADD R23, R25, 0x2580 ;  /* 0x0000258019177836 */ /* 0x000fe40000000000 */
[----:B------:R-:W5:Y:S02]  /*07b0*/  LDG.E.64 R12, desc[UR6][R12.64] ;  /* 0x000000060c0c7981 */ /* 0x000f64000c1e1b00 */
[----:B------:R-:W-:-:S06]  /*07c0*/  IMAD.WIDE.U32 R22, R23, 0x8, R8 ;  /* 0x0000000817167825 */ /* 0x000fcc00078e0008 */
[----:B------:R-:W5:Y:S01]  /*07d0*/  LDG.E.64 R22, desc[UR6][R22.64] ;  /* 0x0000000616167981 */ /* 0x000f62000c1e1b00 */
[----:B------:R-:W-:Y:S01]  /*07e0*/  DSETP.GTU.AND P1, PT, R10, 1, PT ;  /* 0x3ff000000a00742a */ /* 0x000fe20003f2c000 */
[----:B------:R-:W-:Y:S01]  /*07f0*/  FSEL R11, RZ, 1.875, P0 ;  /* 0x3ff00000ff0b7808 */ /* 0x000fe20000000000 */
[----:B------:R-:W-:-:S06]  /*0800*/  IMAD.MOV.U32 R10, RZ, RZ, RZ ;  /* 0x000000ffff0a7224 */ /* 0x000fcc00078e00ff */
[----:B------:R-:W-:Y:S01]  /*0810*/  DADD R20, R20, R10 ;  /* 0x0000000014147229 */ /* 0x000fe2000000000a */
[----:B------:R-:W-:-:S07]  /*0820*/  FSEL R11, RZ, 1.875, P1 ;  /* 0x3ff00000ff0b7808 */ /* 0x000fce0000800000 */
[----:B------:R-:W-:Y:S01]  /*0830*/  DADD R20, R20, R10 ;  /* 0x0000000014147229 */ /* 0x000fe2000000000a */
[----:B------:R-:W-:Y:S02]  /*0840*/  VIADD R24, R24, 0x10 ;  /* 0x0000001018187836 */ /* 0x000fe40000000000 */
[----:B------:R-:W-:Y:S02]  /*0850*/  VIADD R4, R4, 0x2800 ;  /* 0x0000280004047836 */ /* 0x000fe40000000000 */
[----:B------:R-:W-:Y:S01]  /*0860*/  VIADD R25, R25, 0x2800 ;  /* 0x0000280019197836 */ /* 0x000fe20000000000 */
[----:B--2---:R-:W-:-:S06]  /*0870*/  DSETP.GTU.AND P0, PT, R18, 1, PT ;  /* 0x3ff000001200742a */ /* 0x004fcc0003f0c000 */
[----:B------:R-:W-:Y:S01]  /*0880*/  FSEL R11, RZ, 1.875, P0 ;  /* 0x3ff00000ff0b7808 */ /* 0x000fe20000000000 */
[----:B---3--:R-:W-:-:S05]  /*0890*/  DSETP.GTU.AND P0, PT, R16, 1, PT ;  /* 0x3ff000001000742a */ /* 0x008fca0003f0c000 */
        /* <DEDUP_REMOVED lines=8> */
[----:B------:R-:W-:-:S06]  /*0920*/  DSETP.GTU.AND P0, PT, R22, 1, PT ;  /* 0x3ff000001600742a */ /* 0x000fcc0003f0c000 */
[----:B------:R-:W-:Y:S02]  /*0930*/  FSEL R13, RZ, 1.875, P0 ;  /* 0x3ff00000ff0d7808 */ /* 0x000fe40000000000 */
[----:B------:R-:W-:Y:S01]  /*0940*/  ISETP.NE.AND P0, PT, R24, RZ, PT ;  /* 0x000000ff1800720c */ /* 0x000fe20003f05270 */
[----:B------:R-:W-:Y:S01]  /*0950*/  DADD R20, R20, R10 ;  /* 0x0000000014147229 */ /* 0x000fe2000000000a */
[----:B------:R-:W-:-:S07]  /*0960*/  IMAD.MOV.U32 R12, RZ, RZ, RZ ;  /* 0x000000ffff0c7224 */ /* 0x000fce00078e00ff */
[----:B------:R-:W-:-:S04]  /*0970*/  DADD R12, R20, R12 ;  /* 0x00000000140c7229 */ /* 0x000fc8000000000c */
[----:B------:R-:W-:Y:S07]  /*0980*/  @P0 BRA `(.L_x_128) ;  /* 0xfffffff800440947 */ /* 0x000fee000383ffff */
[----:B------:R-:W-:Y:S05]  /*0990*/  BSYNC.RECONVERGENT B3 ;  /* 0x0000000000037941 */ /* 0x000fea0003800200 */
.L_x_127:
[----:B------:R-:W-:-:S07]  /*09a0*/  VIADD R26, R4, 0xffffec00 ;  /* 0xffffec00041a7836 */ /* 0x000fce0000000000 */
.L_x_126:
[----:B------:R-:W-:Y:S05]  /*09b0*/  BSYNC.RECONVERGENT B2 ;  /* 0x0000000000027941 */ /* 0x000fea0003800200 */
.L_x_125:
[----:B------:R-:W-:-:S13]  /*09c0*/  ISETP.NE.AND P0, PT, R6, RZ, PT ;  /* 0x000000ff0600720c */ /* 0x000fda0003f05270 */
[----:B------:R-:W-:Y:S05]  /*09d0*/  @!P0 BRA `(.L_x_124) ;  /* 0x0000000400b08947 */ /* 0x000fea0003800000 */
[----:B------:R-:W-:Y:S01]  /*09e0*/  ISETP.GE.U32.AND P1, PT, R6, 0x8, PT ;  /* 0x000000080600780c */ /* 0x000fe20003f26070 */
[----:B------:R-:W-:Y:S01]  /*09f0*/  BSSY.RECONVERGENT B2, `(.L_x_129) ;  /* 0x0000038000027945 */ /* 0x000fe20003800200 */
[----:B------:R-:W-:-:S04]  /*0a00*/  LOP3.LUT R4, R5, 0x7, RZ, 0xc0, !PT ;  /* 0x0000000705047812 */ /* 0x000fc800078ec0ff */
[----:B------:R-:W-:-:S07]  /*0a10*/  ISETP.NE.AND P0, PT, R4, RZ, PT ;  /* 0x000000ff0400720c */ /* 0x000fce0003f05270 */
[----:B------:R-:W-:Y:S06]  /*0a20*/  @!P1 BRA `(.L_x_130) ;  /* 0x0000000000d09947 */ /* 0x000fec0003800000 */
[----:B------:R-:W0:Y:S01]  /*0a30*/  LDC.64 R8, c[0x0][0x380] ;  /* 0x0000e000ff087b82 */ /* 0x000e220000000a00 */
[----:B------:R-:W-:-:S04]  /*0a40*/  IMAD.IADD R27, R7, 0x1, R26 ;  /* 0x00000001071b7824 */ /* 0x000fc800078e021a */
[C---:B------:R-:W-:Y:S02]  /*0a50*/  VIADD R15, R27.reuse, 0x280 ;  /* 0x000002801b0f7836 */ /* 0x040fe40000000000 */
[C---:B------:R-:W-:Y:S02]  /*0a60*/  VIADD R17, R27.reuse, 0x500 ;  /* 0x000005001b117836 */ /* 0x040fe40000000000 */
[----:B0-----:R-:W-:-:S04]  /*0a70*/  IMAD.WIDE.U32 R10, R27, 0x8, R8 ;  /* 0x000000081b0a7825 */ /* 0x001fc800078e0008 */
[--C-:B------:R-:W-:Y:S02]  /*0a80*/  IMAD.WIDE.U32 R14, R15, 0x8, R8.reuse ;  /* 0x000000080f0e7825 */ /* 0x100fe400078e0008 */
[----:B------:R-:W2:Y:S02]  /*0a90*/  LDG.E.64 R10, desc[UR6][R10.64] ;  /* 0x000000060a0a7981 */ /* 0x000ea4000c1e1b00 */
[----:B------:R-:W-:Y:S02]  /*0aa0*/  IMAD.WIDE.U32 R16, R17, 0x8, R8 ;  /* 0x0000000811107825 */ /* 0x000fe400078e0008 */
[----:B------:R-:W3:Y:S02]  /*0ab0*/  LDG.E.64 R14, desc[UR6][R14.64] ;  /* 0x000000060e0e7981 */ /* 0x000ee4000c1e1b00 */
[C---:B------:R-:W-:Y:S02]  /*0ac0*/  VIADD R19, R27.reuse, 0x780 ;  /* 0x000007801b137836 */ /* 0x040fe40000000000 */
[----:B------:R-:W4:Y:S01]  /*0ad0*/  LDG.E.64 R16, desc[UR6][R16.64] ;  /* 0x0000000610107981 */ /* 0x000f22000c1e1b00 */
[----:B------:R-:W-:-:S02]  /*0ae0*/  VIADD R21, R27, 0xa00 ;  /* 0x00000a001b157836 */ /* 0x000fc40000000000 */
[----:B------:R-:W-:-:S04]  /*0af0*/  IMAD.WIDE.U32 R18, R19, 0x8, R8 ;  /* 0x0000000813127825 */ /* 0x000fc800078e0008 */
[--C-:B------:R-:W-:Y:S02]  /*0b00*/  IMAD.WIDE.U32 R20, R21, 0x8, R8.reuse ;  /* 0x0000000815147825 */ /* 0x100fe400078e0008 */
[----:B------:R-:W5:Y:S02]  /*0b10*/  LDG.E.64 R18, desc[UR6][R18.64] ;  /* 0x0000000612127981 */ /* 0x000f64000c1e1b00 */
[C---:B------:R-:W-:Y:S02]  /*0b20*/  VIADD R23, R27.reuse, 0xc80 ;  /* 0x00000c801b177836 */ /* 0x040fe40000000000 */
[----:B------:R-:W5:Y:S01]  /*0b30*/  LDG.E.64 R20, desc[UR6][R20.64] ;  /* 0x0000000614147981 */ /* 0x000f62000c1e1b00 */
[----:B------:R-:W-:Y:S02]  /*0b40*/  VIADD R25, R27, 0xf00 ;  /* 0x00000f001b197836 */ /* 0x000fe40000000000 */
[----:B------:R-:W-:-:S04]  /*0b50*/  IMAD.WIDE.U32 R22, R23, 0x8, R8 ;  /* 0x0000000817167825 */ /* 0x000fc800078e0008 */
[--C-:B------:R-:W-:Y:S02]  /*0b60*/  IMAD.WIDE.U32 R24, R25, 0x8, R8.reuse ;  /* 0x0000000819187825 */ /* 0x100fe400078e0008 */
[----:B------:R-:W5:Y:S02]  /*0b70*/  LDG.E.64 R22, desc[UR6][R22.64] ;  /* 0x0000000616167981 */ /* 0x000f64000c1e1b00 */
[----:B------:R-:W-:Y:S02]  /*0b80*/  VIADD R27, R27, 0x1180 ;  /* 0x000011801b1b7836 */ /* 0x000fe40000000000 */
[----:B------:R-:W5:Y:S02]  /*0b90*/  LDG.E.64 R24, desc[UR6][R24.64] ;  /* 0x0000000618187981 */ /* 0x000f64000c1e1b00 */
[----:B------:R-:W-:-:S06]  /*0ba0*/  IMAD.WIDE.U32 R8, R27, 0x8, R8 ;  /* 0x000000081b087825 */ /* 0x000fcc00078e0008 */
[----:B------:R-:W5:Y:S01]  /*0bb0*/  LDG.E.64 R8, desc[UR6][R8.64] ;  /* 0x0000000608087981 */ /* 0x000f62000c1e1b00 */
[----:B------:R-:W-:Y:S01]  /*0bc0*/  VIADD R26, R26, 0x1400 ;  /* 0x000014001a1a7836 */ /* 0x000fe20000000000 */
[----:B--2---:R-:W-:Y:S01]  /*0bd0*/  DSETP.GTU.AND P1, PT, R10, 1, PT ;  /* 0x3ff000000a00742a */ /* 0x004fe20003f2c000 */
[----:B------:R-:W-:-:S05]  /*0be0*/  IMAD.MOV.U32 R10, RZ, RZ, RZ ;  /* 0x000000ffff0a7224 */ /* 0x000fca00078e00ff */
        /* <DEDUP_REMOVED lines=19> */
[----:B------:R-:W-:Y:S01]  /*0d20*/  DSETP.GTU.AND P1, PT, R8, 1, PT ;  /* 0x3ff000000800742a */ /* 0x000fe20003f2c000 */
[----:B------:R-:W-:-:S05]  /*0d30*/  IMAD.MOV.U32 R8, RZ, RZ, RZ ;  /* 0x000000ffff087224 */ /* 0x000fca00078e00ff */
[----:B------:R-:W-:Y:S01]  /*0d40*/  DADD R12, R12, R10 ;  /* 0x000000000c0c7229 */ /* 0x000fe2000000000a */
[----:B------:R-:W-:-:S07]  /*0d50*/  FSEL R9, RZ, 1.875, P1 ;  /* 0x3ff00000ff097808 */ /* 0x000fce0000800000 */
[----:B------:R-:W-:-:S11]  /*0d60*/  DADD R12, R12, R8 ;  /* 0x000000000c0c7229 */ /* 0x000fd60000000008 */
.L_x_130:
[----:B------:R-:W-:Y:S05]  /*0d70*/  BSYNC.RECONVERGENT B2 ;  /* 0x0000000000027941 */ /* 0x000fea0003800200 */
.L_x_129:
        /* <DEDUP_REMOVED lines=13> */
[--C-:B------:R-:W-:Y:S02]  /*0e50*/  IMAD.WIDE.U32 R4, R5, 0x8, R8.reuse ;  /* 0x0000000805047825 */ /* 0x100fe400078e0008 */
[----:B------:R-:W3:Y:S02]  /*0e60*/  LDG.E.64 R14, desc[UR6][R14.64] ;  /* 0x000000060e0e7981 */ /* 0x000ee4000c1e1b00 */
[----:B------:R-:W-:Y:S02]  /*0e70*/  VIADD R17, R17, 0x780 ;  /* 0x0000078011117836 */ /* 0x000fe40000000000 */
[----:B------:R-:W4:Y:S02]  /*0e80*/  LDG.E.64 R4, desc[UR6][R4.64] ;  /* 0x0000000604047981 */ /* 0x000f24000c1e1b00 */
[----:B------:R-:W-:-:S06]  /*0e90*/  IMAD.WIDE.U32 R8, R17, 0x8, R8 ;  /* 0x0000000811087825 */ /* 0x000fcc00078e0008 */
[----:B------:R-:W5:Y:S01]  /*0ea0*/  LDG.E.64 R8, desc[UR6][R8.64] ;  /* 0x0000000608087981 */ /* 0x000f62000c1e1b00 */
[----:B------:R-:W-:Y:S02]  /*0eb0*/  IMAD.MOV.U32 R16, RZ, RZ, RZ ;  /* 0x000000ffff107224 */ /* 0x000fe400078e00ff */
[----:B------:R-:W-:Y:S01]  /*0ec0*/  VIADD R26, R26, 0xa00 ;  /* 0x00000a001a1a7836 */ /* 0x000fe20000000000 */
[----:B--2---:R-:W-:Y:S01]  /*0ed0*/  DSETP.GTU.AND P1, PT, R10, 1, PT ;  /* 0x3ff000000a00742a */ /* 0x004fe20003f2c000 */
[----:B------:R-:W-:-:S05]  /*0ee0*/  IMAD.MOV.U32 R10, RZ, RZ, RZ ;  /* 0x000000ffff0a7224 */ /* 0x000fca00078e00ff */
[----:B------:R-:W-:Y:S01]  /*0ef0*/  FSEL R17, RZ, 1.875, P1 ;  /* 0x3ff00000ff117808 */ /* 0x000fe20000800000 */
[----:B---3--:R-:W-:-:S05]  /*0f00*/  DSETP.GTU.AND P1, PT, R14, 1, PT ;  /* 0x3ff000000e00742a */ /* 0x008fca0003f2c000 */
        /* <DEDUP_REMOVED lines=10> */
.L_x_132:
[----:B------:R-:W-:Y:S05]  /*0fb0*/  BSYNC.RECONVERGENT B2 ;  /* 0x0000000000027941 */ /* 0x000fea0003800200 */
.L_x_131:
[----:B------:R-:W-:Y:S05]  /*0fc0*/  @!P0 BRA `(.L_x_124) ;  /* 0x0000000000348947 */ /* 0x000fea0003800000 */
[----:B------:R-:W0:Y:S01]  /*0fd0*/  LDC.64 R8, c[0x0][0x380] ;  /* 0x0000e000ff087b82 */ /* 0x000e220000000a00 */
[----:B------:R-:W-:Y:S02]  /*0fe0*/  IMAD.IADD R11, R7, 0x1, R26 ;  /* 0x00000001070b7824 */ /* 0x000fe400078e021a */
[----:B------:R-:W-:-:S07]  /*0ff0*/  IMAD.MOV R10, RZ, RZ, -R6 ;  /* 0x000000ffff0a7224 */ /* 0x000fce00078e0a06 */
.L_x_133:
[----:B0-----:R-:W-:-:S06]  /*1000*/  IMAD.WIDE.U32 R4, R11, 0x8, R8 ;  /* 0x000000080b047825 */ /* 0x001fcc00078e0008 */
        /* <DEDUP_REMOVED lines=9> */
.L_x_124:
[----:B------:R-:W-:Y:S05]  /*10a0*/  BSYNC.RECONVERGENT B1 ;  /* 0x0000000000017941 */ /* 0x000fea0003800200 */
.L_x_123:
[----:B------:R-:W-:-:S13]  /*10b0*/  ISETP.GE.U32.AND P0, PT, R3, 0x280, PT ;  /* 0x000002800300780c */ /* 0x000fda0003f06070 */
        /* <DEDUP_REMOVED lines=26> */
[----:B------:R-:W0:Y:S02]  /*1260*/  SHFL.DOWN PT, R5, R11, 0x8, 0x1f ;  /* 0x09001f000b057f89 */ /* 0x000e2400000e0000 */
[----:B0-----:R-:W-:-:S10]  /*1270*/  DADD R4, R4, R10 ;  /* 0x0000000004047229 */ /* 0x001fd4000000000a */
[----:B------:R-:W-:Y:S02]  /*1280*/  FSEL R6, R10, R4, P0 ;  /* 0x000000040a067208 */ /* 0x000fe40000000000 */
[----:B------:R-:W-:Y:S02]  /*1290*/  FSEL R7, R11, R5, P0 ;  /* 0x000000050b077208 */ /* 0x000fe40000000000 */
[----:B-1----:R-:W-:Y:S01]  /*12a0*/  @!P1 LEA R11, R12, R9, 0x18 ;  /* 0x000000090c0b9211 */ /* 0x002fe200078ec0ff */
[----:B------:R-:W-:Y:S01]  /*12b0*/  SHFL.DOWN PT, R4, R6, 0x10, 0x1f ;  /* 0x0a001f0006047f89 */ /* 0x000fe200000e0000 */
[----:B------:R-:W-:Y:S02]  /*12c0*/  @!P1 LOP3.LUT R10, R8, 0xf8, RZ, 0xc0, !PT ;  /* 0x000000f8080a9812 */ /* 0x000fe400078ec0ff */
[----:B------:R-:W-:Y:S01]  /*12d0*/  ISETP.NE.AND P0, PT, R2, RZ, PT ;  /* 0x000000ff0200720c */ /* 0x000fe20003f05270 */
[----:B------:R-:W0:Y:S02]  /*12e0*/  SHFL.DOWN PT, R5, R7, 0x10, 0x1f ;  /* 0x0a001f0007057f89 */ /* 0x000e2400000e0000 */
        /* <DEDUP_REMOVED lines=12> */
[----:B------:R-:W2:Y:S04]  /*13b0*/  LDS.128 R12, [UR4+0x30] ;  /* 0x00003004ff0c7984 */ /* 0x000ea80008000c00 */
[----:B-1----:R-:W1:Y:S01]  /*13c0*/  LDS.128 R8, [UR4+0x40] ;  /* 0x00004004ff087984 */ /* 0x002e620008000c00 */
[----:B0-----:R-:W-:-:S03]  /*13d0*/  DADD R16, R4, R16 ;  /* 0x0000000004107229 */ /* 0x001fc60000000010 */
[----:B------:R-:W0:Y:S05]  /*13e0*/  LDS.128 R4, [UR4+0x50] ;  /* 0x00005004ff047984 */ /* 0x000e2a0008000c00 */
[----:B------:R-:W-:-:S08]  /*13f0*/  DADD R16, R16, R18 ;  /* 0x0000000010107229 */ /* 0x000fd00000000012 */
[----:B--2---:R-:W-:-:S08]  /*1400*/  DADD R12, R16, R12 ;  /* 0x00000000100c7229 */ /* 0x004fd0000000000c */
[----:B------:R-:W-:Y:S02]  /*1410*/  DADD R2, R12, R14 ;  /* 0x000000000c027229 */ /* 0x000fe4000000000e */
[----:B------:R-:W2:Y:S06]  /*1420*/  LDS.128 R12, [UR4+0x60] ;  /* 0x00006004ff0c7984 */ /* 0x000eac0008000c00 */
[----:B-1----:R-:W-:-:S08]  /*1430*/  DADD R2, R2, R8 ;  /* 0x0000000002027229 */ /* 0x002fd00000000008 */
[----:B------:R-:W-:Y:S01]  /*1440*/  DADD R2, R2, R10 ;  /* 0x0000000002027229 */ /* 0x000fe2000000000a */
[----:B------:R-:W1:Y:S07]  /*1450*/  LDS.128 R8, [UR4+0x70] ;  /* 0x00007004ff087984 */ /* 0x000e6e0008000c00 */
[----:B0-----:R-:W-:-:S08]  /*1460*/  DADD R2, R2, R4 ;  /* 0x0000000002027229 */ /* 0x001fd00000000004 */
[----:B------:R-:W-:Y:S01]  /*1470*/  DADD R2, R2, R6 ;  /* 0x0000000002027229 */ /* 0x000fe20000000006 */
[----:B------:R-:W0:Y:S07]  /*1480*/  LDS.128 R4, [UR4+0x80] ;  /* 0x00008004ff047984 */ /* 0x000e2e0008000c00 */
[----:B--2---:R-:W-:-:S08]  /*1490*/  DADD R2, R2, R12 ;  /* 0x0000000002027229 */ /* 0x004fd0000000000c */
        /* <DEDUP_REMOVED lines=14> */
.L_x_134:
[----:B------:R-:W-:-:S05]  /*1580*/  LOP3.LUT R4, R2, 0x3e0, RZ, 0xc0, !PT ;  /* 0x000003e002047812 */ /* 0x000fca00078ec0ff */
[----:B------:R-:W-:Y:S01]  /*1590*/  VIADD R6, R4, 0x20 ;  /* 0x0000002004067836 */ /* 0x000fe20000000000 */
[----:B------:R-:W-:-:S04]  /*15a0*/  LOP3.LUT R4, RZ, R4, RZ, 0x33, !PT ;  /* 0x00000004ff047212 */ /* 0x000fc800078e33ff */
[----:B------:R-:W-:Y:S01]  /*15b0*/  ISETP.GT.U32.AND P0, PT, R6, R3, PT ;  /* 0x000000030600720c */ /* 0x000fe20003f04070 */
        /* <DEDUP_REMOVED lines=13> */
[----:B------:R-:W-:Y:S01]  /*1690*/  VIADD R6, R4, 0x4 ;  /* 0x0000000404067836 */ /* 0x000fe20000000000 */
[----:B------:R-:W-:Y:S02]  /*16a0*/  @!P1 SHF.R.U32.HI R5, RZ, 0x2, R2 ;  /* 0x00000002ff059819 */ /* 0x000fe40000011602 */
[----:B------:R-:W0:Y:S02]  /*16b0*/  SHFL.DOWN PT, R9, R11, 0x2, R7 ;  /* 0x084000000b097989 */ /* 0x000e2400000e0007 */
        /* <DEDUP_REMOVED lines=13> */
[----:B------:R-:W-:-:S03]  /*1790*/  @!P1 MOV R6, 0x400 ;  /* 0x0000040000069802 */ /* 0x000fc60000000f00 */
[----:B------:R-:W0:Y:S01]  /*17a0*/  SHFL.DOWN PT, R9, R11, 0x8, R7 ;  /* 0x090000000b097989 */ /* 0x000e2200000e0007 */
[----:B------:R-:W1:Y:S01]  /*17b0*/  @!P1 S2R R15, SR_CgaCtaId ;  /* 0x00000000000f9919 */ /* 0x000e620000008800 */
[----:B0-----:R-:W-:-:S10]  /*17c0*/  DADD R8, R8, R10 ;  /* 0x0000000008087229 */ /* 0x001fd4000000000a */
[----:B------:R-:W-:Y:S02]  /*17d0*/  FSEL R12, R10, R8, P0 ;  /* 0x000000080a0c7208 */ /* 0x000fe40000000000 */
[----:B------:R-:W-:Y:S02]  /*17e0*/  FSEL R13, R11, R9, P0 ;  /* 0x000000090b0d7208 */ /* 0x000fe40000000000 */
[----:B------:R-:W-:Y:S01]  /*17f0*/  ISETP.GT.AND P0, PT, R4, R7, PT ;  /* 0x000000070400720c */ /* 0x000fe20003f04270 */
[----:B------:R-:W-:Y:S01]  /*1800*/  SHFL.DOWN PT, R8, R12, 0x10, R7 ;  /* 0x0a0000000c087989 */ /* 0x000fe200000e0007 */
[----:B-1----:R-:W-:Y:S02]  /*1810*/  @!P1 LEA R15, R15, R6, 0x18 ;  /* 0x000000060f0f9211 */ /* 0x002fe400078ec0ff */
[----:B------:R-:W-:Y:S01]  /*1820*/  @!P1 LOP3.LUT R6, R5, 0xf8, RZ, 0xc0, !PT ;  /* 0x000000f805069812 */ /* 0x000fe200078ec0ff */
        /* <DEDUP_REMOVED lines=11> */
[----:B------:R-:W-:Y:S01]  /*18e0*/  ISETP.GT.U32.AND P1, PT, R3, 0x20, PT ;  /* 0x000000200300780c */ /* 0x000fe20003f24070 */
[----:B-1----:R-:W-:-:S09]  /*18f0*/  ULEA UR4, UR5, UR4, 0x18 ;  /* 0x0000000405047291 */ /* 0x002fd2000f8ec0ff */
[----:B0-----:R-:W0:Y:S04]  /*1900*/  LDS.128 R12, [UR4+0x20] ;  /* 0x00002004ff0c7984 */ /* 0x001e280008000c00 */
[----:B------:R-:W1:Y:S01]  /*1910*/  LDS.128 R8, [UR4+0x30] ;  /* 0x00003004ff087984 */ /* 0x000e620008000c00 */
[----:B0-----:R-:W-:-:S10]  /*1920*/  DADD R12, R4, R12 ;  /* 0x00000000040c7229 */ /* 0x001fd4000000000c */
[----:B------:R-:W-:Y:S02]  /*1930*/  FSEL R4, R12, R4, P1 ;  /* 0x000000040c047208 */ /* 0x000fe40000800000 */
[----:B------:R-:W-:Y:S02]  /*1940*/  FSEL R5, R13, R5, P1 ;  /* 0x000000050d057208 */ /* 0x000fe40000800000 */
[----:B------:R-:W-:-:S04]  /*1950*/  ISETP.GT.U32.AND P1, PT, R3, 0x40, PT ;  /* 0x000000400300780c */ /* 0x000fc80003f24070 */
[----:B------:R-:W-:-:S10]  /*1960*/  DADD R14, R4, R14 ;  /* 0x00000000040e7229 */ /* 0x000fd4000000000e */
[----:B------:R-:W-:Y:S02]  /*1970*/  FSEL R12, R14, R4, P1 ;  /* 0x000000040e0c7208 */ /* 0x000fe40000800000 */
[----:B------:R-:W-:Y:S02]  /*1980*/  FSEL R13, R15, R5, P1 ;  /* 0x000000050f0d7208 */ /* 0x000fe40000800000 */
[----:B------:R-:W0:Y:S01]  /*1990*/  LDS.128 R4, [UR4+0x40] ;  /* 0x00004004ff047984 */ /* 0x000e220008000c00 */
[----:B------:R-:W-:-:S03]  /*19a0*/  ISETP.GT.U32.AND P1, PT, R3, 0x60, PT ;  /* 0x000000600300780c */ /* 0x000fc60003f24070 */
[----:B-1----:R-:W-:-:S10]  /*19b0*/  DADD R8, R8, R12 ;  /* 0x0000000008087229 */ /* 0x002fd4000000000c */
[----:B------:R-:W-:Y:S02]  /*19c0*/  FSEL R8, R8, R12, P1 ;  /* 0x0000000c08087208 */ /* 0x000fe40000800000 */
[----:B------:R-:W-:Y:S02]  /*19d0*/  FSEL R9, R9, R13, P1 ;  /* 0x0000000d09097208 */ /* 0x000fe40000800000 */
[----:B------:R-:W-:-:S04]  /*19e0*/  ISETP.GT.U32.AND P1, PT, R3, 0x80, PT ;  /* 0x000000800300780c */ /* 0x000fc80003f24070 */
[----:B------:R-:W-:-:S10]  /*19f0*/  DADD R10, R8, R10 ;  /* 0x00000000080a7229 */ /* 0x000fd4000000000a */
[----:B------:R-:W-:Y:S02]  /*1a00*/  FSEL R12, R10, R8, P1 ;  /* 0x000000080a0c7208 */ /* 0x000fe40000800000 */
[----:B------:R-:W-:Y:S02]  /*1a10*/  FSEL R13, R11, R9, P1 ;  /* 0x000000090b0d7208 */ /* 0x000fe40000800000 */
[----:B------:R-:W1:Y:S01]  /*1a20*/  LDS.128 R8, [UR4+0x50] ;  /* 0x00005004ff087984 */ /* 0x000e620008000c00 */
[----:B------:R-:W-:-:S03]  /*1a30*/  ISETP.GT.U32.AND P1, PT, R3, 0xa0, PT ;  /* 0x000000a00300780c */ /* 0x000fc60003f24070 */
        /* <DEDUP_REMOVED lines=52> */
[----:B------:R-:W1:Y:S01]  /*1d80*/  LDS.64 R8, [UR4+0xb0] ;  /* 0x0000b004ff087984 */ /* 0x000e620008000a00 */
        /* <DEDUP_REMOVED lines=8> */
[----:B------:R-:W-:-:S04]  /*1e10*/  ISETP.GT.U32.AND P1, PT, R3, 0x260, PT ;  /* 0x000002600300780c */ /* 0x000fc80003f24070 */
[----:B-1----:R-:W-:-:S10]  /*1e20*/  DADD R8, R8, R4 ;  /* 0x0000000008087229 */ /* 0x002fd40000000004 */
[----:B------:R-:W-:Y:S02]  /*1e30*/  FSEL R4, R8, R4, P1 ;  /* 0x0000000408047208 */ /* 0x000fe40000800000 */
[----:B------:R-:W-:Y:S01]  /*1e40*/  FSEL R5, R9, R5, P1 ;  /* 0x0000000509057208 */ /* 0x000fe20000800000 */
[----:B------:R-:W-:Y:S06]  /*1e50*/  BRA `(.L_x_135) ;  /* 0x0000001800c87947 */ /* 0x000fec0003800000 */
.L_x_120:
[----:B------:R-:W0:Y:S01]  /*1e60*/  S2R R2, SR_TID.X ;  /* 0x0000000000027919 */ /* 0x000e220000002100 */
[----:B------:R-:W1:Y:S02]  /*1e70*/  LDCU.64 UR4, c[0x0][0x380] ;  /* 0x00007000ff0477ac */ /* 0x000e640008000a00 */
[----:B-1----:R-:W-:Y:S02]  /*1e80*/  IMAD.U32 R8, RZ, RZ, UR4 ;  /* 0x00000004ff087e24 */ /* 0x002fe4000f8e00ff */
[----:B------:R-:W-:Y:S02]  /*1e90*/  IMAD.U32 R9, RZ, RZ, UR5 ;  /* 0x00000005ff097e24 */ /* 0x000fe4000f8e00ff */
[----:B0-----:R-:W-:-:S04]  /*1ea0*/  IMAD.IADD R5, R7, 0x1, R2 ;  /* 0x0000000107057824 */ /* 0x001fc800078e0202 */
[----:B------:R-:W-:-:S05]  /*1eb0*/  IMAD.WIDE.U32 R4, R5, 0x8, R8 ;  /* 0x0000000805047825 */ /* 0x000fca00078e0008 */
[----:B------:R-:W2:Y:S04]  /*1ec0*/  LDG.E.64 R10, desc[UR6][R4.64] ;  /* 0x00000006040a7981 */ /* 0x000ea8000c1e1b00 */
[----:B------:R-:W3:Y:S04]  /*1ed0*/  LDG.E.64 R12, desc[UR6][R4.64+0x1400] ;  /* 0x00140006040c7981 */ /* 0x000ee8000c1e1b00 */
[----:B------:R-:W4:Y:S04]  /*1ee0*/  LDG.E.64 R16, desc[UR6][R4.64+0x2800] ;  /* 0x0028000604107981 */ /* 0x000f28000c1e1b00 */
[----:B------:R-:W5:Y:S04]  /*1ef0*/  LDG.E.64 R18, desc[UR6][R4.64+0x3c00] ;  /* 0x003c000604127981 */ /* 0x000f68000c1e1b00 */
[----:B------:R-:W5:Y:S04]  /*1f00*/  LDG.E.64 R20, desc[UR6][R4.64+0x5000] ;  /* 0x0050000604147981 */ /* 0x000f68000c1e1b00 */
[----:B------:R-:W5:Y:S04]  /*1f10*/  LDG.E.64 R22, desc[UR6][R4.64+0x6400] ;  /* 0x0064000604167981 */ /* 0x000f68000c1e1b00 */
[----:B------:R-:W5:Y:S04]  /*1f20*/  LDG.E.64 R24, desc[UR6][R4.64+0x7800] ;  /* 0x0078000604187981 */ /* 0x000f68000c1e1b00 */
[----:B------:R0:W5:Y:S02]  /*1f30*/  LDG.E.64 R28, desc[UR6][R4.64+0x8c00] ;  /* 0x008c0006041c7981 */ /* 0x000164000c1e1b00 */
[----:B0-----:R-:W-:Y:S01]  /*1f40*/  IMAD.MOV.U32 R4, RZ, RZ, RZ ;  /* 0x000000ffff047224 */ /* 0x001fe200078e00ff */
        /* <DEDUP_REMOVED lines=23> */
[----:B------:R-:W-:Y:S02]  /*20c0*/  FSEL R13, RZ, 1.875, P0 ;  /* 0x3ff00000ff0d7808 */ /* 0x000fe40000000000 */
[----:B------:R-:W-:-:S05]  /*20d0*/  ISETP.GE.U32.AND P0, PT, R3, R26, PT ;  /* 0x0000001a0300720c */ /* 0x000fca0003f06070 */
[----:B------:R-:W-:-:S08]  /*20e0*/  DADD R12, R10, R12 ;  /* 0x000000000a0c7229 */ /* 0x000fd0000000000c */
[----:B------:R-:W-:Y:S05]  /*20f0*/  @!P0 BRA `(.L_x_136) ;  /* 0x0000001000f08947 */ /* 0x000fea0003800000 */
[----:B------:R-:W-:Y:S01]  /*2100*/  IMAD R5, R15, 0x1400, R7 ;  /* 0x000014000f057824 */ /* 0x000fe200078e0207 */
[----:B------:R-:W-:Y:S01]  /*2110*/  LOP3.LUT R3, RZ, R2, RZ, 0x33, !PT ;  /* 0x00000002ff037212 */ /* 0x000fe200078e33ff */
[----:B------:R-:W-:Y:S01]  /*2120*/  VIADD R6, R14, 0xffffec00 ;  /* 0xffffec000e067836 */ /* 0x000fe20000000000 */
[----:B------:R-:W-:Y:S01]  /*2130*/  UMOV UR4, URZ ;  /* 0x000000ff00047c82 */ /* 0x000fe20008000000 */
[----:B------:R-:W-:Y:S01]  /*2140*/  IMAD.IADD R10, R0, 0x1, R15 ;  /* 0x00000001000a7824 */ /* 0x000fe200078e020f */
[----:B------:R-:W-:Y:S02]  /*2150*/  IADD3 R4, PT, PT, -R26, R14, R3 ;  /* 0x0000000e1a047210 */ /* 0x000fe40007ffe103 */
[----:B------:R-:W-:Y:S01]  /*2160*/  ISETP.GT.U32.AND P0, PT, R5, R6, PT ;  /* 0x000000060500720c */ /* 0x000fe20003f04070 */
[----:B------:R-:W-:Y:S02]  /*2170*/  IMAD R3, R10, 0x1400, RZ ;  /* 0x000014000a037824 */ /* 0x000fe400078e02ff */
[----:B------:R-:W-:-:S02]  /*2180*/  IMAD.IADD R4, R4, 0x1, -R7 ;  /* 0x0000000104047824 */ /* 0x000fc400078e0a07 */
[----:B------:R-:W-:Y:S01]  /*2190*/  IMAD.MOV.U32 R7, RZ, RZ, R3 ;  /* 0x000000ffff077224 */ /* 0x000fe200078e0003 */
[----:B------:R-:W-:-:S07]  /*21a0*/  IADD3 R27, PT, PT, R3, 0x1400, R2 ;  /* 0x00001400031b7810 */ /* 0x000fce0007ffe002 */
[----:B------:R-:W-:Y:S05]  /*21b0*/  @P0 BRA `(.L_x_137) ;  /* 0x0000000000d40947 */ /* 0x000fea0003800000 */
[----:B------:R-:W0:Y:S08]  /*21c0*/  LDC.64 R8, c[0x0][0x380] ;  /* 0x0000e000ff087b82 */ /* 0x000e300000000a00 */
[----:B------:R-:W1:Y:S02]  /*21d0*/  LDC.64 R14, c[0x0][0x3a8] ;  /* 0x0000ea00ff0e7b82 */ /* 0x000e640000000a00 */
.L_x_138:
[----:B------:R-:W-:-:S04]  /*21e0*/  IMAD.IADD R17, R2, 0x1, R5 ;  /* 0x0000000102117824 */ /* 0x000fc800078e0205 */
[----:B0-----:R-:W-:-:S05]  /*21f0*/  IMAD.WIDE.U32 R16, R17, 0x8, R8 ;  /* 0x0000000811107825 */ /* 0x001fca00078e0008 */
[----:B------:R-:W2:Y:S04]  /*2200*/  LDG.E.64 R10, desc[UR6][R16.64] ;  /* 0x00000006100a7981 */ /* 0x000ea8000c1e1b00 */
[----:B------:R-:W3:Y:S04]  /*2210*/  LDG.E.64 R22, desc[UR6][R16.64+0x1400] ;  /* 0x0014000610167981 */ /* 0x000ee8000c1e1b00 */
[----:B------:R-:W4:Y:S01]  /*2220*/  LDG.E.64 R18, desc[UR6][R16.64+0x2800] ;  /* 0x0028000610127981 */ /* 0x000f22000c1e1b00 */
[----:B------:R-:W-:-:S03]  /*2230*/  IMAD.MOV.U32 R20, RZ, RZ, RZ ;  /* 0x000000ffff147224 */ /* 0x000fc600078e00ff */
[----:B------:R-:W5:Y:S01]  /*2240*/  LDG.E.64 R24, desc[UR6][R16.64+0x8c00] ;  /* 0x008c000610187981 */ /* 0x000f62000c1e1b00 */
[----:B--2---:R-:W-:-:S03]  /*2250*/  DSETP.GTU.AND P0, PT, R10, 1, PT ;  /* 0x3ff000000a00742a */ /* 0x004fc60003f0c000 */
[----:B------:R-:W2:Y:S03]  /*2260*/  LDG.E.64 R10, desc[UR6][R16.64+0x3c00] ;  /* 0x003c0006100a7981 */ /* 0x000ea6000c1e1b00 */
[----:B------:R-:W-:Y:S01]  /*2270*/  FSEL R21, RZ, 1.875, P0 ;  /* 0x3ff00000ff157808 */ /* 0x000fe20000000000 */
[----:B---3--:R-:W-:Y:S01]  /*2280*/  DSETP.GTU.AND P0, PT, R22, 1, PT ;  /* 0x3ff000001600742a */ /* 0x008fe20003f0c000 */
[----:B------:R-:W3:Y:S04]  /*2290*/  LDG.E.64 R22, desc[UR6][R16.64+0x5000] ;  /* 0x0050000610167981 */ /* 0x000ee8000c1e1b00 */
[----:B------:R-:W-:Y:S01]  /*22a0*/  DADD R20, R12, R20 ;  /* 0x000000000c147229 */ /* 0x000fe20000000014 */
[----:B------:R-:W-:Y:S01]  /*22b0*/  FSEL R13, RZ, 1.875, P0 ;  /* 0x3ff00000ff0d7808 */ /* 0x000fe20000000000 */
[----:B------:R-:W-:-:S06]  /*22c0*/  IMAD.MOV.U32 R12, RZ, RZ, RZ ;  /* 0x000000ffff0c7224 */ /* 0x000fcc00078e00ff */
[----:B------:R-:W-:Y:S02]  /*22d0*/  DADD R12, R20, R12 ;  /* 0x00000000140c7229 */ /* 0x000fe4000000000c */
[----:B------:R-:W5:Y:S01]  /*22e0*/  LDG.E.64 R20, desc[UR6][R16.64+0x6400] ;  /* 0x0064000610147981 */ /* 0x000f62000c1e1b00 */
[----:B----4-:R-:W-:-:S03]  /*22f0*/  DSETP.GTU.AND P0, PT, R18, 1, PT ;  /* 0x3ff000001200742a */ /* 0x010fc60003f0c000 */
[----:B------:R1:W4:Y:S02]  /*2300*/  LDG.E.64 R18, desc[UR6][R16.64+0x7800] ;  /* 0x0078000610127981 */ /* 0x000324000c1e1b00 */
[----:B-1----:R-:W-:-:S04]  /*2310*/  IMAD R16, R15, 0x1400, RZ ;  /* 0x000014000f107824 */ /* 0x002fc800078e02ff */
[----:B------:R-:W-:Y:S02]  /*2320*/  IMAD.IADD R7, R16, 0x1, R7 ;  /* 0x0000000110077824 */ /* 0x000fe400078e0207 */
[----:B------:R-:W-:Y:S02]  /*2330*/  IMAD.IADD R4, R4, 0x1, -R16 ;  /* 0x0000000104047824 */ /* 0x000fe400078e0a10 */
[----:B------:R-:W-:Y:S01]  /*2340*/  IMAD.IADD R27, R16, 0x1, R27 ;  /* 0x00000001101b7824 */ /* 0x000fe200078e021b */
[----:B--2---:R-:W-:Y:S01]  /*2350*/  DSETP.GTU.AND P1, PT, R10, 1, PT ;  /* 0x3ff000000a00742a */ /* 0x004fe20003f2c000 */
[----:B------:R-:W-:Y:S01]  /*2360*/  FSEL R11, RZ, 1.875, P0 ;  /* 0x3ff00000ff0b7808 */ /* 0x000fe20000000000 */
[----:B------:R-:W-:-:S06]  /*2370*/  IMAD.MOV.U32 R10, RZ, RZ, RZ ;  /* 0x000000ffff0a7224 */ /* 0x000fcc00078e00ff */
[----:B------:R-:W-:Y:S01]  /*2380*/  DADD R12, R12, R10 ;  /* 0x000000000c0c7229 */ /* 0x000fe2000000000a */
[----:B------:R-:W-:Y:S01]  /*2390*/  FSEL R11, RZ, 1.875, P1 ;  /* 0x3ff00000ff0b7808 */ /* 0x000fe20000800000 */
[----:B---3--:R-:W-:-:S06]  /*23a0*/  DSETP.GTU.AND P0, PT, R22, 1, PT ;  /* 0x3ff000001600742a */ /* 0x008fcc0003f0c000 */
[----:B------:R-:W-:Y:S01]  /*23b0*/  DADD R12, R12, R10 ;  /* 0x000000000c0c7229 */ /* 0x000fe2000000000a */
[----:B------:R-:W-:Y:S01]  /*23c0*/  FSEL R11, RZ, 1.875, P0 ;  /* 0x3ff00000ff0b7808 */ /* 0x000fe20000000000 */
[----:B-----5:R-:W-:-:S06]  /*23d0*/  DSETP.GTU.AND P0, PT, R20, 1, PT ;  /* 0x3ff000001400742a */ /* 0x020fcc0003f0c000 */
[----:B------:R-:W-:Y:S01]  /*23e0*/  DADD R10, R12, R10 ;  /* 0x000000000c0a7229 */ /* 0x000fe2000000000a */
[----:B------:R-:W-:Y:S01]  /*23f0*/  FSEL R13, RZ, 1.875, P0 ;  /* 0x3ff00000ff0d7808 */ /* 0x000fe20000000000 */
[----:B------:R-:W-:Y:S01]  /*2400*/  IMAD.MOV.U32 R12, RZ, RZ, RZ ;  /* 0x000000ffff0c7224 */ /* 0x000fe200078e00ff */
[----:B----4-:R-:W-:-:S05]  /*2410*/  DSETP.GTU.AND P0, PT, R18, 1, PT ;  /* 0x3ff000001200742a */ /* 0x010fca0003f0c000 */
[----:B------:R-:W-:Y:S01]  /*2420*/  DADD R12, R10, R12 ;  /* 0x000000000a0c7229 */ /* 0x000fe2000000000c */
[----:B------:R-:W-:Y:S01]  /*2430*/  FSEL R11, RZ, 1.875, P0 ;  /* 0x3ff00000ff0b7808 */ /* 0x000fe20000000000 */
[----:B------:R-:W-:Y:S01]  /*2440*/  IMAD.MOV.U32 R10, RZ, RZ, RZ ;  /* 0x000000ffff0a7224 */ /* 0x000fe200078e00ff */
[----:B------:R-:W-:-:S05]  /*2450*/  DSETP.GTU.AND P0, PT, R24, 1, PT ;  /* 0x3ff000001800742a */ /* 0x000fca0003f0c000 */
[----:B------:R-:W-:Y:S01]  /*2460*/  DADD R12, R12, R10 ;  /* 0x000000000c0c7229 */ /* 0x000fe2000000000a */
[----:B------:R-:W-:Y:S01]  /*2470*/  IMAD.IADD R10, R14, 0x1, -R5 ;  /* 0x000000010e0a7824 */ /* 0x000fe200078e0a05 */
[----:B------:R-:W-:-:S04]  /*2480*/  FSEL R11, RZ, 1.875, P0 ;  /* 0x3ff00000ff0b7808 */ /* 0x000fc80000000000 */
[----:B------:R-:W-:Y:S01]  /*2490*/  ISETP.GE.U32.AND P0, PT, R10, R16, PT ;  /* 0x000000100a00720c */ /* 0x000fe20003f06070 */
[----:B------:R-:W-:-:S06]  /*24a0*/  IMAD.MOV.U32 R10, RZ, RZ, RZ ;  /* 0x000000ffff0a7224 */ /* 0x000fcc00078e00ff */
[----:B------:R-:W-:-:S06]  /*24b0*/  DADD R12, R12, R10 ;  /* 0x000000000c0c7229 */ /* 0x000fcc000000000a */
[----:B------:R-:W-:Y:S05]  /*24c0*/  @!P0 BRA `(.L_x_136) ;  /* 0x0000000c00fc8947 */ /* 0x000fea0003800000 */
[----:B------:R-:W-:Y:S01]  /*24d0*/  IMAD R5, R15, 0x1400, R5 ;  /* 0x000014000f057824 */ /* 0x000fe200078e0205 */
[----:B------:R-:W-:-:S04]  /*24e0*/  UIADD3 UR4, UPT, UPT, UR4, 0x1, URZ ;  /* 0x0000000104047890 */ /* 0x000fc8000fffe0ff */
[----:B------:R-:W-:-:S13]  /*24f0*/  ISETP.GT.U32.AND P0, PT, R5, R6, PT ;  /* 0x000000060500720c */ /* 0x000fda0003f04070 */
[----:B------:R-:W-:Y:S05]  /*2500*/  @!P0 BRA `(.L_x_138) ;  /* 0xfffffffc00348947 */ /* 0x000fea000383ffff */
.L_x_137:
[----:B------:R-:W-:Y:S01]  /*2510*/  IMAD.IADD R11, R14, 0x1, -R5 ;  /* 0x000000010e0b7824 */ /* 0x000fe200078e0a05 */
[----:B------:R-:W-:Y:S04]  /*2520*/  BSSY.RECONVERGENT B1, `(.L_x_136) ;  /* 0x00000f9000017945 */ /* 0x000fe80003800200 */
[----:B------:R-:W-:-:S04]  /*2530*/  ISETP.GE.AND P0, PT, R2, R11, PT ;  /* 0x0000000b0200720c */ /* 0x000fc80003f06270 */
[----:B------:R-:W-:-:S13]  /*2540*/  ISETP.GE.U32.OR P0, PT, R5, R14, P0 ;  /* 0x0000000e0500720c */ /* 0x000fda0000706470 */
[----:B------:R-:W-:Y:S05]  /*2550*/  @P0 BRA `(.L_x_139) ;  /* 0x0000000c00d40947 */ /* 0x000fea0003800000 */
[----:B------:R-:W-:Y:S01]  /*2560*/  LOP3.LUT R6, RZ, R2, RZ, 0x33, !PT ;  /* 0x00000002ff067212 */ /* 0x000fe200078e33ff */
[----:B------:R-:W-:Y:S01]  /*2570*/  IMAD R15, R15, UR4, RZ ;  /* 0x000000040f0f7c24 */ /* 0x000fe2000f8e02ff */
[----:B------:R-:W-:Y:S02]  /*2580*/  BSSY.RECONVERGENT B2, `(.L_x_140) ;  /* 0x0000082000027945 */ /* 0x000fe40003800200 */
[----:B------:R-:W-:Y:S01]  /*2590*/  IADD3 R14, PT, PT, -R3, R14, R6 ;  /* 0x0000000e030e7210 */ /* 0x000fe20007ffe106 */
[----:B------:R-:W-:-:S04]  /*25a0*/  IMAD.MOV.U32 R6, RZ, RZ, R2 ;  /* 0x000000ffff067224 */ /* 0x000fc800078e0002 */
[----:B------:R-:W-:-:S04]  /*25b0*/  IMAD R14, R15, -0x1400, R14 ;  /* 0xffffec000f0e7824 */ /* 0x000fc800078e020e */
[C---:B------:R-:W-:Y:S01]  /*25c0*/  IMAD.HI.U32 R24, R14.reuse, -0x33333333, RZ ;  /* 0xcccccccd0e187827 */ /* 0x040fe200078e00ff */
[----:B------:R-:W-:-:S04]  /*25d0*/  ISETP.GE.U32.AND P0, PT, R14, 0x2580, PT ;  /* 0x000025800e00780c */ /* 0x000fc80003f06070 */
[----:B------:R-:W-:-:S04]  /*25e0*/  LEA.HI R24, R24, 0x1, RZ, 0x17 ;  /* 0x0000000118187811 */ /* 0x000fc800078fb8ff */
[----:B------:R-:W-:-:S05]  /*25f0*/  LOP3.LUT R25, R24, 0xf, RZ, 0xc0, !PT ;  /* 0x0000000f18197812 */ /* 0x000fca00078ec0ff */
[----:B------:R-:W-:Y:S05]  /*2600*/  @!P0 BRA `(.L_x_141) ;  /* 0x0000000400e48947 */ /* 0x000fea0003800000 */
[----:B------:R-:W-:Y:S01]  /*2610*/  IMAD.HI.U32 R3, R4, -0x33333333, RZ ;  /* 0xcccccccd04037827 */ /* 0x000fe200078e00ff */
[----:B------:R-:W-:Y:S04]  /*2620*/  BSSY.RECONVERGENT B3, `(.L_x_142) ;  /* 0x0000076000037945 */ /* 0x000fe80003800200 */
[----:B------:R-:W-:-:S04]  /*2630*/  LEA.HI R3, R3, 0x1, RZ, 0x17 ;  /* 0x0000000103037811 */ /* 0x000fc800078fb8ff */
[----:B------:R-:W-:Y:S02]  /*2640*/  LOP3.LUT R6, R3, 0xfffff0, RZ, 0xc0, !PT ;  /* 0x00fffff003067812 */ /* 0x000fe400078ec0ff */
[----:B------:R-:W-:-:S03]  /*2650*/  LOP3.LUT R3, R2, 0x1400, RZ, 0xfc, !PT ;  /* 0x0000140002037812 */ /* 0x000fc600078efcff */
[----:B------:R-:W-:-:S07]  /*2660*/  IMAD.MOV R6, RZ, RZ, -R6 ;  /* 0x000000ffff067224 */ /* 0x000fce00078e0a06 */
.L_x_143:
[C---:B------:R-:W-:Y:S02]  /*2670*/  VIADD R17, R27.reuse, 0xffffec00 ;  /* 0xffffec001b117836 */ /* 0x040fe40000000000 */
[----:B------:R-:W-:Y:S02]  /*2680*/  VIADD R21, R27, 0xffffee80 ;  /* 0xffffee801b157836 */ /* 0x000fe40000000000 */
[----:B------:R-:W-:-:S04]  /*2690*/  IMAD.WIDE.U32 R16, R17, 0x8, R8 ;  /* 0x0000000811107825 */ /* 0x000fc800078e0008 */
[--C-:B------:R-:W-:Y:S02]  /*26a0*/  IMAD.WIDE.U32 R20, R21, 0x8, R8.reuse ;  /* 0x0000000815147825 */ /* 0x100fe400078e0008 */
[----:B------:R-:W2:Y:S02]  /*26b0*/  LDG.E.64 R16, desc[UR6][R16.64] ;  /* 0x0000000610107981 */ /* 0x000ea4000c1e1b00 */
[----:B------:R-:W-:Y:S02]  /*26c0*/  VIADD R19, R27, 0xfffff100 ;  /* 0xfffff1001b137836 */ /* 0x000fe40000000000 */
[----:B------:R-:W3:Y:S02]  /*26d0*/  LDG.E.64 R20, desc[UR6][R20.64] ;  /* 0x0000000614147981 */ /* 0x000ee4000c1e1b00 */
[----:B------:R-:W-:-:S06]  /*26e0*/  IMAD.WIDE.U32 R18, R19, 0x8, R8 ;  /* 0x0000000813127825 */ /* 0x000fcc00078e0008 */
        /* <DEDUP_REMOVED lines=8> */
[----:B------:R-:W-:Y:S02]  /*2770*/  VIADD R29, R27, 0xfffffd80 ;  /* 0xfffffd801b1d7836 */ /* 0x000fe40000000000 */
[----:B------:R-:W-:Y:S01]  /*2780*/  IMAD.MOV.U32 R22, RZ, RZ, RZ ;  /* 0x000000ffff167224 */ /* 0x000fe200078e00ff */
        /* <DEDUP_REMOVED lines=8> */
[----:B------:R-:W2:Y:S01]  /*2810*/  LDG.E.64 R20, desc[UR6][R20.64] ;  /* 0x0000000614147981 */ /* 0x000ea2000c1e1b00 */
[----:B------:R-:W-:Y:S01]  /*2820*/  IMAD.MOV.U32 R12, RZ, RZ, RZ ;  /* 0x000000ffff0c7224 */ /* 0x000fe200078e00ff */
[----:B----4-:R-:W-:Y:S01]  /*2830*/  DSETP.GTU.AND P0, PT, R18, 1, PT ;  /* 0x3ff000001200742a */ /* 0x010fe20003f0c000 */
[----:B------:R-:W-:-:S04]  /*2840*/  IMAD.WIDE.U32 R18, R23, 0x8, R8 ;  /* 0x0000000817127825 */ /* 0x000fc800078e0008 */
[----:B------:R-:W-:Y:S01]  /*2850*/  DADD R12, R16, R12 ;  /* 0x00000000100c7229 */ /* 0x000fe2000000000c */
[----:B------:R-:W-:Y:S01]  /*2860*/  IMAD.WIDE.U32 R16, R29, 0x8, R8 ;  /* 0x000000081d107825 */ /* 0x000fe200078e0008 */
[----:B------:R-:W3:Y:S01]  /*2870*/  LDG.E.64 R18, desc[UR6][R18.64] ;  /* 0x0000000612127981 */ /* 0x000ee2000c1e1b00 */
[----:B------:R-:W-:-:S04]  /*2880*/  FSEL R23, RZ, 1.875, P0 ;  /* 0x3ff00000ff177808 */ /* 0x000fc80000000000 */
[----:B------:R-:W4:Y:S02]  /*2890*/  LDG.E.64 R16, desc[UR6][R16.64] ;  /* 0x0000000610107981 */ /* 0x000f24000c1e1b00 */
[----:B------:R-:W-:Y:S01]  /*28a0*/  DADD R22, R12, R22 ;  /* 0x000000000c167229 */ /* 0x000fe20000000016 */
[----:B------:R-:W-:-:S06]  /*28b0*/  IMAD.WIDE.U32 R12, R27, 0x8, R8 ;  /* 0x000000081b0c7825 */ /* 0x000fcc00078e0008 */
[----:B------:R-:W4:Y:S01]  /*28c0*/  LDG.E.64 R12, desc[UR6][R12.64] ;  /* 0x000000060c0c7981 */ /* 0x000f22000c1e1b00 */
[----:B-----5:R-:W-:Y:S01]  /*28d0*/  DSETP.GTU.AND P0, PT, R10, 1, PT ;  /* 0x3ff000000a00742a */ /* 0x020fe20003f0c000 */
[----:B------:R-:W-:-:S04]  /*28e0*/  VIADD R11, R27, 0x280 ;  /* 0x000002801b0b7836 */ /* 0x000fc80000000000 */
        /* <DEDUP_REMOVED lines=8> */
[C---:B------:R-:W-:Y:S01]  /*2970*/  VIADD R29, R27.reuse, 0xa00 ;  /* 0x00000a001b1d7836 */ /* 0x040fe20000000000 */
[----:B--2---:R-:W-:Y:S01]  /*2980*/  DSETP.GTU.AND P0, PT, R20, 1, PT ;  /* 0x3ff000001400742a */ /* 0x004fe20003f0c000 */
[----:B------:R-:W-:-:S05]  /*2990*/  VIADD R21, R27, 0x500 ;  /* 0x000005001b157836 */ /* 0x000fca0000000000 */
[----:B------:R-:W-:Y:S01]  /*29a0*/  FSEL R15, RZ, 1.875, P0 ;  /* 0x3ff00000ff0f7808 */ /* 0x000fe20000000000 */
[----:B------:R-:W-:Y:S01]  /*29b0*/  IMAD.WIDE.U32 R20, R21, 0x8, R8 ;  /* 0x0000000815147825 */ /* 0x000fe200078e0008 */
[----:B---3--:R-:W-:-:S04]  /*29c0*/  DSETP.GTU.AND P0, PT, R18, 1, PT ;  /* 0x3ff000001200742a */ /* 0x008fc80003f0c000 */
[----:B------:R-:W-:Y:S02]  /*29d0*/  DADD R14, R22, R14 ;  /* 0x00000000160e7229 */ /* 0x000fe4000000000e */
[----:B----4-:R-:W-:Y:S01]  /*29e0*/  DSETP.GTU.AND P1, PT, R16, 1, PT ;  /* 0x3ff000001000742a */ /* 0x010fe20003f2c000 */
[----:B------:R0:W2:Y:S01]  /*29f0*/  LDG.E.64 R22, desc[UR6][R20.64] ;  /* 0x0000000614167981 */ /* 0x0000a2000c1e1b00 */
[----:B------:R-:W-:Y:S01]  /*2a00*/  FSEL R17, RZ, 1.875, P0 ;  /* 0x3ff00000ff117808 */ /* 0x000fe20000000000 */
[----:B------:R-:W-:Y:S02]  /*2a10*/  IMAD.MOV.U32 R16, RZ, RZ, RZ ;  /* 0x000000ffff107224 */ /* 0x000fe400078e00ff */
[----:B------:R-:W-:-:S04]  /*2a20*/  VIADD R19, R27, 0x780 ;  /* 0x000007801b137836 */ /* 0x000fc80000000000 */
[----:B------:R-:W-:Y:S01]  /*2a30*/  DADD R16, R14, R16 ;  /* 0x000000000e107229 */ /* 0x000fe20000000010 */
[----:B------:R-:W-:Y:S01]  /*2a40*/  IMAD.WIDE.U32 R18, R19, 0x8, R8 ;  /* 0x0000000813127825 */ /* 0x000fe200078e0008 */
[----:B------:R-:W-:-:S03]  /*2a50*/  FSEL R15, RZ, 1.875, P1 ;  /* 0x3ff00000ff0f7808 */ /* 0x000fc60000800000 */
[----:B------:R-:W-:Y:S01]  /*2a60*/  IMAD.MOV.U32 R14, RZ, RZ, RZ ;  /* 0x000000ffff0e7224 */ /* 0x000fe200078e00ff */
[----:B------:R-:W-:Y:S01]  /*2a70*/  DSETP.GTU.AND P0, PT, R12, 1, PT ;  /* 0x3ff000000c00742a */ /* 0x000fe20003f0c000 */
[----:B------:R-:W3:Y:S04]  /*2a80*/  LDG.E.64 R18, desc[UR6][R18.64] ;  /* 0x0000000612127981 */ /* 0x000ee8000c1e1b00 */
[----:B------:R-:W-:Y:S01]  /*2a90*/  DADD R12, R16, R14 ;  /* 0x00000000100c7229 */ /* 0x000fe2000000000e */
[----:B------:R-:W-:Y:S01]  /*2aa0*/  IMAD.WIDE.U32 R16, R29, 0x8, R8 ;  /* 0x000000081d107825 */ /* 0x000fe200078e0008 */
[----:B0-----:R-:W-:-:S03]  /*2ab0*/  FSEL R21, RZ, 1.875, P0 ;  /* 0x3ff00000ff157808 */ /* 0x001fc60000000000 */
[----:B------:R-:W-:Y:S02]  /*2ac0*/  VIADD R15, R27, 0xc80 ;  /* 0x00000c801b0f7836 */ /* 0x000fe40000000000 */
[----:B------:R-:W-:Y:S01]  /*2ad0*/  IMAD.MOV.U32 R20, RZ, RZ, RZ ;  /* 0x000000ffff147224 */ /* 0x000fe200078e00ff */
[----:B------:R-:W4:Y:S01]  /*2ae0*/  LDG.E.64 R16, desc[UR6][R16.64] ;  /* 0x0000000610107981 */ /* 0x000f22000c1e1b00 */
        /* <DEDUP_REMOVED lines=10> */
[----:B------:R-:W-:Y:S02]  /*2b90*/  VIADD R6, R6, 0x10 ;  /* 0x0000001006067836 */ /* 0x000fe40000000000 */
[----:B------:R-:W-:Y:S02]  /*2ba0*/  VIADD R3, R3, 0x2800 ;  /* 0x0000280003037836 */ /* 0x000fe40000000000 */
[----:B------:R-:W-:Y:S01]  /*2bb0*/  VIADD R27, R27, 0x2800 ;  /* 0x000028001b1b7836 */ /* 0x000fe20000000000 */
[----:B--2---:R-:W-:Y:S01]  /*2bc0*/  DSETP.GTU.AND P1, PT, R22, 1, PT ;  /* 0x3ff000001600742a */ /* 0x004fe20003f2c000 */
[----:B------:R-:W-:Y:S01]  /*2bd0*/  FSEL R23, RZ, 1.875, P0 ;  /* 0x3ff00000ff177808 */ /* 0x000fe20000000000 */
[----:B------:R-:W-:-:S06]  /*2be0*/  IMAD.MOV.U32 R22, RZ, RZ, RZ ;  /* 0x000000ffff167224 */ /* 0x000fcc00078e00ff */
[----:B------:R-:W-:Y:S01]  /*2bf0*/  DADD R22, R20, R22 ;  /* 0x0000000014167229 */ /* 0x000fe20000000016 */
[----:B------:R-:W-:Y:S01]  /*2c00*/  FSEL R21, RZ, 1.875, P1 ;  /* 0x3ff00000ff157808 */ /* 0x000fe20000800000 */
[----:B------:R-:W-:Y:S01]  /*2c10*/  IMAD.MOV.U32 R20, RZ, RZ, RZ ;  /* 0x000000ffff147224 */ /* 0x000fe200078e00ff */
[----:B---3--:R-:W-:-:S05]  /*2c20*/  DSETP.GTU.AND P0, PT, R18, 1, PT ;  /* 0x3ff000001200742a */ /* 0x008fca0003f0c000 */
[----:B------:R-:W-:Y:S01]  /*2c30*/  DADD R22, R22, R20 ;  /* 0x0000000016167229 */ /* 0x000fe20000000014 */
[----:B------:R-:W-:Y:S01]  /*2c40*/  IMAD.MOV.U32 R18, RZ, RZ, RZ ;  /* 0x000000ffff127224 */ /* 0x000fe200078e00ff */
[----:B------:R-:W-:Y:S01]  /*2c50*/  FSEL R19, RZ, 1.875, P0 ;  /* 0x3ff00000ff137808 */ /* 0x000fe20000000000 */
[----:B----4-:R-:W-:-:S05]  /*2c60*/  DSETP.GTU.AND P0, PT, R16, 1, PT ;  /* 0x3ff000001000742a */ /* 0x010fca0003f0c000 */
[----:B------:R-:W-:Y:S01]  /*2c70*/  DADD R22, R22, R18 ;  /* 0x0000000016167229 */ /* 0x000fe20000000012 */
[----:B------:R-:W-:Y:S01]  /*2c80*/  IMAD.MOV.U32 R16, RZ, RZ, RZ ;  /* 0x000000ffff107224 */ /* 0x000fe200078e00ff */
[----:B------:R-:W-:Y:S01]  /*2c90*/  FSEL R17, RZ, 1.875, P0 ;  /* 0x3ff00000ff117808 */ /* 0x000fe20000000000 */
[----:B------:R-:W-:Y:S01]  /*2ca0*/  DSETP.GTU.AND P0, PT, R14, 1, PT ;  /* 0x3ff000000e00742a */ /* 0x000fe20003f0c000 */
[----:B------:R-:W-:-:S04]  /*2cb0*/  IMAD.MOV.U32 R14, RZ, RZ, RZ ;  /* 0x000000ffff0e7224 */ /* 0x000fc800078e00ff */
[----:B------:R-:W-:Y:S01]  /*2cc0*/  DADD R22, R22, R16 ;  /* 0x0000000016167229 */ /* 0x000fe20000000010 */
[----:B------:R-:W-:Y:S01]  /*2cd0*/  FSEL R15, RZ, 1.875, P0 ;  /* 0x3ff00000ff0f7808 */ /* 0x000fe20000000000 */
[----:B-----5:R-:W-:-:S06]  /*2ce0*/  DSETP.GTU.AND P0, PT, R12, 1, PT ;  /* 0x3ff000000c00742a */ /* 0x020fcc0003f0c000 */
[----:B------:R-:W-:Y:S01]  /*2cf0*/  DADD R22, R22, R14 ;  /* 0x0000000016167229 */ /* 0x000fe2000000000e */
[----:B------:R-:W-:Y:S01]  /*2d00*/  IMAD.MOV.U32 R12, RZ, RZ, RZ ;  /* 0x000000ffff0c7224 */ /* 0x000fe200078e00ff */
[----:B------:R-:W-:Y:S01]  /*2d10*/  FSEL R13, RZ, 1.875, P0 ;  /* 0x3ff00000ff0d7808 */ /* 0x000fe20000000000 */
[----:B------:R-:W-:-:S05]  /*2d20*/  DSETP.GTU.AND P0, PT, R10, 1, PT ;  /* 0x3ff000000a00742a */ /* 0x000fca0003f0c000 */
[----:B------:R-:W-:Y:S01]  /*2d30*/  DADD R22, R22, R12 ;  /* 0x0000000016167229 */ /* 0x000fe2000000000c */
[----:B------:R-:W-:Y:S02]  /*2d40*/  FSEL R13, RZ, 1.875, P0 ;  /* 0x3ff00000ff0d7808 */ /* 0x000fe40000000000 */
[----:B------:R-:W-:-:S05]  /*2d50*/  ISETP.NE.AND P0, PT, R6, RZ, PT ;  /* 0x000000ff0600720c */ /* 0x000fca0003f05270 */
[----:B------:R-:W-:-:S08]  /*2d60*/  DADD R12, R22, R12 ;  /* 0x00000000160c7229 */ /* 0x000fd0000000000c */
[----:B------:R-:W-:Y:S05]  /*2d70*/  @P0 BRA `(.L_x_143) ;  /* 0xfffffff8003c0947 */ /* 0x000fea000383ffff */
[----:B------:R-:W-:Y:S05]  /*2d80*/  BSYNC.RECONVERGENT B3 ;  /* 0x0000000000037941 */ /* 0x000fea0003800200 */
.L_x_142:
[----:B------:R-:W-:-:S07]  /*2d90*/  VIADD R6, R3, 0xffffec00 ;  /* 0xffffec0003067836 */ /* 0x000fce0000000000 */
.L_x_141:
[----:B------:R-:W-:Y:S05]  /*2da0*/  BSYNC.RECONVERGENT B2 ;  /* 0x0000000000027941 */ /* 0x000fea0003800200 */
.L_x_140:
[----:B------:R-:W-:-:S13]  /*2db0*/  ISETP.NE.AND P0, PT, R25, RZ, PT ;  /* 0x000000ff1900720c */ /* 0x000fda0003f05270 */
[----:B------:R-:W-:Y:S05]  /*2dc0*/  @!P0 BRA `(.L_x_139) ;  /* 0x0000000400b88947 */ /* 0x000fea0003800000 */
[----:B------:R-:W-:Y:S01]  /*2dd0*/  ISETP.GE.U32.AND P1, PT, R25, 0x8, PT ;  /* 0x000000081900780c */ /* 0x000fe20003f26070 */
[----:B------:R-:W-:Y:S01]  /*2de0*/  BSSY.RECONVERGENT B2, `(.L_x_144) ;  /* 0x0000038000027945 */ /* 0x000fe20003800200 */
[----:B------:R-:W-:-:S04]  /*2df0*/  LOP3.LUT R3, R24, 0x7, RZ, 0xc0, !PT ;  /* 0x0000000718037812 */ /* 0x000fc800078ec0ff */
[----:B------:R-:W-:-:S07]  /*2e00*/  ISETP.NE.AND P0, PT, R3, RZ, PT ;  /* 0x000000ff0300720c */ /* 0x000fce0003f05270 */
[----:B------:R-:W-:Y:S06]  /*2e10*/  @!P1 BRA `(.L_x_145) ;  /* 0x0000000000d09947 */ /* 0x000fec0003800000 */
[----:B------:R-:W-:-:S04]  /*2e20*/  IMAD.IADD R21, R6, 0x1, R5 ;  /* 0x0000000106157824 */ /* 0x000fc800078e0205 */
[----:B------:R-:W-:-:S06]  /*2e30*/  IMAD.WIDE.U32 R18, R21, 0x8, R8 ;  /* 0x0000000815127825 */ /* 0x000fcc00078e0008 */
[----:B------:R-:W2:Y:S01]  /*2e40*/  LDG.E.64 R18, desc[UR6][R18.64] ;  /* 0x0000000612127981 */ /* 0x000ea2000c1e1b00 */
[----:B------:R-:W-:-:S04]  /*2e50*/  VIADD R23, R21, 0x280 ;  /* 0x0000028015177836 */ /* 0x000fc80000000000 */
[----:B------:R-:W-:-:S04]  /*2e60*/  IMAD.WIDE.U32 R22, R23, 0x8, R8 ;  /* 0x0000000817167825 */ /* 0x000fc800078e0008 */
[C---:B------:R-:W-:Y:S02]  /*2e70*/  VIADD R27, R21.reuse, 0x500 ;  /* 0x00000500151b7836 */ /* 0x040fe40000000000 */
[----:B------:R-:W3:Y:S01]  /*2e80*/  LDG.E.64 R22, desc[UR6][R22.64] ;  /* 0x0000000616167981 */ /* 0x000ee2000c1e1b00 */
[----:B------:R-:W-:Y:S02]  /*2e90*/  VIADD R11, R21, 0x780 ;  /* 0x00000780150b7836 */ /* 0x000fe40000000000 */
[----:B------:R-:W-:-:S04]  /*2ea0*/  IMAD.WIDE.U32 R26, R27, 0x8, R8 ;  /* 0x000000081b1a7825 */ /* 0x000fc800078e0008 */
[--C-:B------:R-:W-:Y:S02]  /*2eb0*/  IMAD.WIDE.U32 R10, R11, 0x8, R8.reuse ;  /* 0x000000080b0a7825 */ /* 0x100fe400078e0008 */
[----:B------:R-:W4:Y:S02]  /*2ec0*/  LDG.E.64 R26, desc[UR6][R26.64] ;  /* 0x000000061a1a7981 */ /* 0x000f24000c1e1b00 */
[C---:B------:R-:W-:Y:S02]  /*2ed0*/  VIADD R15, R21.reuse, 0xa00 ;  /* 0x00000a00150f7836 */ /* 0x040fe40000000000 */
[----:B------:R-:W5:Y:S01]  /*2ee0*/  LDG.E.64 R10, desc[UR6][R10.64] ;  /* 0x000000060a0a7981 */ /* 0x000f62000c1e1b00 */
[----:B------:R-:W-:Y:S02]  /*2ef0*/  VIADD R17, R21, 0xc80 ;  /* 0x00000c8015117836 */ /* 0x000fe40000000000 */
[----:B------:R-:W-:-:S04]  /*2f00*/  IMAD.WIDE.U32 R14, R15, 0x8, R8 ;  /* 0x000000080f0e7825 */ /* 0x000fc800078e0008 */
[----:B------:R-:W-:Y:S02]  /*2f10*/  IMAD.WIDE.U32 R16, R17, 0x8, R8 ;  /* 0x0000000811107825 */ /* 0x000fe400078e0008 */
[----:B------:R-:W5:Y:S04]  /*2f20*/  LDG.E.64 R14, desc[UR6][R14.64] ;  /* 0x000000060e0e7981 */ /* 0x000f68000c1e1b00 */
[----:B------:R-:W5:Y:S01]  /*2f30*/  LDG.E.64 R16, desc[UR6][R16.64] ;  /* 0x0000000610107981 */ /* 0x000f62000c1e1b00 */
[----:B--2---:R-:W-:Y:S01]  /*2f40*/  DSETP.GTU.AND P1, PT, R18, 1, PT ;  /* 0x3ff000001200742a */ /* 0x004fe20003f2c000 */
[----:B------:R-:W-:-:S04]  /*2f50*/  VIADD R19, R21, 0xf00 ;  /* 0x00000f0015137836 */ /* 0x000fc80000000000 */
[----:B------:R-:W-:-:S04]  /*2f60*/  IMAD.WIDE.U32 R18, R19, 0x8, R8 ;  /* 0x0000000813127825 */ /* 0x000fc800078e0008 */
[----:B------:R-:W-:Y:S02]  /*2f70*/  VIADD R21, R21, 0x1180 ;  /* 0x0000118015157836 */ /* 0x000fe40000000000 */
[----:B------:R-:W2:Y:S02]  /*2f80*/  LDG.E.64 R18, desc[UR6][R18.64] ;  /* 0x0000000612127981 */ /* 0x000ea4000c1e1b00 */
[----:B------:R-:W-:-:S06]  /*2f90*/  IMAD.WIDE.U32 R20, R21, 0x8, R8 ;  /* 0x0000000815147825 */ /* 0x000fcc00078e0008 */
[----:B------:R-:W2:Y:S01]  /*2fa0*/  LDG.E.64 R20, desc[UR6][R20.64] ;  /* 0x0000000614147981 */ /* 0x000ea2000c1e1b00 */
[----:B---3--:R-:W-:Y:S01]  /*2fb0*/  DSETP.GTU.AND P2, PT, R22, 1, PT ;  /* 0x3ff000001600742a */ /* 0x008fe20003f4c000 */
[----:B------:R-:W-:Y:S01]  /*2fc0*/  FSEL R23, RZ, 1.875, P1 ;  /* 0x3ff00000ff177808 */ /* 0x000fe20000800000 */
[----:B------:R-:W-:Y:S01]  /*2fd0*/  IMAD.MOV.U32 R22, RZ, RZ, RZ ;  /* 0x000000ffff167224 */ /* 0x000fe200078e00ff */
[----:B----4-:R-:W-:-:S05]  /*2fe0*/  DSETP.GTU.AND P1, PT, R26, 1, PT ;  /* 0x3ff000001a00742a */ /* 0x010fca0003f2c000 */
[----:B------:R-:W-:Y:S01]  /*2ff0*/  DADD R22, R12, R22 ;  /* 0x000000000c167229 */ /* 0x000fe20000000016 */
[----:B------:R-:W-:Y:S01]  /*3000*/  FSEL R13, RZ, 1.875, P2 ;  /* 0x3ff00000ff0d7808 */ /* 0x000fe20001000000 */
[----:B------:R-:W-:-:S06]  /*3010*/  IMAD.MOV.U32 R12, RZ, RZ, RZ ;  /* 0x000000ffff0c7224 */ /* 0x000fcc00078e00ff */
[----:B------:R-:W-:Y:S01]  /*3020*/  DADD R22, R22, R12 ;  /* 0x0000000016167229 */ /* 0x000fe2000000000c */
[----:B------:R-:W-:Y:S01]  /*3030*/  FSEL R13, RZ, 1.875, P1 ;  /* 0x3ff00000ff0d7808 */ /* 0x000fe20000800000 */
[----:B-----5:R-:W-:Y:S01]  /*3040*/  DSETP.GTU.AND P1, PT, R10, 1, PT ;  /* 0x3ff000000a00742a */ /* 0x020fe20003f2c000 */
[----:B------:R-:W-:-:S05]  /*3050*/  IMAD.MOV.U32 R10, RZ, RZ, RZ ;  /* 0x000000ffff0a7224 */ /* 0x000fca00078e00ff */
        /* <DEDUP_REMOVED lines=8> */
[----:B------:R-:W-:Y:S01]  /*30e0*/  DADD R22, R22, R10 ;  /* 0x0000000016167229 */ /* 0x000fe2000000000a */
[----:B------:R-:W-:Y:S01]  /*30f0*/  VIADD R6, R6, 0x1400 ;  /* 0x0000140006067836 */ /* 0x000fe20000000000 */
[----:B--2---:R-:W-:-:S06]  /*3100*/  DSETP.GTU.AND P1, PT, R18, 1, PT ;  /* 0x3ff000001200742a */ /* 0x004fcc0003f2c000 */
[----:B------:R-:W-:Y:S01]  /*3110*/  FSEL R11, RZ, 1.875, P1 ;  /* 0x3ff00000ff0b7808 */ /* 0x000fe20000800000 */
[----:B------:R-:W-:-:S05]  /*3120*/  DSETP.GTU.AND P1, PT, R20, 1, PT ;  /* 0x3ff000001400742a */ /* 0x000fca0003f2c000 */
[----:B------:R-:W-:Y:S01]  /*3130*/  DADD R22, R22, R10 ;  /* 0x0000000016167229 */ /* 0x000fe2000000000a */
[----:B------:R-:W-:-:S07]  /*3140*/  FSEL R13, RZ, 1.875, P1 ;  /* 0x3ff00000ff0d7808 */ /* 0x000fce0000800000 */
[----:B------:R-:W-:-:S11]  /*3150*/  DADD R12, R22, R12 ;  /* 0x00000000160c7229 */ /* 0x000fd6000000000c */
.L_x_145:
[----:B------:R-:W-:Y:S05]  /*3160*/  BSYNC.RECONVERGENT B2 ;  /* 0x0000000000027941 */ /* 0x000fea0003800200 */
.L_x_144:
[----:B------:R-:W-:Y:S05]  /*3170*/  @!P0 BRA `(.L_x_139) ;  /* 0x0000000000cc8947 */ /* 0x000fea0003800000 */
[----:B------:R-:W-:Y:S01]  /*3180*/  ISETP.GE.U32.AND P1, PT, R3, 0x4, PT ;  /* 0x000000040300780c */ /* 0x000fe20003f26070 */
[----:B------:R-:W-:Y:S01]  /*3190*/  BSSY.RECONVERGENT B2, `(.L_x_146) ;  /* 0x0000020000027945 */ /* 0x000fe20003800200 */
[----:B------:R-:W-:-:S11]  /*31a0*/  LOP3.LUT P0, RZ, R24, 0x3, RZ, 0xc0, !PT ;  /* 0x0000000318ff7812 */ /* 0x000fd6000780c0ff */
[----:B------:R-:W-:Y:S05]  /*31b0*/  @!P1 BRA `(.L_x_147) ;  /* 0x0000000000749947 */ /* 0x000fea0003800000 */
[----:B------:R-:W-:-:S04]  /*31c0*/  IMAD.IADD R5, R6, 0x1, R5 ;  /* 0x0000000106057824 */ /* 0x000fc800078e0205 */
[----:B------:R-:W-:-:S04]  /*31d0*/  IMAD.WIDE.U32 R16, R5, 0x8, R8 ;  /* 0x0000000805107825 */ /* 0x000fc800078e0008 */
[C---:B------:R-:W-:Y:S02]  /*31e0*/  VIADD R19, R5.reuse, 0x280 ;  /* 0x0000028005137836 */ /* 0x040fe40000000000 */
[----:B------:R-:W2:Y:S01]  /*31f0*/  LDG.E.64 R16, desc[UR6][R16.64] ;  /* 0x0000000610107981 */ /* 0x000ea2000c1e1b00 */
[----:B------:R-:W-:Y:S02]  /*3200*/  VIADD R15, R5, 0x500 ;  /* 0x00000500050f7836 */ /* 0x000fe40000000000 */
[----:B------:R-:W-:-:S04]  /*3210*/  IMAD.WIDE.U32 R18, R19, 0x8, R8 ;  /* 0x0000000813127825 */ /* 0x000fc800078e0008 */
        /* <DEDUP_REMOVED lines=18> */
[----:B-----5:R-:W-:Y:S01]  /*3340*/  DSETP.GTU.AND P1, PT, R10, 1, PT ;  /* 0x3ff000000a00742a */ /* 0x020fe20003f2c000 */
[----:B------:R-:W-:-:S05]  /*3350*/  IMAD.MOV.U32 R10, RZ, RZ, RZ ;  /* 0x000000ffff0a7224 */ /* 0x000fca00078e00ff */
[----:B------:R-:W-:Y:S01]  /*3360*/  DADD R12, R12, R14 ;  /* 0x000000000c0c7229 */ /* 0x000fe2000000000e */
[----:B------:R-:W-:-:S07]  /*3370*/  FSEL R11, RZ, 1.875, P1 ;  /* 0x3ff00000ff0b7808 */ /* 0x000fce0000800000 */
[----:B------:R-:W-:-:S11]  /*3380*/  DADD R12, R12, R10 ;  /* 0x000000000c0c7229 */ /* 0x000fd6000000000a */
.L_x_147:
[----:B------:R-:W-:Y:S05]  /*3390*/  BSYNC.RECONVERGENT B2 ;  /* 0x0000000000027941 */ /* 0x000fea0003800200 */
.L_x_146:
[----:B------:R-:W-:Y:S05]  /*33a0*/  @!P0 BRA `(.L_x_139) ;  /* 0x0000000000408947 */ /* 0x000fea0003800000 */
[----:B------:R-:W-:-:S04]  /*33b0*/  IMAD.HI.U32 R3, R4, -0x33333333, RZ ;  /* 0xcccccccd04037827 */ /* 0x000fc800078e00ff */
[----:B------:R-:W-:Y:S01]  /*33c0*/  IMAD.IADD R11, R6, 0x1, R7 ;  /* 0x00000001060b7824 */ /* 0x000fe200078e0207 */
[----:B------:R-:W-:-:S04]  /*33d0*/  LOP3.LUT R3, R3, 0xffff, RZ, 0xc0, !PT ;  /* 0x0000ffff03037812 */ /* 0x000fc800078ec0ff */
[----:B------:R-:W-:-:S04]  /*33e0*/  LEA.HI R3, R3, 0x1, RZ, 0x17 ;  /* 0x0000000103037811 */ /* 0x000fc800078fb8ff */
[----:B------:R-:W-:-:S05]  /*33f0*/  LOP3.LUT R3, R3, 0x3, RZ, 0xc0, !PT ;  /* 0x0000000303037812 */ /* 0x000fca00078ec0ff */
[----:B------:R-:W-:-:S07]  /*3400*/  IMAD.MOV R3, RZ, RZ, -R3 ;  /* 0x000000ffff037224 */ /* 0x000fce00078e0a03 */
.L_x_148:
[----:B------:R-:W-:-:S06]  /*3410*/  IMAD.WIDE.U32 R4, R11, 0x8, R8 ;  /* 0x000000080b047825 */ /* 0x000fcc00078e0008 */
        /* <DEDUP_REMOVED lines=9> */
.L_x_139:
[----:B------:R-:W-:Y:S05]  /*34b0*/  BSYNC.RECONVERGENT B1 ;  /* 0x0000000000017941 */ /* 0x000fea0003800200 */
.L_x_136:
        /* <DEDUP_REMOVED lines=47> */
[----:B------:R-:W0:Y:S04]  /*37b0*/  LDS.128 R16, [UR4+0x20] ;  /* 0x00002004ff107984 */ /* 0x000e280008000c00 */
[----:B------:R-:W1:Y:S04]  /*37c0*/  LDS.128 R12, [UR4+0x30] ;  /* 0x00003004ff0c7984 */ /* 0x000e680008000c00 */
[----:B------:R-:W2:Y:S01]  /*37d0*/  LDS.128 R8, [UR4+0x40] ;  /* 0x00004004ff087984 */ /* 0x000ea20008000c00 */
[----:B0-----:R-:W-:-:S03]  /*37e0*/  DADD R16, R4, R16 ;  /* 0x0000000004107229 */ /* 0x001fc60000000010 */
[----:B------:R-:W0:Y:S05]  /*37f0*/  LDS.128 R4, [UR4+0x50] ;  /* 0x00005004ff047984 */ /* 0x000e2a0008000c00 */
[----:B------:R-:W-:-:S08]  /*3800*/  DADD R16, R16, R18 ;  /* 0x0000000010107229 */ /* 0x000fd00000000012 */
[----:B-1----:R-:W-:-:S08]  /*3810*/  DADD R12, R16, R12 ;  /* 0x00000000100c7229 */ /* 0x002fd0000000000c */
[----:B------:R-:W-:Y:S02]  /*3820*/  DADD R2, R12, R14 ;  /* 0x000000000c027229 */ /* 0x000fe4000000000e */
[----:B------:R-:W1:Y:S06]  /*3830*/  LDS.128 R12, [UR4+0x60] ;  /* 0x00006004ff0c7984 */ /* 0x000e6c0008000c00 */
        /* <DEDUP_REMOVED lines=10> */
[----:B------:R-:W-:Y:S01]  /*38e0*/  DADD R2, R2, R10 ;  /* 0x0000000002027229 */ /* 0x000fe2000000000a */
[----:B------:R-:W2:Y:S07]  /*38f0*/  LDS.128 R8, [UR4+0xa0] ;  /* 0x0000a004ff087984 */ /* 0x000eae0008000c00 */
[----:B0-----:R-:W-:Y:S01]  /*3900*/  DADD R2, R2, R4 ;  /* 0x0000000002027229 */ /* 0x001fe20000000004 */
[----:B------:R-:W0:Y:S07]  /*3910*/  LDS.64 R4, [UR4+0xb0] ;  /* 0x0000b004ff047984 */ /* 0x000e2e0008000a00 */
[----:B------:R-:W-:-:S08]  /*3920*/  DADD R2, R2, R6 ;  /* 0x0000000002027229 */ /* 0x000fd00000000006 */
[----:B-1----:R-:W-:-:S08]  /*3930*/  DADD R2, R2, R12 ;  /* 0x0000000002027229 */ /* 0x002fd0000000000c */
[----:B------:R-:W-:-:S08]  /*3940*/  DADD R2, R2, R14 ;  /* 0x0000000002027229 */ /* 0x000fd0000000000e */
[----:B--2---:R-:W-:-:S08]  /*3950*/  DADD R2, R2, R8 ;  /* 0x0000000002027229 */ /* 0x004fd00000000008 */
[----:B------:R-:W-:-:S08]  /*3960*/  DADD R2, R2, R10 ;  /* 0x0000000002027229 */ /* 0x000fd0000000000a */
[----:B0-----:R-:W-:-:S11]  /*3970*/  DADD R4, R2, R4 ;  /* 0x0000000002047229 */ /* 0x001fd60000000004 */
.L_x_135:
[----:B------:R-:W-:Y:S05]  /*3980*/  BSYNC.RECONVERGENT B0 ;  /* 0x0000000000007941 */ /* 0x000fea0003800200 */
.L_x_119:
[----:B------:R-:W-:Y:S05]  /*3990*/  @P0 EXIT ;  /* 0x000000000000094d */ /* 0x000fea0003800000 */
[----:B------:R-:W2:Y:S02]  /*39a0*/  LDC.64 R2, c[0x0][0x388] ;  /* 0x0000e200ff027b82 */ /* 0x000ea40000000a00 */
[----:B--2---:R-:W-:-:S05]  /*39b0*/  IMAD.WIDE.U32 R2, R0, 0x8, R2 ;  /* 0x0000000800027825 */ /* 0x004fca00078e0002 */
[----:B------:R-:W-:Y:S01]  /*39c0*/  STG.E.64 desc[UR6][R2.64], R4 ;  /* 0x0000000402007986 */ /* 0x000fe2000c101b06 */
[----:B------:R-:W-:Y:S05]  /*39d0*/  EXIT ;  /* 0x000000000000794d */ /* 0x000fea0003800000 */
.L_x_149:
        /* <DEDUP_REMOVED lines=10> */
.L_x_322:


//--------------------- .text._ZN3cub18CUB_300001_SM_10006detail6reduce28DeviceReduceSingleTileKernelINS2_10policy_hubIdjN4cuda3std3__44plusIdEEE10Policy1000EN6thrust24THRUST_300001_SM_1000_NS6detail15normal_iteratorINSD_10device_ptrIdEEEEPijS9_id16greater_than_oneEEvT0_T1_T2_T3_T4_T6_ --------------------------
	.section	.text._ZN3cub18CUB_300001_SM_10006detail6reduce28DeviceReduceSingleTileKernelINS2_10policy_hubIdjN4cuda3std3__44plusIdEEE10Policy1000EN6thrust24THRUST_300001_SM_1000_NS6detail15normal_iteratorINSD_10device_ptrIdEEEEPijS9_id16greater_than_oneEEvT0_T1_T2_T3_T4_T6_,"ax",@progbits
	.align	128
        .global         _ZN3cub18CUB_300001_SM_10006detail6reduce28DeviceReduceSingleTileKernelINS2_10policy_hubIdjN4cuda3std3__44plusIdEEE10Policy1000EN6thrust24THRUST_300001_SM_1000_NS6detail15normal_iteratorINSD_10device_ptrIdEEEEPijS9_id16greater_than_oneEEvT0_T1_T2_T3_T4_T6_
        .type           _ZN3cub18CUB_300001_SM_10006detail6reduce28DeviceReduceSingleTileKernelINS2_10policy_hubIdjN4cuda3std3__44plusIdEEE10Policy1000EN6thrust24THRUST_300001_SM_1000_NS6detail15normal_iteratorINSD_10device_ptrIdEEEEPijS9_id16greater_than_oneEEvT0_T1_T2_T3_T4_T6_,@function
        .size           _ZN3cub18CUB_300001_SM_10006detail6reduce28DeviceReduceSingleTileKernelINS2_10policy_hubIdjN4cuda3std3__44plusIdEEE10Policy1000EN6thrust24THRUST_300001_SM_1000_NS6detail15normal_iteratorINSD_10device_ptrIdEEEEPijS9_id16greater_than_oneEEvT0_T1_T2_T3_T4_T6_,(.L_x_323 - _ZN3cub18CUB_300001_SM_10006detail6reduce28DeviceReduceSingleTileKernelINS2_10policy_hubIdjN4cuda3std3__44plusIdEEE10Policy1000EN6thrust24THRUST_300001_SM_1000_NS6detail15normal_iteratorINSD_10device_ptrIdEEEEPijS9_id16greater_than_oneEEvT0_T1_T2_T3_T4_T6_)
        .other          _ZN3cub18CUB_300001_SM_10006detail6reduce28DeviceReduceSingleTileKernelINS2_10policy_hubIdjN4cuda3std3__44plusIdEEE10Policy1000EN6thrust24THRUST_300001_SM_1000_NS6detail15normal_iteratorINSD_10device_ptrIdEEEEPijS9_id16greater_than_oneEEvT0_T1_T2_T3_T4_T6_,@"STO_CUDA_ENTRY STV_DEFAULT"
_ZN3cub18CUB_300001_SM_10006detail6reduce28DeviceReduceSingleTileKernelINS2_10policy_hubIdjN4cuda3std3__44plusIdEEE10Policy1000EN6thrust24THRUST_300001_SM_1000_NS6detail15normal_iteratorINSD_10device_ptrIdEEEEPijS9_id16greater_than_oneEEvT0_T1_T2_T3_T4_T6_:
.text._ZN3cub18CUB_300001_SM_10006detail6reduce28DeviceReduceSingleTileKernelINS2_10policy_hubIdjN4cuda3std3__44plusIdEEE10Policy1000EN6thrust24THRUST_300001_SM_1000_NS6detail15normal_iteratorINSD_10device_ptrIdEEEEPijS9_id16greater_than_oneEEvT0_T1_T2_T3_T4_T6_:
        /* <DEDUP_REMOVED lines=13> */
.L_x_150:
[----:B------:R-:W-:Y:S01]  /*00d0*/  ISETP.GT.U32.AND P0, PT, R2, 0x13ff, PT ;  /* 0x000013ff0200780c */ /* 0x000fe20003f04070 */
[----:B------:R-:W-:-:S12]  /*00e0*/  BSSY.RECONVERGENT B0, `(.L_x_151) ;  /* 0x0000341000007945 */ /* 0x000fd80003800200 */
        /* <DEDUP_REMOVED lines=14> */
.L_x_154:
[----:B------:R-:W-:Y:S05]  /*01d0*/  BSYNC.RECONVERGENT B1 ;  /* 0x0000000000017941 */ /* 0x000fea0003800200 */
.L_x_153:
[----:B------:R-:W-:Y:S01]  /*01e0*/  ISETP.GE.U32.AND P0, PT, R41, R2, PT ;  /* 0x000000022900720c */ /* 0x000fe20003f06070 */
[----:B------:R-:W-:-:S12]  /*01f0*/  BSSY.RECONVERGENT B1, `(.L_x_155) ;  /* 0x00000b3000017945 */ /* 0x000fd80003800200 */
[----:B------:R-:W-:Y:S05]  /*0200*/  @P0 BRA `(.L_x_156) ;  /* 0x0000000800c40947 */ /* 0x000fea0003800000 */
[----:B------:R-:W-:Y:S01]  /*0210*/  LOP3.LUT R7, RZ, R41, RZ, 0x33, !PT ;  /* 0x00000029ff077212 */ /* 0x000fe200078e33ff */
[----:B------:R-:W-:Y:S04]  /*0220*/  BSSY.RECONVERGENT B2, `(.L_x_157) ;  /* 0x0000056000027945 */ /* 0x000fe80003800200 */
[----:B------:R-:W-:-:S04]  /*0230*/  IMAD.IADD R7, R7, 0x1, R2 ;  /* 0x0000000107077824 */ /* 0x000fc800078e0202 */
[C---:B------:R-:W-:Y:S01]  /*0240*/  IMAD.HI.U32 R0, R7.reuse, -0x33333333, RZ ;  /* 0xcccccccd07007827 */ /* 0x040fe200078e00ff */
[----:B------:R-:W-:-:S04]  /*0250*/  ISETP.GE.U32.AND P1, PT, R7, 0x2580, PT ;  /* 0x000025800700780c */ /* 0x000fc80003f26070 */
[----:B------:R-:W-:-:S04]  /*0260*/  LEA.HI R0, R0, 0x1, RZ, 0x17 ;  /* 0x0000000100007811 */ /* 0x000fc800078fb8ff */
[----:B------:R-:W-:-:S04]  /*0270*/  LOP3.LUT R40, R0, 0xf, RZ, 0xc0, !PT ;  /* 0x0000000f00287812 */ /* 0x000fc800078ec0ff */
[----:B------:R-:W-:Y:S01]  /*0280*/  ISETP.NE.AND P0, PT, R40, RZ, PT ;  /* 0x000000ff2800720c */ /* 0x000fe20003f05270 */
[----:B------:R-:W-:-:S12]  /*0290*/  @!P1 BRA `(.L_x_158) ;  /* 0x0000000400389947 */ /* 0x000fd80003800000 */
[----:B------:R-:W0:Y:S01]  /*02a0*/  LDC.64 R6, c[0x0][0x380] ;  /* 0x0000e000ff067b82 */ /* 0x000e220000000a00 */
[----:B------:R-:W-:-:S05]  /*02b0*/  LOP3.LUT R42, R0, 0xfffff0, RZ, 0xc0, !PT ;  /* 0x00fffff0002a7812 */ /* 0x000fca00078ec0ff */
[----:B------:R-:W-:Y:S02]  /*02c0*/  IMAD.MOV R42, RZ, RZ, -R42 ;  /* 0x000000ffff2a7224 */ /* 0x000fe400078e0a2a */
[----:B0-----:R-:W-:-:S03]  /*02d0*/  IMAD.WIDE.U32 R6, R41, 0x8, R6 ;  /* 0x0000000829067825 */ /* 0x001fc600078e0006 */
[----:B------:R-:W-:-:S05]  /*02e0*/  IADD3 R6, P1, PT, R6, 0xa000, RZ ;  /* 0x0000a00006067810 */ /* 0x000fca0007f3e0ff */
[----:B------:R-:W-:-:S08]  /*02f0*/  IMAD.X R7, RZ, RZ, R7, P1 ;  /* 0x000000ffff077224 */ /* 0x000fd000008e0607 */
.L_x_159:
        /* <DEDUP_REMOVED lines=27> */
[----:B----4-:R-:W-:-:S05]  /*04b0*/  DSETP.GTU.AND P1, PT, R10, 1, PT ;  /* 0x3ff000000a00742a */ /* 0x010fca0003f2c000 */
        /* <DEDUP_REMOVED lines=41> */
[----:B------:R-:W-:-:S05]  /*0750*/  ISETP.NE.AND P1, PT, R42, RZ, PT ;  /* 0x000000ff2a00720c */ /* 0x000fca0003f25270 */
[----:B------:R-:W-:-:S08]  /*0760*/  DADD R4, R38, R4 ;  /* 0x0000000026047229 */ /* 0x000fd00000000004 */
[----:B------:R-:W-:Y:S05]  /*0770*/  @P1 BRA `(.L_x_159) ;  /* 0xfffffff800e01947 */ /* 0x000fea000383ffff */
.L_x_158:
[----:B------:R-:W-:Y:S05]  /*0780*/  BSYNC.RECONVERGENT B2 ;  /* 0x0000000000027941 */ /* 0x000fea0003800200 */
.L_x_157:
[----:B------:R-:W-:Y:S05]  /*0790*/  @!P0 BRA `(.L_x_156) ;  /* 0x0000000400608947 */ /* 0x000fea0003800000 */
[----:B------:R-:W-:Y:S01]  /*07a0*/  ISETP.GE.U32.AND P1, PT, R40, 0x8, PT ;  /* 0x000000082800780c */ /* 0x000fe20003f26070 */
[----:B------:R-:W-:Y:S01]  /*07b0*/  BSSY.RECONVERGENT B2, `(.L_x_160) ;  /* 0x000002c000027945 */ /* 0x000fe20003800200 */
[----:B------:R-:W-:-:S04]  /*07c0*/  LOP3.LUT R22, R0, 0x7, RZ, 0xc0, !PT ;  /* 0x0000000700167812 */ /* 0x000fc800078ec0ff */
[----:B------:R-:W-:-:S07]  /*07d0*/  ISETP.NE.AND P0, PT, R22, RZ, PT ;  /* 0x000000ff1600720c */ /* 0x000fce0003f05270 */
[----:B------:R-:W-:Y:S06]  /*07e0*/  @!P1 BRA `(.L_x_161) ;  /* 0x0000000000a09947 */ /* 0x000fec0003800000 */
        /* <DEDUP_REMOVED lines=38> */
[----:B------:R-:W-:-:S07]  /*0a50*/  FSEL R7, RZ, 1.875, P1 ;  /* 0x3ff00000ff077808 */ /* 0x000fce0000800000 */
[----:B------:R-:W-:-:S11]  /*0a60*/  DADD R4, R4, R6 ;  /* 0x0000000004047229 */ /* 0x000fd60000000006 */
.L_x_161:
[----:B------:R-:W-:Y:S05]  /*0a70*/  BSYNC.RECONVERGENT B2 ;  /* 0x0000000000027941 */ /* 0x000fea0003800200 */
.L_x_160:
        /* <DEDUP_REMOVED lines=11> */
[----:B------:R0:W5:Y:S01]  /*0b30*/  LDG.E.64 R14, desc[UR6][R6.64+0x3c00] ;  /* 0x003c0006060e7981 */ /* 0x000162000c1e1b00 */
[----:B------:R-:W-:-:S02]  /*0b40*/  VIADD R41, R41, 0xa00 ;  /* 0x00000a0029297836 */ /* 0x000fc40000000000 */
[----:B0-----:R-:W-:Y:S01]  /*0b50*/  IMAD.MOV.U32 R6, RZ, RZ, RZ ;  /* 0x000000ffff067224 */ /* 0x001fe200078e00ff */
        /* <DEDUP_REMOVED lines=11> */
[----:B------:R-:W-:-:S07]  /*0c10*/  FSEL R7, RZ, 1.875, P1 ;  /* 0x3ff00000ff077808 */ /* 0x000fce0000800000 */
[----:B------:R-:W-:-:S11]  /*0c20*/  DADD R4, R4, R6 ;  /* 0x0000000004047229 */ /* 0x000fd60000000006 */
.L_x_163:
[----:B------:R-:W-:Y:S05]  /*0c30*/  BSYNC.RECONVERGENT B2 ;  /* 0x0000000000027941 */ /* 0x000fea0003800200 */
.L_x_162:
[----:B------:R-:W-:Y:S05]  /*0c40*/  @!P0 BRA `(.L_x_156) ;  /* 0x0000000000348947 */ /* 0x000fea0003800000 */
[----:B------:R-:W0:Y:S01]  /*0c50*/  LDC.64 R6, c[0x0][0x380] ;  /* 0x0000e000ff067b82 */ /* 0x000e220000000a00 */
[----:B------:R-:W-:Y:S02]  /*0c60*/  IMAD.MOV R0, RZ, RZ, -R0 ;  /* 0x000000ffff007224 */ /* 0x000fe400078e0a00 */
[----:B0-----:R-:W-:-:S07]  /*0c70*/  IMAD.WIDE.U32 R6, R41, 0x8, R6 ;  /* 0x0000000829067825 */ /* 0x001fce00078e0006 */
.L_x_164:
[----:B------:R0:W2:Y:S01]  /*0c80*/  LDG.E.64 R8, desc[UR6][R6.64] ;  /* 0x0000000606087981 */ /* 0x0000a2000c1e1b00 */
[----:B------:R-:W-:Y:S01]  /*0c90*/  VIADD R0, R0, 0x1 ;  /* 0x0000000100007836 */ /* 0x000fe20000000000 */
[----:B0-----:R-:W-:-:S05]  /*0ca0*/  IADD3 R6, P1, PT, R6, 0x1400, RZ ;  /* 0x0000140006067810 */ /* 0x001fca0007f3e0ff */
[----:B------:R-:W-:Y:S01]  /*0cb0*/  IMAD.X R7, RZ, RZ, R7, P1 ;  /* 0x000000ffff077224 */ /* 0x000fe200008e0607 */
[----:B--2---:R-:W-:Y:S01]  /*0cc0*/  DSETP.GTU.AND P0, PT, R8, 1, PT ;  /* 0x3ff000000800742a */ /* 0x004fe20003f0c000 */
[----:B------:R-:W-:-:S05]  /*0cd0*/  IMAD.MOV.U32 R8, RZ, RZ, RZ ;  /* 0x000000ffff087224 */ /* 0x000fca00078e00ff */
[----:B------:R-:W-:Y:S02]  /*0ce0*/  FSEL R9, RZ, 1.875, P0 ;  /* 0x3ff00000ff097808 */ /* 0x000fe40000000000 */
[----:B------:R-:W-:-:S04]  /*0cf0*/  ISETP.NE.AND P0, PT, R0, RZ, PT ;  /* 0x000000ff0000720c */ /* 0x000fc80003f05270 */
[----:B------:R-:W-:-:S09]  /*0d00*/  DADD R4, R4, R8 ;  /* 0x0000000004047229 */ /* 0x000fd20000000008 */
[----:B------:R-:W-:Y:S05]  /*0d10*/  @P0 BRA `(.L_x_164) ;  /* 0xfffffffc00d80947 */ /* 0x000fea000383ffff */
.L_x_156:
[----:B------:R-:W-:Y:S05]  /*0d20*/  BSYNC.RECONVERGENT B1 ;  /* 0x0000000000017941 */ /* 0x000fea0003800200 */
.L_x_155:
        /* <DEDUP_REMOVED lines=28> */
[----:B-1----:R-:W-:-:S03]  /*0ef0*/  @!P1 LEA R9, R9, R2, 0x18 ;  /* 0x0000000209099211 */ /* 0x002fc600078ec0ff */
[----:B------:R-:W0:Y:S02]  /*0f00*/  SHFL.DOWN PT, R5, R11, 0x8, 0x1f ;  /* 0x09001f000b057f89 */ /* 0x000e2400000e0000 */
[----:B0-----:R-:W-:-:S10]  /*0f10*/  DADD R4, R4, R10 ;  /* 0x0000000004047229 */ /* 0x001fd4000000000a */
[----:B------:R-:W-:Y:S02]  /*0f20*/  FSEL R6, R10, R4, P0 ;  /* 0x000000040a067208 */ /* 0x000fe40000000000 */
[----:B------:R-:W-:Y:S01]  /*0f30*/  FSEL R7, R11, R5, P0 ;  /* 0x000000050b077208 */ /* 0x000fe20000000000 */
[----:B------:R-:W-:Y:S01]  /*0f40*/  @!P1 IMAD.IADD R11, R0, 0x1, R9 ;  /* 0x00000001000b9824 */ /* 0x000fe200078e0209 */
        /* <DEDUP_REMOVED lines=23> */
[----:B------:R-:W-:Y:S02]  /*10c0*/  DADD R2, R4, R6 ;  /* 0x0000000004027229 */ /* 0x000fe40000000006 */
[----:B------:R-:W1:Y:S06]  /*10d0*/  LDS.128 R4, [UR4+0x70] ;  /* 0x00007004ff047984 */ /* 0x000e6c0008000c00 */
        /* <DEDUP_REMOVED lines=18> */
.L_x_165:
        /* <DEDUP_REMOVED lines=37> */
[----:B------:R-:W-:Y:S01]  /*1450*/  @!P1 MOV R9, 0x400 ;  /* 0x0000040000099802 */ /* 0x000fe20000000f00 */
[----:B------:R-:W-:Y:S01]  /*1460*/  SHFL.DOWN PT, R4, R6, 0x10, R11 ;  /* 0x0a00000006047989 */ /* 0x000fe200000e000b */
[----:B------:R-:W-:Y:S02]  /*1470*/  @!P1 SHF.R.U32.HI R8, RZ, 0x2, R3 ;  /* 0x00000002ff089819 */ /* 0x000fe40000011603 */
[----:B------:R-:W-:Y:S01]  /*1480*/  ISETP.GT.AND P0, PT, R0, R11, PT ;  /* 0x0000000b0000720c */ /* 0x000fe20003f04270 */
        /* <DEDUP_REMOVED lines=101> */
.L_x_152:
[----:B------:R-:W0:Y:S01]  /*1ae0*/  S2R R0, SR_TID.X ;  /* 0x0000000000007919 */ /* 0x000e220000002100 */
[----:B------:R-:W1:Y:S02]  /*1af0*/  LDCU.64 UR4, c[0x0][0x380] ;  /* 0x00007000ff0477ac */ /* 0x000e640008000a00 */
[----:B-1----:R-:W-:Y:S02]  /*1b00*/  IMAD.U32 R6, RZ, RZ, UR4 ;  /* 0x00000004ff067e24 */ /* 0x002fe4000f8e00ff */
[----:B------:R-:W-:Y:S02]  /*1b10*/  IMAD.U32 R7, RZ, RZ, UR5 ;  /* 0x00000005ff077e24 */ /* 0x000fe4000f8e00ff */
        /* <DEDUP_REMOVED lines=9> */
[----:B------:R-:W-:Y:S01]  /*1bb0*/  IMAD.MOV.U32 R36, RZ, RZ, RZ ;  /* 0x000000ffff247224 */ /* 0x000fe200078e00ff */
[----:B------:R-:W-:Y:S01]  /*1bc0*/  UMOV UR4, 0x1400 ;  /* 0x0000140000047882 */ /* 0x000fe20000000000 */
        /* <DEDUP_REMOVED lines=10> */
[----:B------:R-:W-:-:S08]  /*1c70*/  DADD R8, R8, R20 ;  /* 0x0000000008087229 */ /* 0x000fd00000000014 */
        /* <DEDUP_REMOVED lines=12> */
[----:B------:R-:W-:-:S05]  /*1d40*/  VIADD R5, R2, 0xffffec00 ;  /* 0xffffec0002057836 */ /* 0x000fca0000000000 */
[----:B------:R-:W-:Y:S01]  /*1d50*/  DADD R8, R8, R10 ;  /* 0x0000000008087229 */ /* 0x000fe2000000000a */
[----:B------:R-:W-:Y:S02]  /*1d60*/  FSEL R37, RZ, 1.875, P0 ;  /* 0x3ff00000ff257808 */ /* 0x000fe40000000000 */
[----:B------:R-:W-:-:S05]  /*1d70*/  ISETP.GE.U32.AND P0, PT, R5, 0x1400, PT ;  /* 0x000014000500780c */ /* 0x000fca0003f06070 */
[----:B------:R-:W-:-:S08]  /*1d80*/  DADD R36, R8, R36 ;  /* 0x0000000008247229 */ /* 0x000fd00000000024 */
[----:B------:R-:W-:Y:S05]  /*1d90*/  @!P0 BRA `(.L_x_167) ;  /* 0x0000000000c48947 */ /* 0x000fea0003800000 */
[----:B------:R-:W0:Y:S01]  /*1da0*/  LDC R4, c[0x0][0x390] ;  /* 0x0000e400ff047b82 */ /* 0x000e220000000800 */
[----:B------:R-:W-:-:S07]  /*1db0*/  UMOV UR4, 0x1400 ;  /* 0x0000140000047882 */ /* 0x000fce0000000000 */
[----:B------:R-:W1:Y:S02]  /*1dc0*/  LDC.64 R6, c[0x0][0x380] ;  /* 0x0000e000ff067b82 */ /* 0x000e640000000a00 */
.L_x_169:
[----:B------:R-:W-:-:S04]  /*1dd0*/  VIADD R13, R0, UR4 ;  /* 0x00000004000d7c36 */ /* 0x000fc80008000000 */
[----:B-1----:R-:W-:-:S05]  /*1de0*/  IMAD.WIDE.U32 R12, R13, 0x8, R6 ;  /* 0x000000080d0c7825 */ /* 0x002fca00078e0006 */
        /* <DEDUP_REMOVED lines=34> */
[----:B0-----:R-:W-:-:S04]  /*2010*/  IMAD.MOV.U32 R2, RZ, RZ, R4 ;  /* 0x000000ffff027224 */ /* 0x001fc800078e0004 */
[----:B------:R-:W-:Y:S01]  /*2020*/  VIADD R3, R2, -UR4 ;  /* 0x8000000402037c36 */ /* 0x000fe20008000000 */
[----:B------:R-:W-:Y:S01]  /*2030*/  DADD R36, R36, R8 ;  /* 0x0000000024247229 */ /* 0x000fe20000000008 */
[----:B------:R-:W-:-:S03]  /*2040*/  FSEL R9, RZ, 1.875, P0 ;  /* 0x3ff00000ff097808 */ /* 0x000fc60000000000 */
[----:B------:R-:W-:-:S04]  /*2050*/  ISETP.GE.U32.AND P0, PT, R3, 0x1400, PT ;  /* 0x000014000300780c */ /* 0x000fc80003f06070 */
[----:B------:R-:W-:-:S09]  /*2060*/  DADD R36, R36, R8 ;  /* 0x0000000024247229 */ /* 0x000fd20000000008 */
[----:B------:R-:W-:Y:S05]  /*2070*/  @!P0 BRA `(.L_x_168) ;  /* 0x0000000c00f48947 */ /* 0x000fea0003800000 */
[----:B------:R-:W-:-:S06]  /*2080*/  UIADD3 UR4, UPT, UPT, UR4, 0x1400, URZ ;  /* 0x0000140004047890 */ /* 0x000fcc000fffe0ff */
[----:B------:R-:W-:-:S13]  /*2090*/  ISETP.LT.U32.AND P0, PT, R5, UR4, PT ;  /* 0x0000000405007c0c */ /* 0x000fda000bf01070 */
[----:B------:R-:W-:Y:S05]  /*20a0*/  @!P0 BRA `(.L_x_169) ;  /* 0xfffffffc00488947 */ /* 0x000fea000383ffff */
.L_x_167:
[----:B------:R-:W-:Y:S01]  /*20b0*/  VIADD R3, R2, -UR4 ;  /* 0x8000000402037c36 */ /* 0x000fe20008000000 */
[----:B------:R-:W-:Y:S04]  /*20c0*/  BSSY.RECONVERGENT B1, `(.L_x_168) ;  /* 0x00000f8000017945 */ /* 0x000fe80003800200 */
[----:B------:R-:W-:-:S04]  /*20d0*/  ISETP.GE.AND P0, PT, R0, R3, PT ;  /* 0x000000030000720c */ /* 0x000fc80003f06270 */
[----:B------:R-:W-:-:S13]  /*20e0*/  ISETP.LE.U32.OR P0, PT, R2, UR4, P0 ;  /* 0x0000000402007c0c */ /* 0x000fda0008703470 */
[----:B------:R-:W-:Y:S05]  /*20f0*/  @P0 BRA `(.L_x_170) ;  /* 0x0000000c00d00947 */ /* 0x000fea0003800000 */
[----:B------:R-:W-:Y:S01]  /*2100*/  LOP3.LUT R3, RZ, R0, RZ, 0x33, !PT ;  /* 0x00000000ff037212 */ /* 0x000fe200078e33ff */
[----:B------:R-:W-:Y:S03]  /*2110*/  BSSY.RECONVERGENT B2, `(.L_x_171) ;  /* 0x0000082000027945 */ /* 0x000fe60003800200 */
[----:B------:R-:W-:-:S04]  /*2120*/  IADD3 R3, PT, PT, R2, -UR4, R3 ;  /* 0x8000000402037c10 */ /* 0x000fc8000fffe003 */
[C---:B------:R-:W-:Y:S01]  /*2130*/  ISETP.GE.U32.AND P0, PT, R3.reuse, 0x2580, PT ;  /* 0x000025800300780c */ /* 0x040fe20003f06070 */
[----:B------:R-:W-:-:S05]  /*2140*/  IMAD.HI.U32 R2, R3, -0x33333333, RZ ;  /* 0xcccccccd03027827 */ /* 0x000fca00078e00ff */
[----:B------:R-:W-:Y:S01]  /*2150*/  LEA.HI R3, R2, 0x1, RZ, 0x17 ;  /* 0x0000000102037811 */ /* 0x000fe200078fb8ff */
[----:B------:R-:W-:-:S03]  /*2160*/  IMAD.MOV.U32 R2, RZ, RZ, R0 ;  /* 0x000000ffff027224 */ /* 0x000fc600078e0000 */
[----:B------:R-:W-:-:S03]  /*2170*/  LOP3.LUT R4, R3, 0xf, RZ, 0xc0, !PT ;  /* 0x0000000f03047812 */ /* 0x000fc600078ec0ff */
[----:B------:R-:W-:Y:S05]  /*2180*/  @!P0 BRA `(.L_x_172) ;  /* 0x0000000400e88947 */ /* 0x000fea0003800000 */
[----:B------:R-:W-:Y:S01]  /*2190*/  LOP3.LUT R42, R3, 0xfffff0, RZ, 0xc0, !PT ;  /* 0x00fffff0032a7812 */ /* 0x000fe200078ec0ff */
[----:B------:R-:W-:Y:S01]  /*21a0*/  BSSY.RECONVERGENT B3, `(.L_x_173) ;  /* 0x0000077000037945 */ /* 0x000fe20003800200 */
[C---:B------:R-:W-:Y:S01]  /*21b0*/  LOP3.LUT R2, R0.reuse, 0x1400, RZ, 0xfc, !PT ;  /* 0x0000140000027812 */ /* 0x040fe200078efcff */
[----:B------:R-:W-:Y:S02]  /*21c0*/  VIADD R5, R0, UR4 ;  /* 0x0000000400057c36 */ /* 0x000fe40008000000 */
[----:B------:R-:W-:-:S07]  /*21d0*/  IMAD.MOV R42, RZ, RZ, -R42 ;  /* 0x000000ffff2a7224 */ /* 0x000fce00078e0a2a */
.L_x_174:
[----:B------:R-:W-:-:S04]  /*21e0*/  IMAD.WIDE.U32 R40, R5, 0x8, R6 ;  /* 0x0000000805287825 */ /* 0x000fc800078e0006 */
[C---:B------:R-:W-:Y:S02]  /*21f0*/  VIADD R39, R5.reuse, 0x280 ;  /* 0x0000028005277836 */ /* 0x040fe40000000000 */
[----:B------:R-:W2:Y:S01]  /*2200*/  LDG.E.64 R40, desc[UR6][R40.64] ;  /* 0x0000000628287981 */ /* 0x000ea2000c1e1b00 */
[----:B------:R-:W-:Y:S02]  /*2210*/  VIADD R35, R5, 0x500 ;  /* 0x0000050005237836 */ /* 0x000fe40000000000 */
[----:B------:R-:W-:-:S04]  /*2220*/  IMAD.WIDE.U32 R38, R39, 0x8, R6 ;  /* 0x0000000827267825 */ /* 0x000fc800078e0006 */
[--C-:B------:R-:W-:Y:S02]  /*2230*/  IMAD.WIDE.U32 R34, R35, 0x8, R6.reuse ;  /* 0x0000000823227825 */ /* 0x100fe400078e0006 */
[----:B------:R-:W3:Y:S02]  /*2240*/  LDG.E.64 R38, desc[UR6][R38.64] ;  /* 0x0000000626267981 */ /* 0x000ee4000c1e1b00 */
[C---:B------:R-:W-:Y:S02]  /*2250*/  VIADD R33, R5.reuse, 0x780 ;  /* 0x0000078005217836 */ /* 0x040fe40000000000 */
[----:B------:R-:W4:Y:S01]  /*2260*/  LDG.E.64 R34, desc[UR6][R34.64] ;  /* 0x0000000622227981 */ /* 0x000f22000c1e1b00 */
[----:B------:R-:W-:Y:S02]  /*2270*/  VIADD R31, R5, 0xa00 ;  /* 0x00000a00051f7836 */ /* 0x000fe40000000000 */
        /* <DEDUP_REMOVED lines=41> */
[----:B------:R-:W-:-:S05]  /*2510*/  IMAD.MOV.U32 R40, RZ, RZ, RZ ;  /* 0x000000ffff287224 */ /* 0x000fca00078e00ff */
[----:B------:R-:W-:Y:S01]  /*2520*/  FSEL R41, RZ, 1.875, P0 ;  /* 0x3ff00000ff297808 */ /* 0x000fe20000000000 */
[----:B---3--:R-:W-:-:S05]  /*2530*/  DSETP.GTU.AND P0, PT, R38, 1, PT ;  /* 0x3ff000002600742a */ /* 0x008fca0003f0c000 */
[----:B------:R-:W-:Y:S01]  /*2540*/  DADD R40, R36, R40 ;  /* 0x0000000024287229 */ /* 0x000fe20000000028 */
[----:B------:R-:W-:Y:S01]  /*2550*/  IMAD.MOV.U32 R36, RZ, RZ, RZ ;  /* 0x000000ffff247224 */ /* 0x000fe200078e00ff */
[----:B------:R-:W-:Y:S01]  /*2560*/  FSEL R37, RZ, 1.875, P0 ;  /* 0x3ff00000ff257808 */ /* 0x000fe20000000000 */
        /* <DEDUP_REMOVED lines=58> */
[----:B------:R-:W-:Y:S05]  /*2910*/  BSYNC.RECONVERGENT B3 ;  /* 0x0000000000037941 */ /* 0x000fea0003800200 */
.L_x_173:
[----:B------:R-:W-:-:S07]  /*2920*/  VIADD R2, R2, 0xffffec00 ;  /* 0xffffec0002027836 */ /* 0x000fce0000000000 */
.L_x_172:
[----:B------:R-:W-:Y:S05]  /*2930*/  BSYNC.RECONVERGENT B2 ;  /* 0x0000000000027941 */ /* 0x000fea0003800200 */
.L_x_171:
[----:B------:R-:W-:-:S13]  /*2940*/  ISETP.NE.AND P0, PT, R4, RZ, PT ;  /* 0x000000ff0400720c */ /* 0x000fda0003f05270 */
[----:B------:R-:W-:Y:S05]  /*2950*/  @!P0 BRA `(.L_x_170) ;  /* 0x0000000400b88947 */ /* 0x000fea0003800000 */
[----:B------:R-:W-:Y:S01]  /*2960*/  ISETP.GE.U32.AND P1, PT, R4, 0x8, PT ;  /* 0x000000080400780c */ /* 0x000fe20003f26070 */
[----:B------:R-:W-:Y:S01]  /*2970*/  BSSY.RECONVERGENT B2, `(.L_x_175) ;  /* 0x000003c000027945 */ /* 0x000fe20003800200 */
[----:B------:R-:W-:-:S04]  /*2980*/  LOP3.LUT R22, R3, 0x7, RZ, 0xc0, !PT ;  /* 0x0000000703167812 */ /* 0x000fc800078ec0ff */
[----:B------:R-:W-:-:S07]  /*2990*/  ISETP.NE.AND P0, PT, R22, RZ, PT ;  /* 0x000000ff1600720c */ /* 0x000fce0003f05270 */
[----:B------:R-:W-:Y:S06]  /*29a0*/  @!P1 BRA `(.L_x_176) ;  /* 0x0000000000e09947 */ /* 0x000fec0003800000 */
[----:B------:R-:W-:-:S04]  /*29b0*/  VIADD R5, R2, UR4 ;  /* 0x0000000402057c36 */ /* 0x000fc80008000000 */
        /* <DEDUP_REMOVED lines=55> */
.L_x_176:
[----:B------:R-:W-:Y:S05]  /*2d30*/  BSYNC.RECONVERGENT B2 ;  /* 0x0000000000027941 */ /* 0x000fea0003800200 */
.L_x_175:
        /* <DEDUP_REMOVED lines=27> */
[----:B----4-:R-:W-:-:S05]  /*2ef0*/  DSETP.GTU.AND P1, PT, R12, 1, PT ;  /* 0x3ff000000c00742a */ /* 0x010fca0003f2c000 */
[----:B------:R-:W-:Y:S01]  /*2f00*/  DADD R8, R8, R4 ;  /* 0x0000000008087229 */ /* 0x000fe20000000004 */
[----:B------:R-:W-:Y:S01]  /*2f10*/  FSEL R5, RZ, 1.875, P1 ;  /* 0x3ff00000ff057808 */ /* 0x000fe20000800000 */
[----:B-----5:R-:W-:-:S06]  /*2f20*/  DSETP.GTU.AND P1, PT, R14, 1, PT ;  /* 0x3ff000000e00742a */ /* 0x020fcc0003f2c000 */
[----:B------:R-:W-:Y:S01]  /*2f30*/  DADD R8, R8, R4 ;  /* 0x0000000008087229 */ /* 0x000fe20000000004 */
[----:B------:R-:W-:-:S07]  /*2f40*/  FSEL R37, RZ, 1.875, P1 ;  /* 0x3ff00000ff257808 */ /* 0x000fce0000800000 */
[----:B------:R-:W-:-:S11]  /*2f50*/  DADD R36, R8, R36 ;  /* 0x0000000008247229 */ /* 0x000fd60000000024 */
.L_x_178:
[----:B------:R-:W-:Y:S05]  /*2f60*/  BSYNC.RECONVERGENT B2 ;  /* 0x0000000000027941 */ /* 0x000fea0003800200 */
.L_x_177:
[----:B------:R-:W-:Y:S05]  /*2f70*/  @!P0 BRA `(.L_x_170) ;  /* 0x0000000000308947 */ /* 0x000fea0003800000 */
[----:B------:R-:W-:Y:S02]  /*2f80*/  VIADD R9, R2, UR4 ;  /* 0x0000000402097c36 */ /* 0x000fe40008000000 */
[----:B------:R-:W-:-:S07]  /*2f90*/  IMAD.MOV R8, RZ, RZ, -R3 ;  /* 0x000000ffff087224 */ /* 0x000fce00078e0a03 */
.L_x_179:
        /* <DEDUP_REMOVED lines=10> */
.L_x_170:
[----:B------:R-:W-:Y:S05]  /*3040*/  BSYNC.RECONVERGENT B1 ;  /* 0x0000000000017941 */ /* 0x000fea0003800200 */
.L_x_168:
        /* <DEDUP_REMOVED lines=49> */
[----:B------:R-:W0:Y:S05]  /*3360*/  LDS.128 R8, [UR4+0x50] ;  /* 0x00005004ff087984 */ /* 0x000e2a0008000c00 */
[----:B------:R-:W-:-:S08]  /*3370*/  DADD R12, R12, R14 ;  /* 0x000000000c0c7229 */ /* 0x000fd0000000000e */
[----:B-1----:R-:W-:-:S08]  /*3380*/  DADD R12, R12, R16 ;  /* 0x000000000c0c7229 */ /* 0x002fd00000000010 */
[----:B------:R-:W-:Y:S02]  /*3390*/  DADD R18, R12, R18 ;  /* 0x000000000c127229 */ /* 0x000fe40000000012 */
[----:B------:R-:W1:Y:S06]  /*33a0*/  LDS.128 R12, [UR4+0x60] ;  /* 0x00006004ff0c7984 */ /* 0x000e6c0008000c00 */
[----:B--2---:R-:W-:-:S08]  /*33b0*/  DADD R4, R18, R4 ;  /* 0x0000000012047229 */ /* 0x004fd00000000004 */
[----:B------:R-:W-:Y:S02]  /*33c0*/  DADD R2, R4, R6 ;  /* 0x0000000004027229 */ /* 0x000fe40000000006 */
[----:B------:R-:W2:Y:S06]  /*33d0*/  LDS.128 R4, [UR4+0x70] ;  /* 0x00007004ff047984 */ /* 0x000eac0008000c00 */
        /* <DEDUP_REMOVED lines=17> */
.L_x_166:
[----:B------:R-:W-:Y:S05]  /*34f0*/  BSYNC.RECONVERGENT B0 ;  /* 0x0000000000007941 */ /* 0x000fea0003800200 */
.L_x_151:
[----:B------:R-:W-:Y:S05]  /*3500*/  @P0 EXIT ;  /* 0x000000000000094d */ /* 0x000fea0003800000 */
[----:B------:R-:W2:Y:S01]  /*3510*/  LDCU UR4, c[0x0][0x398] ;  /* 0x00007300ff0477ac */ /* 0x000ea20008000800 */
[----:B-1----:R-:W1:Y:S01]  /*3520*/  LDC.64 R4, c[0x0][0x388] ;  /* 0x0000e200ff047b82 */ /* 0x002e620000000a00 */
[----:B--2---:R-:W2:Y:S02]  /*3530*/  I2F.F64 R2, UR4 ;  /* 0x0000000400027d12 */ /* 0x004ea40008201c00 */
[----:B--2---:R-:W-:-:S10]  /*3540*/  DADD R2, R2, R8 ;  /* 0x0000000002027229 */ /* 0x004fd40000000008 */
[----:B------:R-:W1:Y:S02]  /*3550*/  F2I.F64.TRUNC R3, R2 ;  /* 0x0000000200037311 */ /* 0x000e64000030d100 */
[----:B-1----:R-:W-:Y:S01]  /*3560*/  STG.E desc[UR6][R4.64], R3 ;  /* 0x0000000304007986 */ /* 0x002fe2000c101906 */
[----:B------:R-:W-:Y:S05]  /*3570*/  EXIT ;  /* 0x000000000000794d */ /* 0x000fea0003800000 */
.L_x_180:
        /* <DEDUP_REMOVED lines=16> */
.L_x_323:


//--------------------- .text._ZN3cub18CUB_300001_SM_10006detail9transform16transform_kernelINS2_10policy_hubILb1EN4cuda3std3__45tupleIJN6thrust24THRUST_300001_SM_1000_NS6detail15normal_iteratorINSA_10device_ptrIdEEEESF_EEEE10policy1000El11add_squaresSF_JPdSK_EEEvT0_iT1_T2_DpNS2_10kernel_argIT3_EE --------------------------
	.section	.text._ZN3cub18CUB_300001_SM_10006detail9transform16transform_kernelINS2_10policy_hubILb1EN4cuda3std3__45tupleIJN6thrust24THRUST_300001_SM_1000_NS6detail15normal_iteratorINSA_10device_ptrIdEEEESF_EEEE10policy1000El11add_squaresSF_JPdSK_EEEvT0_iT1_T2_DpNS2_10kernel_argIT3_EE,"ax",@progbits
	.align	128
        .global         _ZN3cub18CUB_300001_SM_10006detail9transform16transform_kernelINS2_10policy_hubILb1EN4cuda3std3__45tupleIJN6thrust24THRUST_300001_SM_1000_NS6detail15normal_iteratorINSA_10device_ptrIdEEEESF_EEEE10policy1000El11add_squaresSF_JPdSK_EEEvT0_iT1_T2_DpNS2_10kernel_argIT3_EE
        .type           _ZN3cub18CUB_300001_SM_10006detail9transform16transform_kernelINS2_10policy_hubILb1EN4cuda3std3__45tupleIJN6thrust24THRUST_300001_SM_1000_NS6detail15normal_iteratorINSA_10device_ptrIdEEEESF_EEEE10policy1000El11add_squaresSF_JPdSK_EEEvT0_iT1_T2_DpNS2_10kernel_argIT3_EE,@function
        .size           _ZN3cub18CUB_300001_SM_10006detail9transform16transform_kernelINS2_10policy_hubILb1EN4cuda3std3__45tupleIJN6thrust24THRUST_300001_SM_1000_NS6detail15normal_iteratorINSA_10device_ptrIdEEEESF_EEEE10policy1000El11add_squaresSF_JPdSK_EEEvT0_iT1_T2_DpNS2_10kernel_argIT3_EE,(.L_x_324 - _ZN3cub18CUB_300001_SM_10006detail9transform16transform_kernelINS2_10policy_hubILb1EN4cuda3std3__45tupleIJN6thrust24THRUST_300001_SM_1000_NS6detail15normal_iteratorINSA_10device_ptrIdEEEESF_EEEE10policy1000El11add_squaresSF_JPdSK_EEEvT0_iT1_T2_DpNS2_10kernel_argIT3_EE)
        .other          _ZN3cub18CUB_300001_SM_10006detail9transform16transform_kernelINS2_10policy_hubILb1EN4cuda3std3__45tupleIJN6thrust24THRUST_300001_SM_1000_NS6detail15normal_iteratorINSA_10device_ptrIdEEEESF_EEEE10policy1000El11add_squaresSF_JPdSK_EEEvT0_iT1_T2_DpNS2_10kernel_argIT3_EE,@"STO_CUDA_ENTRY STV_DEFAULT"
_ZN3cub18CUB_300001_SM_10006detail9transform16transform_kernelINS2_10policy_hubILb1EN4cuda3std3__45tupleIJN6thrust24THRUST_300001_SM_1000_NS6detail15normal_iteratorINSA_10device_ptrIdEEEESF_EEEE10policy1000El11add_squaresSF_JPdSK_EEEvT0_iT1_T2_DpNS2_10kernel_argIT3_EE:
.text._ZN3cub18CUB_300001_SM_10006detail9transform16transform_kernelINS2_10policy_hubILb1EN4cuda3std3__45tupleIJN6thrust24THRUST_300001_SM_1000_NS6detail15normal_iteratorINSA_10device_ptrIdEEEESF_EEEE10policy1000El11add_squaresSF_JPdSK_EEEvT0_iT1_T2_DpNS2_10kernel_argIT3_EE:
[----:B------:R-:W-:Y:S08]  /*0000*/  LDC R1, c[0x0][0x37c] ;  /* 0x0000df00ff017b82 */ /* 0x000ff00000000800 */
[----:B------:R-:W0:Y:S01]  /*0010*/  LDC R12, c[0x0][0x388] ;  /* 0x0000e200ff0c7b82 */ /* 0x000e220000000800 */
[----:B------:R-:W1:Y:S01]  /*0020*/  LDCU.64 UR4, c[0x0][0x380] ;  /* 0x00007000ff0477ac */ /* 0x000e620008000a00 */
[----:B------:R-:W2:Y:S01]  /*0030*/  S2R R15, SR_TID.X ;  /* 0x00000000000f7919 */ /* 0x000ea20000002100 */
[----:B------:R-:W-:Y:S05]  /*0040*/  BSSY.RECONVERGENT B0, `(.L_x_181) ;  /* 0x0000029000007945 */ /* 0x000fea0003800200 */
[----:B------:R-:W3:Y:S01]  /*0050*/  S2UR UR12, SR_CTAID.X ;  /* 0x00000000000c79c3 */ /* 0x000ee20000002500 */
[----:B0-----:R-:W-:-:S05]  /*0060*/  IMAD.SHL.U32 R5, R12, 0x80, RZ ;  /* 0x000000800c057824 */ /* 0x001fca00078e00ff */
[----:B------:R-:W-:Y:S01]  /*0070*/  SHF.R.S32.HI R0, RZ, 0x1f, R5 ;  /* 0x0000001fff007819 */ /* 0x000fe20000011405 */
[----:B---3--:R-:W-:-:S04]  /*0080*/  IMAD.WIDE.U32 R2, R5, UR12, RZ ;  /* 0x0000000c05027c25 */ /* 0x008fc8000f8e00ff */
[----:B------:R-:W-:Y:S01]  /*0090*/  IMAD R7, R0, UR12, RZ ;  /* 0x0000000c00077c24 */ /* 0x000fe2000f8e02ff */
[----:B-1----:R-:W-:Y:S01]  /*00a0*/  IADD3 R4, P1, PT, -R2, UR4, RZ ;  /* 0x0000000402047c10 */ /* 0x002fe2000ff3e1ff */
[----:B--2---:R-:W-:Y:S02]  /*00b0*/  IMAD.SHL.U32 R11, R15, 0x80, RZ ;  /* 0x000000800f0b7824 */ /* 0x004fe400078e00ff */
[----:B------:R-:W-:Y:S01]  /*00c0*/  IMAD.IADD R7, R3, 0x1, R7 ;  /* 0x0000000103077824 */ /* 0x000fe200078e0207 */
[----:B------:R-:W-:-:S04]  /*00d0*/  ISETP.LT.U32.AND P0, PT, R4, R5, PT ;  /* 0x000000050400720c */ /* 0x000fc80003f01070 */
[----:B------:R-:W-:-:S04]  /*00e0*/  IADD3.X R9, PT, PT, ~R7, UR5, RZ, P1, !PT ;  /* 0x0000000507097c10 */ /* 0x000fc80008ffe5ff */
[----:B------:R-:W-:-:S04]  /*00f0*/  ISETP.LT.AND.EX P0, PT, R9, R0, PT, P0 ;  /* 0x000000000900720c */ /* 0x000fc80003f01300 */
[----:B------:R-:W-:-:S04]  /*0100*/  SEL R0, R4, R5, P0 ;  /* 0x0000000504007207 */ /* 0x000fc80000000000 */
[----:B------:R-:W-:-:S04]  /*0110*/  SHF.L.U32 R4, R0, 0x3, RZ ;  /* 0x0000000300047819 */ /* 0x000fc800000006ff */
[----:B------:R-:W-:-:S13]  /*0120*/  ISETP.GE.AND P0, PT, R11, R4, PT ;  /* 0x000000040b00720c */ /* 0x000fda0003f06270 */
[----:B------:R-:W-:Y:S05]  /*0130*/  @P0 BRA `(.L_x_182) ;  /* 0x0000000000640947 */ /* 0x000fea0003800000 */
[----:B------:R-:W0:Y:S01]  /*0140*/  LDCU.64 UR4, c[0x0][0x398] ;  /* 0x00007300ff0477ac */ /* 0x000e220008000a00 */
[C---:B------:R-:W-:Y:S01]  /*0150*/  IMAD.SHL.U32 R6, R2.reuse, 0x8, RZ ;  /* 0x0000000802067824 */ /* 0x040fe200078e00ff */
[----:B------:R-:W-:Y:S01]  /*0160*/  SHF.L.U64.HI R10, R2, 0x3, R7 ;  /* 0x00000003020a7819 */ /* 0x000fe20000010207 */
[----:B------:R-:W-:Y:S01]  /*0170*/  BSSY.RECONVERGENT B1, `(.L_x_183) ;  /* 0x000000b000017945 */ /* 0x000fe20003800200 */
[----:B------:R-:W-:Y:S02]  /*0180*/  IMAD.MOV.U32 R13, RZ, RZ, R11 ;  /* 0x000000ffff0d7224 */ /* 0x000fe400078e000b */
[----:B0-----:R-:W-:-:S04]  /*0190*/  IADD3 R8, P0, PT, R6, UR4, RZ ;  /* 0x0000000406087c10 */ /* 0x001fc8000ff1e0ff */
[----:B------:R-:W-:-:S03]  /*01a0*/  IADD3.X R9, PT, PT, R10, UR5, RZ, P0, !PT ;  /* 0x000000050a097c10 */ /* 0x000fc600087fe4ff */
[----:B------:R-:W-:-:S07]  /*01b0*/  IMAD.WIDE.U32 R8, R15, 0x80, R8 ;  /* 0x000000800f087825 */ /* 0x000fce00078e0008 */
.L_x_184:
[----:B------:R-:W-:Y:S01]  /*01c0*/  VIADD R13, R13, 0x4000 ;  /* 0x000040000d0d7836 */ /* 0x000fe20000000000 */
[----:B------:R0:W-:Y:S04]  /*01d0*/  CCTL.E.PF2 [R8] ;  /* 0x000000000800798f */ /* 0x0001e80000800100 */
[----:B------:R-:W-:Y:S02]  /*01e0*/  ISETP.GE.AND P0, PT, R13, R4, PT ;  /* 0x000000040d00720c */ /* 0x000fe40003f06270 */
[----:B0-----:R-:W-:-:S04]  /*01f0*/  IADD3 R8, P1, PT, R8, 0x4000, RZ ;  /* 0x0000400008087810 */ /* 0x001fc80007f3e0ff */
[----:B------:R-:W-:-:S07]  /*0200*/  IADD3.X R9, PT, PT, RZ, R9, RZ, P1, !PT ;  /* 0x00000009ff097210 */ /* 0x000fce0000ffe4ff */
[----:B------:R-:W-:Y:S05]  /*0210*/  @!P0 BRA `(.L_x_184) ;  /* 0xfffffffc00e88947 */ /* 0x000fea000383ffff */
[----:B------:R-:W-:Y:S05]  /*0220*/  BSYNC.RECONVERGENT B1 ;  /* 0x0000000000017941 */ /* 0x000fea0003800200 */
.L_x_183:
[----:B------:R-:W0:Y:S02]  /*0230*/  LDCU.64 UR4, c[0x0][0x3a8] ;  /* 0x00007500ff0477ac */ /* 0x000e240008000a00 */
[----:B0-----:R-:W-:-:S04]  /*0240*/  IADD3 R8, P0, PT, R6, UR4, RZ ;  /* 0x0000000406087c10 */ /* 0x001fc8000ff1e0ff */
[----:B------:R-:W-:-:S03]  /*0250*/  IADD3.X R9, PT, PT, R10, UR5, RZ, P0, !PT ;  /* 0x000000050a097c10 */ /* 0x000fc600087fe4ff */
[----:B------:R-:W-:-:S07]  /*0260*/  IMAD.WIDE.U32 R8, R15, 0x80, R8 ;  /* 0x000000800f087825 */ /* 0x000fce00078e0008 */
.L_x_185:
[----:B------:R-:W-:Y:S01]  /*0270*/  VIADD R11, R11, 0x4000 ;  /* 0x000040000b0b7836 */ /* 0x000fe20000000000 */
[----:B------:R0:W-:Y:S04]  /*0280*/  CCTL.E.PF2 [R8] ;  /* 0x000000000800798f */ /* 0x0001e80000800100 */
[----:B------:R-:W-:Y:S02]  /*0290*/  ISETP.GE.AND P0, PT, R11, R4, PT ;  /* 0x000000040b00720c */ /* 0x000fe40003f06270 */
[----:B0-----:R-:W-:-:S05]  /*02a0*/  IADD3 R8, P1, PT, R8, 0x4000, RZ ;  /* 0x0000400008087810 */ /* 0x001fca0007f3e0ff */
[----:B------:R-:W-:-:S06]  /*02b0*/  IMAD.X R9, RZ, RZ, R9, P1 ;  /* 0x000000ffff097224 */ /* 0x000fcc00008e0609 */
[----:B------:R-:W-:Y:S05]  /*02c0*/  @!P0 BRA `(.L_x_185) ;  /* 0xfffffffc00e88947 */ /* 0x000fea000383ffff */
.L_x_182:
[----:B------:R-:W-:Y:S05]  /*02d0*/  BSYNC.RECONVERGENT B0 ;  /* 0x0000000000007941 */ /* 0x000fea0003800200 */
.L_x_181:
[----:B------:R-:W0:Y:S01]  /*02e0*/  LDCU.128 UR8, c[0x0][0x390] ;  /* 0x00007200ff0877ac */ /* 0x000e220008000c00 */
[----:B------:R-:W-:Y:S01]  /*02f0*/  ISETP.NE.AND P0, PT, R5, R0, PT ;  /* 0x000000000500720c */ /* 0x000fe20003f05270 */
[C---:B------:R-:W-:Y:S01]  /*0300*/  IMAD.SHL.U32 R6, R2.reuse, 0x8, RZ ;  /* 0x0000000802067824 */ /* 0x040fe200078e00ff */
[----:B------:R-:W-:Y:S01]  /*0310*/  SHF.L.U64.HI R7, R2, 0x3, R7 ;  /* 0x0000000302077819 */ /* 0x000fe20000010207 */
[----:B------:R-:W1:Y:S03]  /*0320*/  LDCU.64 UR6, c[0x0][0x3a8] ;  /* 0x00007500ff0677ac */ /* 0x000e660008000a00 */
[C---:B------:R-:W-:Y:S01]  /*0330*/  R2UR UR13, R6.reuse ;  /* 0x00000000060d72ca */ /* 0x040fe200000e0000 */
[----:B------:R-:W2:Y:S01]  /*0340*/  LDCU.64 UR14, c[0x0][0x358] ;  /* 0x00006b00ff0e77ac */ /* 0x000ea20008000a00 */
[----:B------:R-:W-:Y:S02]  /*0350*/  R2UR UR16, R7 ;  /* 0x00000000071072ca */ /* 0x000fe400000e0000 */
[----:B0-----:R-:W-:-:S02]  /*0360*/  IADD3 R2, P2, PT, R6, UR10, RZ ;  /* 0x0000000a06027c10 */ /* 0x001fc4000ff5e0ff */
[C---:B-1----:R-:W-:Y:S02]  /*0370*/  IADD3 R4, P3, PT, R6.reuse, UR6, RZ ;  /* 0x0000000606047c10 */ /* 0x042fe4000ff7e0ff */
[----:B------:R-:W-:Y:S02]  /*0380*/  IADD3 R6, P1, PT, R6, UR8, RZ ;  /* 0x0000000806067c10 */ /* 0x000fe4000ff3e0ff */
[C---:B------:R-:W-:Y:S02]  /*0390*/  IADD3.X R3, PT, PT, R7.reuse, UR11, RZ, P2, !PT ;  /* 0x0000000b07037c10 */ /* 0x040fe400097fe4ff */
[C---:B------:R-:W-:Y:S02]  /*03a0*/  IADD3.X R5, PT, PT, R7.reuse, UR7, RZ, P3, !PT ;  /* 0x0000000707057c10 */ /* 0x040fe40009ffe4ff */
[----:B------:R-:W-:Y:S01]  /*03b0*/  IADD3.X R7, PT, PT, R7, UR9, RZ, P1, !PT ;  /* 0x0000000907077c10 */ /* 0x000fe20008ffe4ff */
[----:B--2---:R-:W-:Y:S06]  /*03c0*/  @!P0 BRA `(.L_x_186) ;  /* 0x0000000c00d08947 */ /* 0x004fec0003800000 */
[----:B------:R-:W-:-:S13]  /*03d0*/  ISETP.GE.AND P0, PT, R12, 0x1, PT ;  /* 0x000000010c00780c */ /* 0x000fda0003f06270 */
[----:B------:R-:W-:Y:S05]  /*03e0*/  @!P0 EXIT ;  /* 0x000000000000894d */ /* 0x000fea0003800000 */
[C---:B------:R-:W-:Y:S01]  /*03f0*/  ISETP.GE.U32.AND P0, PT, R12.reuse, 0x8, PT ;  /* 0x000000080c00780c */ /* 0x040fe20003f06070 */
[----:B------:R-:W-:Y:S01]  /*0400*/  HFMA2 R14, -RZ, RZ, 0, 0 ;  /* 0x00000000ff0e7431 */ /* 0x000fe200000001ff */
[----:B------:R-:W-:-:S11]  /*0410*/  LOP3.LUT R20, R12, 0x7, RZ, 0xc0, !PT ;  /* 0x000000070c147812 */ /* 0x000fd600078ec0ff */
[----:B------:R-:W-:Y:S05]  /*0420*/  @!P0 BRA `(.L_x_187) ;  /* 0x00000008005c8947 */ /* 0x000fea0003800000 */
[----:B------:R-:W-:-:S13]  /*0430*/  ISETP.GE.AND P1, PT, R15, R0, PT ;  /* 0x000000000f00720c */ /* 0x000fda0003f26270 */
[----:B------:R-:W-:-:S04]  /*0440*/  @!P1 IMAD.WIDE.U32 R10, R15, 0x8, R4 ;  /* 0x000000080f0a9825 */ /* 0x000fc800078e0004 */
[C---:B------:R-:W-:Y:S02]  /*0450*/  @!P1 IMAD.WIDE.U32 R18, R15.reuse, 0x8, R2 ;  /* 0x000000080f129825 */ /* 0x040fe400078e0002 */
[----:B------:R-:W2:Y:S04]  /*0460*/  @!P1 LDG.E.64 R10, desc[UR14][R10.64] ;  /* 0x0000000e0a0a9981 */ /* 0x000ea8000c1e1b00 */
[----:B------:R-:W3:Y:S01]  /*0470*/  @!P1 LDG.E.64 R18, desc[UR14][R18.64] ;  /* 0x0000000e12129981 */ /* 0x000ee2000c1e1b00 */
[C---:B------:R-:W-:Y:S02]  /*0480*/  VIADD R13, R15.reuse, 0x80 ;  /* 0x000000800f0d7836 */ /* 0x040fe40000000000 */
[----:B------:R-:W-:-:S03]  /*0490*/  @!P1 IMAD.WIDE.U32 R24, R15, 0x8, R6 ;  /* 0x000000080f189825 */ /* 0x000fc600078e0006 */
[----:B------:R-:W-:Y:S01]  /*04a0*/  ISETP.GE.AND P0, PT, R13, R0, PT ;  /* 0x000000000d00720c */ /* 0x000fe20003f06270 */
[----:B--2---:R-:W-:-:S08]  /*04b0*/  @!P1 DMUL R8, R10, R10 ;  /* 0x0000000a0a089228 */ /* 0x004fd00000000000 */
[----:B---3--:R-:W-:Y:S01]  /*04c0*/  @!P1 DFMA R22, R18, R18, R8 ;  /* 0x000000121216922b */ /* 0x008fe20000000008 */
[----:B------:R-:W-:-:S06]  /*04d0*/  IMAD.WIDE R8, R13, 0x8, R4 ;  /* 0x000000080d087825 */ /* 0x000fcc00078e0204 */
[----:B------:R0:W-:Y:S01]  /*04e0*/  @!P1 STG.E.64 desc[UR14][R24.64], R22 ;  /* 0x0000001618009986 */ /* 0x0001e2000c101b0e */
[----:B------:R-:W-:-:S03]  /*04f0*/  IMAD.WIDE R10, R13, 0x8, R2 ;  /* 0x000000080d0a7825 */ /* 0x000fc600078e0202 */
[----:B------:R-:W2:Y:S04]  /*0500*/  @!P0 LDG.E.64 R26, desc[UR14][R8.64] ;  /* 0x0000000e081a8981 */ /* 0x000ea8000c1e1b00 */
[----:B------:R-:W3:Y:S01]  /*0510*/  @!P0 LDG.E.64 R16, desc[UR14][R10.64] ;  /* 0x0000000e0a108981 */ /* 0x000ee2000c1e1b00 */
[C---:B------:R-:W-:Y:S01]  /*0520*/  VIADD R21, R15.reuse, 0x100 ;  /* 0x000001000f157836 */ /* 0x040fe20000000000 */
[----:B------:R-:W-:Y:S01]  /*0530*/  IADD3 R29, PT, PT, R15, 0x200, RZ ;  /* 0x000002000f1d7810 */ /* 0x000fe20007ffe0ff */
[----:B------:R-:W-:Y:S01]  /*0540*/  BSSY.RECONVERGENT B0, `(.L_x_188) ;  /* 0x0000017000007945 */ /* 0x000fe20003800200 */
[----:B------:R-:W-:Y:S02]  /*0550*/  LOP3.LUT R14, R12, 0x7ffffff8, RZ, 0xc0, !PT ;  /* 0x7ffffff80c0e7812 */ /* 0x000fe400078ec0ff */
[-C--:B------:R-:W-:Y:S01]  /*0560*/  ISETP.GE.AND P6, PT, R21, R0.reuse, PT ;  /* 0x000000001500720c */ /* 0x080fe20003fc6270 */
[----:B------:R-:W-:Y:S01]  /*0570*/  VIADD R21, R15, 0x280 ;  /* 0x000002800f157836 */ /* 0x000fe20000000000 */
[----:B------:R-:W-:Y:S01]  /*0580*/  ISETP.GE.AND P4, PT, R29, R0, PT ;  /* 0x000000001d00720c */ /* 0x000fe20003f86270 */
[----:B0-----:R-:W-:-:S02]  /*0590*/  VIADD R23, R15, 0x300 ;  /* 0x000003000f177836 */ /* 0x001fc40000000000 */
[----:B------:R-:W-:Y:S01]  /*05a0*/  VIADD R25, R15, 0x380 ;  /* 0x000003800f197836 */ /* 0x000fe20000000000 */
[-C--:B------:R-:W-:Y:S02]  /*05b0*/  ISETP.GE.AND P3, PT, R21, R0.reuse, PT ;  /* 0x000000001500720c */ /* 0x080fe40003f66270 */
[-C--:B------:R-:W-:Y:S02]  /*05c0*/  ISETP.GE.AND P2, PT, R23, R0.reuse, PT ;  /* 0x000000001700720c */ /* 0x080fe40003f46270 */
[----:B------:R-:W-:Y:S01]  /*05d0*/  ISETP.GE.AND P1, PT, R25, R0, PT ;  /* 0x000000001900720c */ /* 0x000fe20003f26270 */
[----:B--2---:R-:W-:Y:S01]  /*05e0*/  @!P0 DMUL R18, R26, R26 ;  /* 0x0000001a1a128228 */ /* 0x004fe20000000000 */
[----:B------:R-:W-:-:S05]  /*05f0*/  VIADD R27, R15, 0x180 ;  /* 0x000001800f1b7836 */ /* 0x000fca0000000000 */
[----:B------:R-:W-:Y:S02]  /*0600*/  ISETP.GE.AND P5, PT, R27, R0, PT ;  /* 0x000000001b00720c */ /* 0x000fe40003fa6270 */
[----:B---3--:R-:W-:Y:S01]  /*0610*/  @!P0 DFMA R18, R16, R16, R18 ;  /* 0x000000101012822b */ /* 0x008fe20000000012 */
[----:B------:R-:W-:-:S06]  /*0620*/  IMAD.WIDE R16, R13, 0x8, R6 ;  /* 0x000000080d107825 */ /* 0x000fcc00078e0206 */
[----:B------:R0:W-:Y:S01]  /*0630*/  @!P0 STG.E.64 desc[UR14][R16.64], R18 ;  /* 0x0000001210008986 */ /* 0x0001e2000c101b0e */
[----:B------:R-:W-:Y:S01]  /*0640*/  ISETP.NE.AND P0, PT, R14, 0x8, PT ;  /* 0x000000080e00780c */ /* 0x000fe20003f05270 */
[----:B------:R-:W-:-:S12]  /*0650*/  @P6 BRA `(.L_x_189) ;  /* 0x0000000000146947 */ /* 0x000fd80003800000 */
[----:B0-----:R-:W2:Y:S04]  /*0660*/  LDG.E.64 R18, desc[UR14][R8.64+0x400] ;  /* 0x0004000e08127981 */ /* 0x001ea8000c1e1b00 */
[----:B------:R-:W3:Y:S01]  /*0670*/  LDG.E.64 R12, desc[UR14][R10.64+0x400] ;  /* 0x0004000e0a0c7981 */ /* 0x000ee2000c1e1b00 */
[----:B--2---:R-:W-:-:S08]  /*0680*/  DMUL R18, R18, R18 ;  /* 0x0000001212127228 */ /* 0x004fd00000000000 */
[----:B---3--:R-:W-:-:S07]  /*0690*/  DFMA R18, R12, R12, R18 ;  /* 0x0000000c0c12722b */ /* 0x008fce0000000012 */
[----:B------:R1:W-:Y:S04]  /*06a0*/  STG.E.64 desc[UR14][R16.64+0x400], R18 ;  /* 0x0004001210007986 */ /* 0x0003e8000c101b0e */
.L_x_189:
[----:B------:R-:W-:Y:S05]  /*06b0*/  BSYNC.RECONVERGENT B0 ;  /* 0x0000000000007941 */ /* 0x000fea0003800200 */
.L_x_188:
[----:B------:R-:W-:Y:S04]  /*06c0*/  BSSY.RECONVERGENT B0, `(.L_x_190) ;  /* 0x0000007000007945 */ /* 0x000fe80003800200 */
[----:B------:R-:W-:Y:S05]  /*06d0*/  @P5 BRA `(.L_x_191) ;  /* 0x0000000000145947 */ /* 0x000fea0003800000 */
[----:B01----:R-:W2:Y:S04]  /*06e0*/  LDG.E.64 R18, desc[UR14][R8.64+0x800] ;  /* 0x0008000e08127981 */ /* 0x003ea8000c1e1b00 */
[----:B------:R-:W3:Y:S01]  /*06f0*/  LDG.E.64 R12, desc[UR14][R10.64+0x800] ;  /* 0x0008000e0a0c7981 */ /* 0x000ee2000c1e1b00 */
[----:B--2---:R-:W-:-:S08]  /*0700*/  DMUL R18, R18, R18 ;  /* 0x0000001212127228 */ /* 0x004fd00000000000 */
[----:B---3--:R-:W-:-:S07]  /*0710*/  DFMA R18, R12, R12, R18 ;  /* 0x0000000c0c12722b */ /* 0x008fce0000000012 */
[----:B------:R2:W-:Y:S04]  /*0720*/  STG.E.64 desc[UR14][R16.64+0x800], R18 ;  /* 0x0008001210007986 */ /* 0x0005e8000c101b0e */
.L_x_191:
[----:B------:R-:W-:Y:S05]  /*0730*/  BSYNC.RECONVERGENT B0 ;  /* 0x0000000000007941 */ /* 0x000fea0003800200 */
.L_x_190:
[----:B------:R-:W-:Y:S04]  /*0740*/  BSSY.RECONVERGENT B0, `(.L_x_192) ;  /* 0x0000007000007945 */ /* 0x000fe80003800200 */
[----:B------:R-:W-:Y:S05]  /*0750*/  @P4 BRA `(.L_x_193) ;  /* 0x0000000000144947 */ /* 0x000fea0003800000 */
[----:B012---:R-:W2:Y:S04]  /*0760*/  LDG.E.64 R18, desc[UR14][R8.64+0xc00] ;  /* 0x000c000e08127981 */ /* 0x007ea8000c1e1b00 */
[----:B------:R-:W3:Y:S01]  /*0770*/  LDG.E.64 R12, desc[UR14][R10.64+0xc00] ;  /* 0x000c000e0a0c7981 */ /* 0x000ee2000c1e1b00 */
[----:B--2---:R-:W-:-:S08]  /*0780*/  DMUL R18, R18, R18 ;  /* 0x0000001212127228 */ /* 0x004fd00000000000 */
[----:B---3--:R-:W-:-:S07]  /*0790*/  DFMA R18, R12, R12, R18 ;  /* 0x0000000c0c12722b */ /* 0x008fce0000000012 */
[----:B------:R3:W-:Y:S04]  /*07a0*/  STG.E.64 desc[UR14][R16.64+0xc00], R18 ;  /* 0x000c001210007986 */ /* 0x0007e8000c101b0e */
.L_x_193:
[----:B------:R-:W-:Y:S05]  /*07b0*/  BSYNC.RECONVERGENT B0 ;  /* 0x0000000000007941 */ /* 0x000fea0003800200 */
.L_x_192:
[----:B------:R-:W-:Y:S04]  /*07c0*/  BSSY.RECONVERGENT B0, `(.L_x_194) ;  /* 0x0000007000007945 */ /* 0x000fe80003800200 */
[----:B------:R-:W-:Y:S05]  /*07d0*/  @P3 BRA `(.L_x_195) ;  /* 0x0000000000143947 */ /* 0x000fea0003800000 */
[----:B0123--:R-:W2:Y:S04]  /*07e0*/  LDG.E.64 R18, desc[UR14][R8.64+0x1000] ;  /* 0x0010000e08127981 */ /* 0x00fea8000c1e1b00 */
[----:B------:R-:W3:Y:S01]  /*07f0*/  LDG.E.64 R12, desc[UR14][R10.64+0x1000] ;  /* 0x0010000e0a0c7981 */ /* 0x000ee2000c1e1b00 */
[----:B--2---:R-:W-:-:S08]  /*0800*/  DMUL R18, R18, R18 ;  /* 0x0000001212127228 */ /* 0x004fd00000000000 */
[----:B---3--:R-:W-:-:S07]  /*0810*/  DFMA R18, R12, R12, R18 ;  /* 0x0000000c0c12722b */ /* 0x008fce0000000012 */
[----:B------:R4:W-:Y:S04]  /*0820*/  STG.E.64 desc[UR14][R16.64+0x1000], R18 ;  /* 0x0010001210007986 */ /* 0x0009e8000c101b0e */
.L_x_195:
[----:B------:R-:W-:Y:S05]  /*0830*/  BSYNC.RECONVERGENT B0 ;  /* 0x0000000000007941 */ /* 0x000fea0003800200 */
.L_x_194:
[----:B------:R-:W-:Y:S04]  /*0840*/  BSSY.RECONVERGENT B0, `(.L_x_196) ;  /* 0x0000007000007945 */ /* 0x000fe80003800200 */
[----:B------:R-:W-:Y:S05]  /*0850*/  @P2 BRA `(.L_x_197) ;  /* 0x0000000000142947 */ /* 0x000fea0003800000 */
[----:B01234-:R-:W2:Y:S04]  /*0860*/  LDG.E.64 R18, desc[UR14][R8.64+0x1400] ;  /* 0x0014000e08127981 */ /* 0x01fea8000c1e1b00 */
[----:B------:R-:W3:Y:S01]  /*0870*/  LDG.E.64 R12, desc[UR14][R10.64+0x1400] ;  /* 0x0014000e0a0c7981 */ /* 0x000ee2000c1e1b00 */
[----:B--2---:R-:W-:-:S08]  /*0880*/  DMUL R18, R18, R18 ;  /* 0x0000001212127228 */ /* 0x004fd00000000000 */
[----:B---3--:R-:W-:-:S07]  /*0890*/  DFMA R18, R12, R12, R18 ;  /* 0x0000000c0c12722b */ /* 0x008fce0000000012 */
[----:B------:R0:W-:Y:S04]  /*08a0*/  STG.E.64 desc[UR14][R16.64+0x1400], R18 ;  /* 0x0014001210007986 */ /* 0x0001e8000c101b0e */
.L_x_197:
[----:B------:R-:W-:Y:S05]  /*08b0*/  BSYNC.RECONVERGENT B0 ;  /* 0x0000000000007941 */ /* 0x000fea0003800200 */
.L_x_196:
[----:B------:R-:W-:Y:S04]  /*08c0*/  BSSY.RECONVERGENT B0, `(.L_x_198) ;  /* 0x0000007000007945 */ /* 0x000fe80003800200 */
[----:B------:R-:W-:Y:S05]  /*08d0*/  @P1 BRA `(.L_x_199) ;  /* 0x0000000000141947 */ /* 0x000fea0003800000 */
[----:B------:R-:W5:Y:S04]  /*08e0*/  LDG.E.64 R8, desc[UR14][R8.64+0x1800] ;  /* 0x0018000e08087981 */ /* 0x000f68000c1e1b00 */
[----:B------:R-:W2:Y:S01]  /*08f0*/  LDG.E.64 R10, desc[UR14][R10.64+0x1800] ;  /* 0x0018000e0a0a7981 */ /* 0x000ea2000c1e1b00 */
[----:B-----5:R-:W-:-:S08]  /*0900*/  DMUL R12, R8, R8 ;  /* 0x00000008080c7228 */ /* 0x020fd00000000000 */
[----:B--2---:R-:W-:-:S07]  /*0910*/  DFMA R12, R10, R10, R12 ;  /* 0x0000000a0a0c722b */ /* 0x004fce000000000c */
[----:B------:R2:W-:Y:S04]  /*0920*/  STG.E.64 desc[UR14][R16.64+0x1800], R12 ;  /* 0x0018000c10007986 */ /* 0x0005e8000c101b0e */
.L_x_199:
[----:B------:R-:W-:Y:S05]  /*0930*/  BSYNC.RECONVERGENT B0 ;  /* 0x0000000000007941 */ /* 0x000fea0003800200 */
.L_x_198:
[----:B------:R-:W-:Y:S05]  /*0940*/  @!P0 BRA `(.L_x_187) ;  /* 0x0000000400148947 */ /* 0x000fea0003800000 */
[----:B01234-:R-:W-:-:S07]  /*0950*/  MOV R16, 0x8 ;  /* 0x0000000800107802 */ /* 0x01ffce0000000f00 */
.L_x_202:
[----:B------:R-:W-:-:S05]  /*0960*/  IMAD R17, R16, 0x80, R15 ;  /* 0x0000008010117824 */ /* 0x000fca00078e020f */
[----:B------:R-:W-:-:S13]  /*0970*/  ISETP.GE.AND P0, PT, R17, R0, PT ;  /* 0x000000001100720c */ /* 0x000fda0003f06270 */
[----:B------:R-:W-:-:S04]  /*0980*/  @!P0 IMAD.WIDE.U32 R10, R17, 0x8, R4 ;  /* 0x00000008110a8825 */ /* 0x000fc800078e0004 */
[C---:B------:R-:W-:Y:S02]  /*0990*/  @!P0 IMAD.WIDE.U32 R24, R17.reuse, 0x8, R2 ;  /* 0x0000000811188825 */ /* 0x040fe400078e0002 */
[----:B------:R-:W2:Y:S04]  /*09a0*/  @!P0 LDG.E.64 R10, desc[UR14][R10.64] ;  /* 0x0000000e0a0a8981 */ /* 0x000ea8000c1e1b00 */
[----:B------:R-:W3:Y:S01]  /*09b0*/  @!P0 LDG.E.64 R24, desc[UR14][R24.64] ;  /* 0x0000000e18188981 */ /* 0x000ee2000c1e1b00 */
[C---:B0-----:R-:W-:Y:S02]  /*09c0*/  VIADD R19, R17.reuse, 0x80 ;  /* 0x0000008011137836 */ /* 0x041fe40000000000 */
        /* <DEDUP_REMOVED lines=9> */
[----:B------:R-:W-:-:S05]  /*0a60*/  VIADD R21, R17, 0x100 ;  /* 0x0000010011157836 */ /* 0x000fca0000000000 */
[----:B------:R-:W-:Y:S01]  /*0a70*/  ISETP.GE.AND P0, PT, R21, R0, PT ;  /* 0x000000001500720c */ /* 0x000fe20003f06270 */
[----:B--2---:R-:W-:-:S08]  /*0a80*/  @!P1 DMUL R22, R22, R22 ;  /* 0x0000001616169228 */ /* 0x004fd00000000000 */
[----:B---3--:R-:W-:Y:S01]  /*0a90*/  @!P1 DFMA R24, R12, R12, R22 ;  /* 0x0000000c0c18922b */ /* 0x008fe20000000016 */
[----:B------:R-:W-:-:S06]  /*0aa0*/  IMAD.WIDE R12, R19, 0x8, R6 ;  /* 0x00000008130c7825 */ /* 0x000fcc00078e0206 */
[----:B------:R1:W-:Y:S04]  /*0ab0*/  @!P1 STG.E.64 desc[UR14][R12.64], R24 ;  /* 0x000000180c009986 */ /* 0x0003e8000c101b0e */
[----:B------:R-:W2:Y:S04]  /*0ac0*/  @!P0 LDG.E.64 R22, desc[UR14][R8.64+0x400] ;  /* 0x0004000e08168981 */ /* 0x000ea8000c1e1b00 */
[----:B------:R-:W0:Y:S01]  /*0ad0*/  @!P0 LDG.E.64 R18, desc[UR14][R10.64+0x400] ;  /* 0x0004000e0a128981 */ /* 0x000e22000c1e1b00 */
[----:B------:R-:W-:-:S04]  /*0ae0*/  IADD3 R21, PT, PT, R17, 0x180, RZ ;  /* 0x0000018011157810 */ /* 0x000fc80007ffe0ff */
[----:B------:R-:W-:Y:S01]  /*0af0*/  ISETP.GE.AND P1, PT, R21, R0, PT ;  /* 0x000000001500720c */ /* 0x000fe20003f26270 */
[----:B--2---:R-:W-:-:S08]  /*0b00*/  @!P0 DMUL R22, R22, R22 ;  /* 0x0000001616168228 */ /* 0x004fd00000000000 */
[----:B0-----:R-:W-:-:S07]  /*0b10*/  @!P0 DFMA R26, R18, R18, R22 ;  /* 0x00000012121a822b */ /* 0x001fce0000000016 */
[----:B------:R0:W-:Y:S04]  /*0b20*/  @!P0 STG.E.64 desc[UR14][R12.64+0x400], R26 ;  /* 0x0004001a0c008986 */ /* 0x0001e8000c101b0e */
[----:B------:R-:W2:Y:S04]  /*0b30*/  @!P1 LDG.E.64 R22, desc[UR14][R8.64+0x800] ;  /* 0x0008000e08169981 */ /* 0x000ea8000c1e1b00 */
[----:B------:R-:W1:Y:S01]  /*0b40*/  @!P1 LDG.E.64 R18, desc[UR14][R10.64+0x800] ;  /* 0x0008000e0a129981 */ /* 0x000e62000c1e1b00 */
[----:B------:R-:W-:-:S05]  /*0b50*/  VIADD R21, R17, 0x200 ;  /* 0x0000020011157836 */ /* 0x000fca0000000000 */
[----:B------:R-:W-:Y:S01]  /*0b60*/  ISETP.GE.AND P0, PT, R21, R0, PT ;  /* 0x000000001500720c */ /* 0x000fe20003f06270 */
[----:B--2---:R-:W-:-:S08]  /*0b70*/  @!P1 DMUL R22, R22, R22 ;  /* 0x0000001616169228 */ /* 0x004fd00000000000 */
[----:B-1----:R-:W-:-:S07]  /*0b80*/  @!P1 DFMA R24, R18, R18, R22 ;  /* 0x000000121218922b */ /* 0x002fce0000000016 */
[----:B------:R1:W-:Y:S04]  /*0b90*/  @!P1 STG.E.64 desc[UR14][R12.64+0x800], R24 ;  /* 0x000800180c009986 */ /* 0x0003e8000c101b0e */
[----:B------:R-:W2:Y:S04]  /*0ba0*/  @!P0 LDG.E.64 R22, desc[UR14][R8.64+0xc00] ;  /* 0x000c000e08168981 */ /* 0x000ea8000c1e1b00 */
[----:B------:R-:W0:Y:S01]  /*0bb0*/  @!P0 LDG.E.64 R18, desc[UR14][R10.64+0xc00] ;  /* 0x000c000e0a128981 */ /* 0x000e22000c1e1b00 */
[----:B------:R-:W-:-:S05]  /*0bc0*/  VIADD R21, R17, 0x280 ;  /* 0x0000028011157836 */ /* 0x000fca0000000000 */
        /* <DEDUP_REMOVED lines=12> */
[----:B------:R-:W3:Y:S01]  /*0c90*/  @!P0 LDG.E.64 R18, desc[UR14][R10.64+0x1400] ;  /* 0x0014000e0a128981 */ /* 0x000ee2000c1e1b00 */
[----:B------:R-:W-:Y:S01]  /*0ca0*/  IADD3 R17, PT, PT, R17, 0x380, RZ ;  /* 0x0000038011117810 */ /* 0x000fe20007ffe0ff */
[----:B------:R-:W-:Y:S01]  /*0cb0*/  VIADD R16, R16, 0x8 ;  /* 0x0000000810107836 */ /* 0x000fe20000000000 */
[----:B------:R-:W-:Y:S04]  /*0cc0*/  BSSY.RECONVERGENT B0, `(.L_x_200) ;  /* 0x000000c000007945 */ /* 0x000fe80003800200 */
[----:B------:R-:W-:Y:S01]  /*0cd0*/  ISETP.NE.AND P1, PT, R16, R14, PT ;  /* 0x0000000e1000720c */ /* 0x000fe20003f25270 */
[----:B--2---:R-:W-:-:S08]  /*0ce0*/  @!P0 DMUL R22, R22, R22 ;  /* 0x0000001616168228 */ /* 0x004fd00000000000 */
[----:B---3--:R-:W-:-:S07]  /*0cf0*/  @!P0 DFMA R22, R18, R18, R22 ;  /* 0x000000121216822b */ /* 0x008fce0000000016 */
[----:B------:R0:W-:Y:S01]  /*0d00*/  @!P0 STG.E.64 desc[UR14][R12.64+0x1400], R22 ;  /* 0x001400160c008986 */ /* 0x0001e2000c101b0e */
[----:B------:R-:W-:-:S13]  /*0d10*/  ISETP.GE.AND P0, PT, R17, R0, PT ;  /* 0x000000001100720c */ /* 0x000fda0003f06270 */
[----:B0-----:R-:W-:Y:S05]  /*0d20*/  @P0 BRA `(.L_x_201) ;  /* 0x0000000000140947 */ /* 0x001fea0003800000 */
[----:B------:R-:W2:Y:S04]  /*0d30*/  LDG.E.64 R8, desc[UR14][R8.64+0x1800] ;  /* 0x0018000e08087981 */ /* 0x000ea8000c1e1b00 */
[----:B------:R-:W3:Y:S01]  /*0d40*/  LDG.E.64 R10, desc[UR14][R10.64+0x1800] ;  /* 0x0018000e0a0a7981 */ /* 0x000ee2000c1e1b00 */
[----:B--2---:R-:W-:-:S08]  /*0d50*/  DMUL R18, R8, R8 ;  /* 0x0000000808127228 */ /* 0x004fd00000000000 */
[----:B---3--:R-:W-:-:S07]  /*0d60*/  DFMA R18, R10, R10, R18 ;  /* 0x0000000a0a12722b */ /* 0x008fce0000000012 */
[----:B------:R0:W-:Y:S04]  /*0d70*/  STG.E.64 desc[UR14][R12.64+0x1800], R18 ;  /* 0x001800120c007986 */ /* 0x0001e8000c101b0e */
.L_x_201:
[----:B------:R-:W-:Y:S05]  /*0d80*/  BSYNC.RECONVERGENT B0 ;  /* 0x0000000000007941 */ /* 0x000fea0003800200 */
.L_x_200:
[----:B------:R-:W-:Y:S05]  /*0d90*/  @P1 BRA `(.L_x_202) ;  /* 0xfffffff800f01947 */ /* 0x000fea000383ffff */
.L_x_187:
[----:B------:R-:W-:-:S13]  /*0da0*/  ISETP.NE.AND P0, PT, R20, RZ, PT ;  /* 0x000000ff1400720c */ /* 0x000fda0003f05270 */
[----:B------:R-:W-:Y:S05]  /*0db0*/  @!P0 EXIT ;  /* 0x000000000000894d */ /* 0x000fea0003800000 */
[----:B------:R-:W5:Y:S01]  /*0dc0*/  LDC R8, c[0x0][0x388] ;  /* 0x0000e200ff087b82 */ /* 0x000f620000000800 */
[----:B------:R-:W-:Y:S02]  /*0dd0*/  ISETP.GE.U32.AND P0, PT, R20, 0x4, PT ;  /* 0x000000041400780c */ /* 0x000fe40003f06070 */
[----:B-----5:R-:W-:-:S04]  /*0de0*/  LOP3.LUT R10, R8, 0x3, RZ, 0xc0, !PT ;  /* 0x00000003080a7812 */ /* 0x020fc800078ec0ff */
[----:B------:R-:W-:-:S07]  /*0df0*/  ISETP.NE.AND P2, PT, R10, RZ, PT ;  /* 0x000000ff0a00720c */ /* 0x000fce0003f45270 */
[----:B------:R-:W-:Y:S06]  /*0e00*/  @!P0 BRA `(.L_x_203) ;  /* 0x0000000000a48947 */ /* 0x000fec0003800000 */
[----:B------:R-:W-:-:S05]  /*0e10*/  IMAD R9, R14, 0x80, R15 ;  /* 0x000000800e097824 */ /* 0x000fca00078e020f */
[----:B------:R-:W-:-:S13]  /*0e20*/  ISETP.GE.AND P0, PT, R9, R0, PT ;  /* 0x000000000900720c */ /* 0x000fda0003f06270 */
[----:B01234-:R-:W-:-:S04]  /*0e30*/  @!P0 IMAD.WIDE R16, R9, 0x8, R4 ;  /* 0x0000000809108825 */ /* 0x01ffc800078e0204 */
[C---:B------:R-:W-:Y:S02]  /*0e40*/  @!P0 IMAD.WIDE R12, R9.reuse, 0x8, R2 ;  /* 0x00000008090c8825 */ /* 0x040fe400078e0202 */
[----:B------:R-:W2:Y:S04]  /*0e50*/  @!P0 LDG.E.64 R16, desc[UR14][R16.64] ;  /* 0x0000000e10108981 */ /* 0x000ea8000c1e1b00 */
[----:B------:R-:W3:Y:S01]  /*0e60*/  @!P0 LDG.E.64 R12, desc[UR14][R12.64] ;  /* 0x0000000e0c0c8981 */ /* 0x000ee2000c1e1b00 */
[C---:B------:R-:W-:Y:S02]  /*0e70*/  VIADD R11, R9.reuse, 0x80 ;  /* 0x00000080090b7836 */ /* 0x040fe40000000000 */
[----:B------:R-:W-:-:S03]  /*0e80*/  @!P0 IMAD.WIDE R20, R9, 0x8, R6 ;  /* 0x0000000809148825 */ /* 0x000fc600078e0206 */
[----:B------:R-:W-:-:S13]  /*0e90*/  ISETP.GE.AND P1, PT, R11, R0, PT ;  /* 0x000000000b00720c */ /* 0x000fda0003f26270 */
[----:B------:R-:W-:Y:S01]  /*0ea0*/  @!P1 IMAD.WIDE R22, R11, 0x8, R4 ;  /* 0x000000080b169825 */ /* 0x000fe200078e0204 */
[----:B--2---:R-:W-:-:S08]  /*0eb0*/  @!P0 DMUL R18, R16, R16 ;  /* 0x0000001010128228 */ /* 0x004fd00000000000 */
[----:B---3--:R-:W-:Y:S01]  /*0ec0*/  @!P0 DFMA R18, R12, R12, R18 ;  /* 0x0000000c0c12822b */ /* 0x008fe20000000012 */
[----:B------:R-:W-:-:S06]  /*0ed0*/  @!P1 IMAD.WIDE R16, R11, 0x8, R2 ;  /* 0x000000080b109825 */ /* 0x000fcc00078e0202 */
[----:B------:R0:W-:Y:S04]  /*0ee0*/  @!P0 STG.E.64 desc[UR14][R20.64], R18 ;  /* 0x0000001214008986 */ /* 0x0001e8000c101b0e */
[----:B------:R-:W2:Y:S04]  /*0ef0*/  @!P1 LDG.E.64 R22, desc[UR14][R22.64] ;  /* 0x0000000e16169981 */ /* 0x000ea8000c1e1b00 */
[----:B------:R-:W3:Y:S01]  /*0f00*/  @!P1 LDG.E.64 R16, desc[UR14][R16.64] ;  /* 0x0000000e10109981 */ /* 0x000ee2000c1e1b00 */
[----:B------:R-:W-:Y:S01]  /*0f10*/  IADD3 R13, PT, PT, R9, 0x100, RZ ;  /* 0x00000100090d7810 */ /* 0x000fe20007ffe0ff */
[----:B------:R-:W-:-:S03]  /*0f20*/  @!P1 IMAD.WIDE R26, R11, 0x8, R6 ;  /* 0x000000080b1a9825 */ /* 0x000fc600078e0206 */
[----:B------:R-:W-:-:S13]  /*0f30*/  ISETP.GE.AND P0, PT, R13, R0, PT ;  /* 0x000000000d00720c */ /* 0x000fda0003f06270 */
[----:B------:R-:W-:-:S04]  /*0f40*/  @!P0 IMAD.WIDE R28, R13, 0x8, R4 ;  /* 0x000000080d1c8825 */ /* 0x000fc800078e0204 */
[----:B0-----:R-:W-:Y:S01]  /*0f50*/  @!P0 IMAD.WIDE R18, R13, 0x8, R2 ;  /* 0x000000080d128825 */ /* 0x001fe200078e0202 */
[----:B--2---:R-:W-:-:S08]  /*0f60*/  @!P1 DMUL R24, R22, R22 ;  /* 0x0000001616189228 */ /* 0x004fd00000000000 */
[----:B---3--:R-:W-:-:S07]  /*0f70*/  @!P1 DFMA R24, R16, R16, R24 ;  /* 0x000000101018922b */ /* 0x008fce0000000018 */
[----:B------:R0:W-:Y:S04]  /*0f80*/  @!P1 STG.E.64 desc[UR14][R26.64], R24 ;  /* 0x000000181a009986 */ /* 0x0001e8000c101b0e */
[----:B------:R-:W2:Y:S04]  /*0f90*/  @!P0 LDG.E.64 R28, desc[UR14][R28.64] ;  /* 0x0000000e1c1c8981 */ /* 0x000ea8000c1e1b00 */
[----:B------:R-:W3:Y:S01]  /*0fa0*/  @!P0 LDG.E.64 R18, desc[UR14][R18.64] ;  /* 0x0000000e12128981 */ /* 0x000ee2000c1e1b00 */
[----:B------:R-:W-:Y:S02]  /*0fb0*/  VIADD R9, R9, 0x180 ;  /* 0x0000018009097836 */ /* 0x000fe40000000000 */
[----:B------:R-:W-:-:S03]  /*0fc0*/  @!P0 IMAD.WIDE R12, R13, 0x8, R6 ;  /* 0x000000080d0c8825 */ /* 0x000fc600078e0206 */
[----:B------:R-:W-:-:S13]  /*0fd0*/  ISETP.GE.AND P1, PT, R9, R0, PT ;  /* 0x000000000900720c */ /* 0x000fda0003f26270 */
[----:B------:R-:W-:-:S04]  /*0fe0*/  @!P1 IMAD.WIDE R22, R9, 0x8, R4 ;  /* 0x0000000809169825 */ /* 0x000fc800078e0204 */
[----:B------:R-:W-:Y:S01]  /*0ff0*/  @!P1 IMAD.WIDE R20, R9, 0x8, R2 ;  /* 0x0000000809149825 */ /* 0x000fe200078e0202 */
[----:B--2---:R-:W-:-:S08]  /*1000*/  @!P0 DMUL R16, R28, R28 ;  /* 0x0000001c1c108228 */ /* 0x004fd00000000000 */
[----:B---3--:R-:W-:-:S07]  /*1010*/  @!P0 DFMA R16, R18, R18, R16 ;  /* 0x000000121210822b */ /* 0x008fce0000000010 */
[----:B------:R1:W-:Y:S04]  /*1020*/  @!P0 STG.E.64 desc[UR14][R12.64], R16 ;  /* 0x000000100c008986 */ /* 0x0003e8000c101b0e */
[----:B------:R-:W2:Y:S04]  /*1030*/  @!P1 LDG.E.64 R22, desc[UR14][R22.64] ;  /* 0x0000000e16169981 */ /* 0x000ea8000c1e1b00 */
[----:B------:R-:W3:Y:S01]  /*1040*/  @!P1 LDG.E.64 R20, desc[UR14][R20.64] ;  /* 0x0000000e14149981 */ /* 0x000ee2000c1e1b00 */
[----:B0-----:R-:W-:-:S04]  /*1050*/  @!P1 IMAD.WIDE R24, R9, 0x8, R6 ;  /* 0x0000000809189825 */ /* 0x001fc800078e0206 */
[----:B------:R-:W-:Y:S01]  /*1060*/  VIADD R14, R14, 0x4 ;  /* 0x000000040e0e7836 */ /* 0x000fe20000000000 */
[----:B--2---:R-:W-:-:S08]  /*1070*/  @!P1 DMUL R18, R22, R22 ;  /* 0x0000001616129228 */ /* 0x004fd00000000000 */
[----:B---3--:R-:W-:-:S07]  /*1080*/  @!P1 DFMA R18, R20, R20, R18 ;  /* 0x000000141412922b */ /* 0x008fce0000000012 */
[----:B------:R1:W-:Y:S04]  /*1090*/  @!P1 STG.E.64 desc[UR14][R24.64], R18 ;  /* 0x0000001218009986 */ /* 0x0003e8000c101b0e */
.L_x_203:
[----:B------:R-:W-:Y:S05]  /*10a0*/  @!P2 EXIT ;  /* 0x000000000000a94d */ /* 0x000fea0003800000 */
[----:B------:R-:W-:Y:S02]  /*10b0*/  ISETP.NE.AND P0, PT, R10, 0x1, PT ;  /* 0x000000010a00780c */ /* 0x000fe40003f05270 */
[----:B------:R-:W-:-:S04]  /*10c0*/  LOP3.LUT R8, R8, 0x1, RZ, 0xc0, !PT ;  /* 0x0000000108087812 */ /* 0x000fc800078ec0ff */
[----:B------:R-:W-:-:S07]  /*10d0*/  ISETP.NE.U32.AND P2, PT, R8, 0x1, PT ;  /* 0x000000010800780c */ /* 0x000fce0003f45070 */
[----:B------:R-:W-:Y:S06]  /*10e0*/  @!P0 BRA `(.L_x_204) ;  /* 0x0000000000548947 */ /* 0x000fec0003800000 */
[----:B01234-:R-:W-:-:S05]  /*10f0*/  IMAD R19, R14, 0x80, R15 ;  /* 0x000000800e137824 */ /* 0x01ffca00078e020f */
[----:B------:R-:W-:-:S13]  /*1100*/  ISETP.GE.AND P0, PT, R19, R0, PT ;  /* 0x000000001300720c */ /* 0x000fda0003f06270 */
[----:B------:R-:W-:-:S04]  /*1110*/  @!P0 IMAD.WIDE R12, R19, 0x8, R4 ;  /* 0x00000008130c8825 */ /* 0x000fc800078e0204 */
[C---:B------:R-:W-:Y:S02]  /*1120*/  @!P0 IMAD.WIDE R10, R19.reuse, 0x8, R2 ;  /* 0x00000008130a8825 */ /* 0x040fe400078e0202 */
[----:B------:R-:W2:Y:S04]  /*1130*/  @!P0 LDG.E.64 R12, desc[UR14][R12.64] ;  /* 0x0000000e0c0c8981 */ /* 0x000ea8000c1e1b00 */
[----:B------:R-:W3:Y:S01]  /*1140*/  @!P0 LDG.E.64 R10, desc[UR14][R10.64] ;  /* 0x0000000e0a0a8981 */ /* 0x000ee2000c1e1b00 */
[C---:B------:R-:W-:Y:S01]  /*1150*/  IADD3 R9, PT, PT, R19.reuse, 0x80, RZ ;  /* 0x0000008013097810 */ /* 0x040fe20007ffe0ff */
        /* <DEDUP_REMOVED lines=9> */
[----:B------:R-:W-:-:S04]  /*11f0*/  @!P1 IMAD.WIDE R8, R9, 0x8, R6 ;  /* 0x0000000809089825 */ /* 0x000fc800078e0206 */
[----:B------:R-:W-:Y:S01]  /*1200*/  VIADD R14, R14, 0x2 ;  /* 0x000000020e0e7836 */ /* 0x000fe20000000000 */
[----:B--2---:R-:W-:-:S08]  /*1210*/  @!P1 DMUL R10, R20, R20 ;  /* 0x00000014140a9228 */ /* 0x004fd00000000000 */
[----:B---3--:R-:W-:-:S07]  /*1220*/  @!P1 DFMA R10, R12, R12, R10 ;  /* 0x0000000c0c0a922b */ /* 0x008fce000000000a */
[----:B------:R0:W-:Y:S04]  /*1230*/  @!P1 STG.E.64 desc[UR14][R8.64], R10 ;  /* 0x0000000a08009986 */ /* 0x0001e8000c101b0e */
.L_x_204:
[----:B------:R-:W-:Y:S05]  /*1240*/  @P2 EXIT ;  /* 0x000000000000294d */ /* 0x000fea0003800000 */
[----:B------:R-:W-:-:S05]  /*1250*/  IMAD R15, R14, 0x80, R15 ;  /* 0x000000800e0f7824 */ /* 0x000fca00078e020f */
[----:B------:R-:W-:-:S13]  /*1260*/  ISETP.GE.AND P0, PT, R15, R0, PT ;  /* 0x000000000f00720c */ /* 0x000fda0003f06270 */
[----:B------:R-:W-:Y:S05]  /*1270*/  @P0 EXIT ;  /* 0x000000000000094d */ /* 0x000fea0003800000 */
[----:B------:R-:W-:-:S04]  /*1280*/  IMAD.WIDE R4, R15, 0x8, R4 ;  /* 0x000000080f047825 */ /* 0x000fc800078e0204 */
[C---:B------:R-:W-:Y:S02]  /*1290*/  IMAD.WIDE R2, R15.reuse, 0x8, R2 ;  /* 0x000000080f027825 */ /* 0x040fe400078e0202 */
[----:B------:R-:W0:Y:S04]  /*12a0*/  LDG.E.64 R4, desc[UR14][R4.64] ;  /* 0x0000000e04047981 */ /* 0x000e28000c1e1b00 */
[----:B------:R-:W5:Y:S01]  /*12b0*/  LDG.E.64 R2, desc[UR14][R2.64] ;  /* 0x0000000e02027981 */ /* 0x000f62000c1e1b00 */
[----:B------:R-:W-:Y:S01]  /*12c0*/  IMAD.WIDE R6, R15, 0x8, R6 ;  /* 0x000000080f067825 */ /* 0x000fe200078e0206 */
[----:B0-----:R-:W-:-:S08]  /*12d0*/  DMUL R8, R4, R4 ;  /* 0x0000000404087228 */ /* 0x001fd00000000000 */
[----:B-----5:R-:W-:-:S07]  /*12e0*/  DFMA R8, R2, R2, R8 ;  /* 0x000000020208722b */ /* 0x020fce0000000008 */
[----:B------:R-:W-:Y:S01]  /*12f0*/  STG.E.64 desc[UR14][R6.64], R8 ;  /* 0x0000000806007986 */ /* 0x000fe2000c101b0e */
[----:B------:R-:W-:Y:S05]  /*1300*/  EXIT ;  /* 0x000000000000794d */ /* 0x000fea0003800000 */
.L_x_186:
[----:B------:R-:W-:-:S13]  /*1310*/  ISETP.GE.AND P0, PT, R12, 0x1, PT ;  /* 0x000000010c00780c */ /* 0x000fda0003f06270 */
[----:B------:R-:W-:Y:S05]  /*1320*/  @!P0 EXIT ;  /* 0x000000000000894d */ /* 0x000fea0003800000 */
[----:B------:R-:W-:Y:S01]  /*1330*/  ISETP.GE.U32.AND P0, PT, R12, 0x8, PT ;  /* 0x000000080c00780c */ /* 0x000fe20003f06070 */
[----:B------:R-:W-:-:S12]  /*1340*/  IMAD.MOV.U32 R0, RZ, RZ, RZ ;  /* 0x000000ffff007224 */ /* 0x000fd800078e00ff */
[----:B------:R-:W-:Y:S05]  /*1350*/  @!P0 BRA `(.L_x_205) ;  /* 0x0000000400388947 */ /* 0x000fea0003800000 */
[----:B------:R-:W0:Y:S01]  /*1360*/  LDC.64 R6, c[0x0][0x390] ;  /* 0x0000e400ff067b82 */ /* 0x000e220000000a00 */
[----:B------:R-:W-:Y:S01]  /*1370*/  UIADD3 UR4, UP2, UPT, UR13, 0xc00, URZ ;  /* 0x00000c000d047890 */ /* 0x000fe2000ff5e0ff */
[----:B------:R-:W-:-:S03]  /*1380*/  LOP3.LUT R0, R12, 0x7ffffff8, RZ, 0xc0, !PT ;  /* 0x7ffffff80c007812 */ /* 0x000fc600078ec0ff */
[----:B------:R-:W-:Y:S02]  /*1390*/  UIADD3 UR10, UP1, UPT, UR4, UR10, URZ ;  /* 0x0000000a040a7290 */ /* 0x000fe4000ff3e0ff */
[----:B------:R-:W-:Y:S01]  /*13a0*/  UIADD3 UR8, UP0, UPT, UR4, UR8, URZ ;  /* 0x0000000804087290 */ /* 0x000fe2000ff1e0ff */
[----:B------:R-:W1:Y:S01]  /*13b0*/  LDC.64 R8, c[0x0][0x398] ;  /* 0x0000e600ff087b82 */ /* 0x000e620000000a00 */
[----:B------:R-:W-:Y:S01]  /*13c0*/  UIADD3.X UR5, UPT, UPT, URZ, UR16, URZ, UP2, !UPT ;  /* 0x00000010ff057290 */ /* 0x000fe200097fe4ff */
[----:B------:R-:W-:Y:S01]  /*13d0*/  IMAD.MOV R12, RZ, RZ, -R0 ;  /* 0x000000ffff0c7224 */ /* 0x000fe200078e0a00 */
[----:B------:R-:W-:Y:S02]  /*13e0*/  UIADD3 UR4, UP2, UPT, UR4, UR6, URZ ;  /* 0x0000000604047290 */ /* 0x000fe4000ff5e0ff */
[----:B------:R-:W-:Y:S02]  /*13f0*/  UIADD3.X UR11, UPT, UPT, UR5, UR11, URZ, UP1, !UPT ;  /* 0x0000000b050b7290 */ /* 0x000fe40008ffe4ff */
[----:B------:R-:W-:Y:S01]  /*1400*/  UIADD3.X UR9, UPT, UPT, UR5, UR9, URZ, UP0, !UPT ;  /* 0x0000000905097290 */ /* 0x000fe200087fe4ff */
[----:B------:R-:W2:Y:S01]  /*1410*/  LDC.64 R10, c[0x0][0x3a8] ;  /* 0x0000ea00ff0a7b82 */ /* 0x000ea20000000a00 */
[----:B------:R-:W-:Y:S01]  /*1420*/  UIADD3.X UR5, UPT, UPT, UR5, UR7, URZ, UP2, !UPT ;  /* 0x0000000705057290 */ /* 0x000fe200097fe4ff */
[----:B0-----:R-:W-:-:S04]  /*1430*/  IMAD.WIDE.U32 R6, R15, 0x8, R6 ;  /* 0x000000080f067825 */ /* 0x001fc800078e0006 */
[----:B-1----:R-:W-:-:S04]  /*1440*/  IMAD.WIDE.U32 R8, R15, 0x8, R8 ;  /* 0x000000080f087825 */ /* 0x002fc800078e0008 */
[C---:B--2---:R-:W-:Y:S01]  /*1450*/  IMAD.WIDE.U32 R10, R15.reuse, 0x8, R10 ;  /* 0x000000080f0a7825 */ /* 0x044fe200078e000a */
[----:B------:R-:W-:-:S07]  /*1460*/  IADD3 R15, PT, PT, R15, 0x80, RZ ;  /* 0x000000800f0f7810 */ /* 0x000fce0007ffe0ff */
.L_x_206:
[----:B0-----:R-:W-:-:S04]  /*1470*/  IADD3 R28, P0, PT, R10, UR13, RZ ;  /* 0x0000000d0a1c7c10 */ /* 0x001fc8000ff1e0ff */
[----:B------:R-:W-:Y:S02]  /*1480*/  IADD3.X R29, PT, PT, R11, UR16, RZ, P0, !PT ;  /* 0x000000100b1d7c10 */ /* 0x000fe400087fe4ff */
[----:B------:R-:W-:-:S03]  /*1490*/  IADD3 R26, P0, PT, R8, UR13, RZ ;  /* 0x0000000d081a7c10 */ /* 0x000fc6000ff1e0ff */
[----:B------:R-:W2:Y:S01]  /*14a0*/  LDG.E.64 R18, desc[UR14][R28.64] ;  /* 0x0000000e1c127981 */ /* 0x000ea2000c1e1b00 */
[----:B------:R-:W-:-:S05]  /*14b0*/  IADD3.X R27, PT, PT, R9, UR16, RZ, P0, !PT ;  /* 0x00000010091b7c10 */ /* 0x000fca00087fe4ff */
[----:B------:R-:W3:Y:S01]  /*14c0*/  LDG.E.64 R16, desc[UR14][R26.64] ;  /* 0x0000000e1a107981 */ /* 0x000ee2000c1e1b00 */
[----:B------:R-:W-:Y:S01]  /*14d0*/  IADD3 R22, P0, PT, R6, UR13, RZ ;  /* 0x0000000d06167c10 */ /* 0x000fe2000ff1e0ff */
[----:B------:R-:W-:Y:S02]  /*14e0*/  IMAD.U32 R20, RZ, RZ, UR4 ;  /* 0x00000004ff147e24 */ /* 0x000fe4000f8e00ff */
[----:B------:R-:W-:Y:S01]  /*14f0*/  IMAD.U32 R21, RZ, RZ, UR5 ;  /* 0x00000005ff157e24 */ /* 0x000fe2000f8e00ff */
[----:B------:R-:W-:Y:S01]  /*1500*/  IADD3.X R23, PT, PT, R7, UR16, RZ, P0, !PT ;  /* 0x0000001007177c10 */ /* 0x000fe200087fe4ff */
[----:B--2---:R-:W-:-:S08]  /*1510*/  DMUL R18, R18, R18 ;  /* 0x0000001212127228 */ /* 0x004fd00000000000 */
[----:B---3--:R-:W-:Y:S01]  /*1520*/  DFMA R24, R16, R16, R18 ;  /* 0x000000101018722b */ /* 0x008fe20000000012 */
[----:B------:R-:W-:Y:S01]  /*1530*/  IMAD.WIDE R16, R15, 0x8, R20 ;  /* 0x000000080f107825 */ /* 0x000fe200078e0214 */
[----:B------:R-:W-:-:S03]  /*1540*/  MOV R18, UR10 ;  /* 0x0000000a00127c02 */ /* 0x000fc60008000f00 */
[----:B------:R-:W-:Y:S02]  /*1550*/  IMAD.U32 R19, RZ, RZ, UR11 ;  /* 0x0000000bff137e24 */ /* 0x000fe4000f8e00ff */
[----:B------:R0:W-:Y:S04]  /*1560*/  STG.E.64 desc[UR14][R22.64], R24 ;  /* 0x0000001816007986 */ /* 0x0001e8000c101b0e */
[----:B------:R-:W2:Y:S01]  /*1570*/  LDG.E.64 R26, desc[UR14][R16.64+-0xc00] ;  /* 0xfff4000e101a7981 */ /* 0x000ea2000c1e1b00 */
[----:B------:R-:W-:-:S05]  /*1580*/  IMAD.WIDE R18, R15, 0x8, R18 ;  /* 0x000000080f127825 */ /* 0x000fca00078e0212 */
[----:B------:R-:W3:Y:S01]  /*1590*/  LDG.E.64 R20, desc[UR14][R18.64+-0xc00] ;  /* 0xfff4000e12147981 */ /* 0x000ee2000c1e1b00 */
[----:B------:R-:W-:Y:S01]  /*15a0*/  MOV R29, UR9 ;  /* 0x00000009001d7c02 */ /* 0x000fe20008000f00 */
[----:B------:R-:W-:Y:S01]  /*15b0*/  IMAD.U32 R28, RZ, RZ, UR8 ;  /* 0x00000008ff1c7e24 */ /* 0x000fe2000f8e00ff */
[----:B--2---:R-:W-:-:S08]  /*15c0*/  DMUL R26, R26, R26 ;  /* 0x0000001a1a1a7228 */ /* 0x004fd00000000000 */
[----:B---3--:R-:W-:Y:S01]  /*15d0*/  DFMA R26, R20, R20, R26 ;  /* 0x00000014141a722b */ /* 0x008fe2000000001a */
[----:B------:R-:W-:-:S06]  /*15e0*/  IMAD.WIDE R20, R15, 0x8, R28 ;  /* 0x000000080f147825 */ /* 0x000fcc00078e021c */
[----:B------:R1:W-:Y:S04]  /*15f0*/  STG.E.64 desc[UR14][R20.64+-0xc00], R26 ;  /* 0xfff4001a14007986 */ /* 0x0003e8000c101b0e */
[----:B------:R-:W2:Y:S04]  /*1600*/  LDG.E.64 R28, desc[UR14][R16.64+-0x800] ;  /* 0xfff8000e101c7981 */ /* 0x000ea8000c1e1b00 */
[----:B0-----:R-:W3:Y:S01]  /*1610*/  LDG.E.64 R22, desc[UR14][R18.64+-0x800] ;  /* 0xfff8000e12167981 */ /* 0x001ee2000c1e1b00 */
[----:B--2---:R-:W-:-:S08]  /*1620*/  DMUL R28, R28, R28 ;  /* 0x0000001c1c1c7228 */ /* 0x004fd00000000000 */
[----:B---3--:R-:W-:-:S07]  /*1630*/  DFMA R28, R22, R22, R28 ;  /* 0x00000016161c722b */ /* 0x008fce000000001c */
[----:B------:R0:W-:Y:S04]  /*1640*/  STG.E.64 desc[UR14][R20.64+-0x800], R28 ;  /* 0xfff8001c14007986 */ /* 0x0001e8000c101b0e */
[----:B------:R-:W2:Y:S04]  /*1650*/  LDG.E.64 R24, desc[UR14][R16.64+-0x400] ;  /* 0xfffc000e10187981 */ /* 0x000ea8000c1e1b00 */
[----:B------:R-:W3:Y:S01]  /*1660*/  LDG.E.64 R22, desc[UR14][R18.64+-0x400] ;  /* 0xfffc000e12167981 */ /* 0x000ee2000c1e1b00 */
[----:B--2---:R-:W-:-:S08]  /*1670*/  DMUL R24, R24, R24 ;  /* 0x0000001818187228 */ /* 0x004fd00000000000 */
[----:B---3--:R-:W-:-:S07]  /*1680*/  DFMA R24, R22, R22, R24 ;  /* 0x000000161618722b */ /* 0x008fce0000000018 */
[----:B------:R2:W-:Y:S04]  /*1690*/  STG.E.64 desc[UR14][R20.64+-0x400], R24 ;  /* 0xfffc001814007986 */ /* 0x0005e8000c101b0e */
[----:B-1----:R-:W3:Y:S04]  /*16a0*/  LDG.E.64 R26, desc[UR14][R16.64] ;  /* 0x0000000e101a7981 */ /* 0x002ee8000c1e1b00 */
[----:B------:R-:W4:Y:S01]  /*16b0*/  LDG.E.64 R22, desc[UR14][R18.64] ;  /* 0x0000000e12167981 */ /* 0x000f22000c1e1b00 */
[----:B---3--:R-:W-:-:S08]  /*16c0*/  DMUL R26, R26, R26 ;  /* 0x0000001a1a1a7228 */ /* 0x008fd00000000000 */
[----:B----4-:R-:W-:-:S07]  /*16d0*/  DFMA R26, R22, R22, R26 ;  /* 0x00000016161a722b */ /* 0x010fce000000001a */
[----:B------:R1:W-:Y:S04]  /*16e0*/  STG.E.64 desc[UR14][R20.64], R26 ;  /* 0x0000001a14007986 */ /* 0x0003e8000c101b0e */
[----:B0-----:R-:W3:Y:S04]  /*16f0*/  LDG.E.64 R28, desc[UR14][R16.64+0x400] ;  /* 0x0004000e101c7981 */ /* 0x001ee8000c1e1b00 */
[----:B------:R-:W4:Y:S01]  /*1700*/  LDG.E.64 R22, desc[UR14][R18.64+0x400] ;  /* 0x0004000e12167981 */ /* 0x000f22000c1e1b00 */
[----:B---3--:R-:W-:-:S08]  /*1710*/  DMUL R28, R28, R28 ;  /* 0x0000001c1c1c7228 */ /* 0x008fd00000000000 */
[----:B----4-:R-:W-:-:S07]  /*1720*/  DFMA R28, R22, R22, R28 ;  /* 0x00000016161c722b */ /* 0x010fce000000001c */
[----:B------:R0:W-:Y:S04]  /*1730*/  STG.E.64 desc[UR14][R20.64+0x400], R28 ;  /* 0x0004001c14007986 */ /* 0x0001e8000c101b0e */
[----:B--2---:R-:W2:Y:S04]  /*1740*/  LDG.E.64 R24, desc[UR14][R16.64+0x800] ;  /* 0x0008000e10187981 */ /* 0x004ea8000c1e1b00 */
[----:B------:R-:W3:Y:S01]  /*1750*/  LDG.E.64 R22, desc[UR14][R18.64+0x800] ;  /* 0x0008000e12167981 */ /* 0x000ee2000c1e1b00 */
[----:B--2---:R-:W-:-:S08]  /*1760*/  DMUL R24, R24, R24 ;  /* 0x0000001818187228 */ /* 0x004fd00000000000 */
[----:B---3--:R-:W-:-:S07]  /*1770*/  DFMA R24, R22, R22, R24 ;  /* 0x000000161618722b */ /* 0x008fce0000000018 */
[----:B------:R0:W-:Y:S04]  /*1780*/  STG.E.64 desc[UR14][R20.64+0x800], R24 ;  /* 0x0008001814007986 */ /* 0x0001e8000c101b0e */
[----:B-1----:R-:W2:Y:S04]  /*1790*/  LDG.E.64 R26, desc[UR14][R16.64+0xc00] ;  /* 0x000c000e101a7981 */ /* 0x002ea8000c1e1b00 */
[----:B------:R-:W3:Y:S01]  /*17a0*/  LDG.E.64 R22, desc[UR14][R18.64+0xc00] ;  /* 0x000c000e12167981 */ /* 0x000ee2000c1e1b00 */
[----:B------:R-:W-:Y:S01]  /*17b0*/  VIADD R12, R12, 0x8 ;  /* 0x000000080c0c7836 */ /* 0x000fe20000000000 */
[----:B------:R-:W-:Y:S01]  /*17c0*/  UIADD3 UR13, UP0, UPT, UR13, 0x2000, URZ ;  /* 0x000020000d0d7890 */ /* 0x000fe2000ff1e0ff */
[----:B------:R-:W-:-:S03]  /*17d0*/  VIADD R15, R15, 0x400 ;  /* 0x000004000f0f7836 */ /* 0x000fc60000000000 */
[----:B------:R-:W-:Y:S01]  /*17e0*/  ISETP.NE.AND P0, PT, R12, RZ, PT ;  /* 0x000000ff0c00720c */ /* 0x000fe20003f05270 */
[----:B------:R-:W-:Y:S01]  /*17f0*/  UIADD3.X UR16, UPT, UPT, URZ, UR16, URZ, UP0, !UPT ;  /* 0x00000010ff107290 */ /* 0x000fe200087fe4ff */
[----:B--2---:R-:W-:-:S08]  /*1800*/  DMUL R26, R26, R26 ;  /* 0x0000001a1a1a7228 */ /* 0x004fd00000000000 */
[----:B---3--:R-:W-:-:S07]  /*1810*/  DFMA R26, R22, R22, R26 ;  /* 0x00000016161a722b */ /* 0x008fce000000001a */
[----:B------:R0:W-:Y:S01]  /*1820*/  STG.E.64 desc[UR14][R20.64+0xc00], R26 ;  /* 0x000c001a14007986 */ /* 0x0001e2000c101b0e */
[----:B------:R-:W-:Y:S05]  /*1830*/  @P0 BRA `(.L_x_206) ;  /* 0xfffffffc000c0947 */ /* 0x000fea000383ffff */
.L_x_205:
[----:B------:R-:W1:Y:S02]  /*1840*/  LDC R12, c[0x0][0x388] ;  /* 0x0000e200ff0c7b82 */ /* 0x000e640000000800 */
[----:B-1----:R-:W-:-:S13]  /*1850*/  LOP3.LUT P0, R10, R12, 0x7, RZ, 0xc0, !PT ;  /* 0x000000070c0a7812 */ /* 0x002fda000780c0ff */
[----:B------:R-:W-:Y:S05]  /*1860*/  @!P0 EXIT ;  /* 0x000000000000894d */ /* 0x000fea0003800000 */
[----:B------:R-:W1:Y:S01]  /*1870*/  LDCU.64 UR4, c[0x0][0x390] ;  /* 0x00007200ff0477ac */ /* 0x000e620008000a00 */
[----:B------:R-:W-:Y:S01]  /*1880*/  SHF.L.U32 R8, R12, 0x7, RZ ;  /* 0x000000070c087819 */ /* 0x000fe200000006ff */
[----:B------:R-:W2:Y:S01]  /*1890*/  S2R R13, SR_TID.X ;  /* 0x00000000000d7919 */ /* 0x000ea20000002100 */
[----:B------:R-:W-:Y:S02]  /*18a0*/  ISETP.GE.U32.AND P0, PT, R10, 0x4, PT ;  /* 0x000000040a00780c */ /* 0x000fe40003f06070 */
[----:B------:R-:W-:Y:S01]  /*18b0*/  SHF.R.S32.HI R6, RZ, 0x1f, R8 ;  /* 0x0000001fff067819 */ /* 0x000fe20000011408 */
[----:B------:R-:W-:Y:S01]  /*18c0*/  IMAD.WIDE.U32 R8, R8, UR12, RZ ;  /* 0x0000000c08087c25 */ /* 0x000fe2000f8e00ff */
[----:B------:R-:W-:-:S03]  /*18d0*/  LOP3.LUT R22, R12, 0x3, RZ, 0xc0, !PT ;  /* 0x000000030c167812 */ /* 0x000fc600078ec0ff */
[----:B------:R-:W-:Y:S01]  /*18e0*/  IMAD R7, R6, UR12, RZ ;  /* 0x0000000c06077c24 */ /* 0x000fe2000f8e02ff */
[----:B------:R-:W-:Y:S01]  /*18f0*/  ISETP.NE.AND P1, PT, R22, RZ, PT ;  /* 0x000000ff1600720c */ /* 0x000fe20003f25270 */
[----:B------:R-:W-:Y:S02]  /*1900*/  IMAD.SHL.U32 R6, R8, 0x8, RZ ;  /* 0x0000000808067824 */ /* 0x000fe400078e00ff */
[----:B------:R-:W-:-:S03]  /*1910*/  IMAD.IADD R7, R9, 0x1, R7 ;  /* 0x0000000109077824 */ /* 0x000fc600078e0207 */
[----:B-1----:R-:W-:Y:S02]  /*1920*/  IADD3 R6, P2, PT, R6, UR4, RZ ;  /* 0x0000000406067c10 */ /* 0x002fe4000ff5e0ff */
[----:B------:R-:W-:-:S04]  /*1930*/  SHF.L.U64.HI R7, R8, 0x3, R7 ;  /* 0x0000000308077819 */ /* 0x000fc80000010207 */
[----:B------:R-:W-:Y:S01]  /*1940*/  IADD3.X R7, PT, PT, R7, UR5, RZ, P2, !PT ;  /* 0x0000000507077c10 */ /* 0x000fe200097fe4ff */
[----:B------:R-:W-:Y:S06]  /*1950*/  @!P0 BRA `(.L_x_207) ;  /* 0x0000000000648947 */ /* 0x000fec0003800000 */
[----:B--2---:R-:W-:-:S05]  /*1960*/  LEA R19, R0, R13, 0x7 ;  /* 0x0000000d00137211 */ /* 0x004fca00078e38ff */
[----:B------:R-:W-:-:S05]  /*1970*/  IMAD.WIDE R10, R19, 0x8, R4 ;  /* 0x00000008130a7825 */ /* 0x000fca00078e0204 */
[----:B------:R-:W2:Y:S01]  /*1980*/  LDG.E.64 R16, desc[UR14][R10.64] ;  /* 0x0000000e0a107981 */ /* 0x000ea2000c1e1b00 */
[----:B------:R-:W-:-:S05]  /*1990*/  IMAD.WIDE R8, R19, 0x8, R2 ;  /* 0x0000000813087825 */ /* 0x000fca00078e0202 */
[----:B------:R-:W3:Y:S01]  /*19a0*/  LDG.E.64 R14, desc[UR14][R8.64] ;  /* 0x0000000e080e7981 */ /* 0x000ee2000c1e1b00 */
[----:B--2---:R-:W-:-:S08]  /*19b0*/  DMUL R16, R16, R16 ;  /* 0x0000001010107228 */ /* 0x004fd00000000000 */
[----:B---3--:R-:W-:Y:S01]  /*19c0*/  DFMA R16, R14, R14, R16 ;  /* 0x0000000e0e10722b */ /* 0x008fe20000000010 */
[----:B------:R-:W-:-:S06]  /*19d0*/  IMAD.WIDE R14, R19, 0x8, R6 ;  /* 0x00000008130e7825 */ /* 0x000fcc00078e0206 */
[----:B------:R1:W-:Y:S04]  /*19e0*/  STG.E.64 desc[UR14][R14.64], R16 ;  /* 0x000000100e007986 */ /* 0x0003e8000c101b0e */
[----:B0-----:R-:W2:Y:S04]  /*19f0*/  LDG.E.64 R20, desc[UR14][R10.64+0x400] ;  /* 0x0004000e0a147981 */ /* 0x001ea8000c1e1b00 */
[----:B------:R-:W3:Y:S01]  /*1a00*/  LDG.E.64 R18, desc[UR14][R8.64+0x400] ;  /* 0x0004000e08127981 */ /* 0x000ee2000c1e1b00 */
[----:B--2---:R-:W-:-:S08]  /*1a10*/  DMUL R20, R20, R20 ;  /* 0x0000001414147228 */ /* 0x004fd00000000000 */
[----:B---3--:R-:W-:-:S07]  /*1a20*/  DFMA R20, R18, R18, R20 ;  /* 0x000000121214722b */ /* 0x008fce0000000014 */
[----:B------:R3:W-:Y:S04]  /*1a30*/  STG.E.64 desc[UR14][R14.64+0x400], R20 ;  /* 0x000400140e007986 */ /* 0x0007e8000c101b0e */
[----:B------:R-:W2:Y:S04]  /*1a40*/  LDG.E.64 R24, desc[UR14][R10.64+0x800] ;  /* 0x0008000e0a187981 */ /* 0x000ea8000c1e1b00 */
[----:B------:R-:W4:Y:S01]  /*1a50*/  LDG.E.64 R18, desc[UR14][R8.64+0x800] ;  /* 0x0008000e08127981 */ /* 0x000f22000c1e1b00 */
[----:B--2---:R-:W-:-:S08]  /*1a60*/  DMUL R24, R24, R24 ;  /* 0x0000001818187228 */ /* 0x004fd00000000000 */
[----:B----4-:R-:W-:-:S07]  /*1a70*/  DFMA R24, R18, R18, R24 ;  /* 0x000000121218722b */ /* 0x010fce0000000018 */
[----:B------:R3:W-:Y:S04]  /*1a80*/  STG.E.64 desc[UR14][R14.64+0x800], R24 ;  /* 0x000800180e007986 */ /* 0x0007e8000c101b0e */
[----:B------:R-:W2:Y:S04]  /*1a90*/  LDG.E.64 R18, desc[UR14][R10.64+0xc00] ;  /* 0x000c000e0a127981 */ /* 0x000ea8000c1e1b00 */
[----:B-1----:R-:W4:Y:S01]  /*1aa0*/  LDG.E.64 R16, desc[UR14][R8.64+0xc00] ;  /* 0x000c000e08107981 */ /* 0x002f22000c1e1b00 */
[----:B------:R-:W-:Y:S01]  /*1ab0*/  VIADD R0, R0, 0x4 ;  /* 0x0000000400007836 */ /* 0x000fe20000000000 */
[----:B--2---:R-:W-:-:S08]  /*1ac0*/  DMUL R18, R18, R18 ;  /* 0x0000001212127228 */ /* 0x004fd00000000000 */
[----:B----4-:R-:W-:-:S07]  /*1ad0*/  DFMA R18, R16, R16, R18 ;  /* 0x000000101012722b */ /* 0x010fce0000000012 */
[----:B------:R3:W-:Y:S04]  /*1ae0*/  STG.E.64 desc[UR14][R14.64+0xc00], R18 ;  /* 0x000c00120e007986 */ /* 0x0007e8000c101b0e */
.L_x_207:
[----:B------:R-:W-:Y:S05]  /*1af0*/  @!P1 EXIT ;  /* 0x000000000000994d */ /* 0x000fea0003800000 */
[----:B------:R-:W-:Y:S02]  /*1b00*/  ISETP.NE.AND P0, PT, R22, 0x1, PT ;  /* 0x000000011600780c */ /* 0x000fe40003f05270 */
[----:B------:R-:W-:-:S04]  /*1b10*/  LOP3.LUT R12, R12, 0x1, RZ, 0xc0, !PT ;  /* 0x000000010c0c7812 */ /* 0x000fc800078ec0ff */
[----:B------:R-:W-:-:S07]  /*1b20*/  ISETP.NE.U32.AND P1, PT, R12, 0x1, PT ;  /* 0x000000010c00780c */ /* 0x000fce0003f25070 */
[----:B------:R-:W-:Y:S06]  /*1b30*/  @!P0 BRA `(.L_x_208) ;  /* 0x00000000003c8947 */ /* 0x000fec0003800000 */
[----:B0-23--:R-:W-:-:S04]  /*1b40*/  IMAD R21, R0, 0x80, R13 ;  /* 0x0000008000157824 */ /* 0x00dfc800078e020d */
[----:B------:R-:W-:-:S05]  /*1b50*/  IMAD.WIDE R18, R21, 0x8, R4 ;  /* 0x0000000815127825 */ /* 0x000fca00078e0204 */
[----:B------:R-:W2:Y:S01]  /*1b60*/  LDG.E.64 R10, desc[UR14][R18.64] ;  /* 0x0000000e120a7981 */ /* 0x000ea2000c1e1b00 */
[----:B------:R-:W-:-:S05]  /*1b70*/  IMAD.WIDE R16, R21, 0x8, R2 ;  /* 0x0000000815107825 */ /* 0x000fca00078e0202 */
[----:B------:R-:W3:Y:S01]  /*1b80*/  LDG.E.64 R8, desc[UR14][R16.64] ;  /* 0x0000000e10087981 */ /* 0x000ee2000c1e1b00 */
[----:B------:R-:W-:Y:S01]  /*1b90*/  IMAD.WIDE R20, R21, 0x8, R6 ;  /* 0x0000000815147825 */ /* 0x000fe200078e0206 */
[----:B--2---:R-:W-:-:S08]  /*1ba0*/  DMUL R10, R10, R10 ;  /* 0x0000000a0a0a7228 */ /* 0x004fd00000000000 */
[----:B---3--:R-:W-:-:S07]  /*1bb0*/  DFMA R10, R8, R8, R10 ;  /* 0x00000008080a722b */ /* 0x008fce000000000a */
[----:B------:R1:W-:Y:S04]  /*1bc0*/  STG.E.64 desc[UR14][R20.64], R10 ;  /* 0x0000000a14007986 */ /* 0x0003e8000c101b0e */
[----:B------:R-:W2:Y:S04]  /*1bd0*/  LDG.E.64 R14, desc[UR14][R18.64+0x400] ;  /* 0x0004000e120e7981 */ /* 0x000ea8000c1e1b00 */
[----:B------:R-:W3:Y:S01]  /*1be0*/  LDG.E.64 R8, desc[UR14][R16.64+0x400] ;  /* 0x0004000e10087981 */ /* 0x000ee2000c1e1b00 */
[----:B------:R-:W-:Y:S01]  /*1bf0*/  IADD3 R0, PT, PT, R0, 0x2, RZ ;  /* 0x0000000200007810 */ /* 0x000fe20007ffe0ff */
[----:B--2---:R-:W-:-:S08]  /*1c00*/  DMUL R14, R14, R14 ;  /* 0x0000000e0e0e7228 */ /* 0x004fd00000000000 */
[----:B---3--:R-:W-:-:S07]  /*1c10*/  DFMA R14, R8, R8, R14 ;  /* 0x00000008080e722b */ /* 0x008fce000000000e */
[----:B------:R1:W-:Y:S04]  /*1c20*/  STG.E.64 desc[UR14][R20.64+0x400], R14 ;  /* 0x0004000e14007986 */ /* 0x0003e8000c101b0e */
.L_x_208:
[----:B------:R-:W-:Y:S05]  /*1c30*/  @P1 EXIT ;  /* 0x000000000000194d */ /* 0x000fea0003800000 */
[----:B--2---:R-:W-:-:S04]  /*1c40*/  IMAD R13, R0, 0x80, R13 ;  /* 0x00000080000d7824 */ /* 0x004fc800078e020d */
[----:B------:R-:W-:-:S04]  /*1c50*/  IMAD.WIDE R4, R13, 0x8, R4 ;  /* 0x000000080d047825 */ /* 0x000fc800078e0204 */
[C---:B------:R-:W-:Y:S02]  /*1c60*/  IMAD.WIDE R2, R13.reuse, 0x8, R2 ;  /* 0x000000080d027825 */ /* 0x040fe400078e0202 */
[----:B------:R-:W2:Y:S04]  /*1c70*/  LDG.E.64 R4, desc[UR14][R4.64] ;  /* 0x0000000e04047981 */ /* 0x000ea8000c1e1b00 */
[----:B------:R-:W4:Y:S01]  /*1c80*/  LDG.E.64 R2, desc[UR14][R2.64] ;  /* 0x0000000e02027981 */ /* 0x000f22000c1e1b00 */
[----:B------:R-:W-:Y:S01]  /*1c90*/  IMAD.WIDE R6, R13, 0x8, R6 ;  /* 0x000000080d067825 */ /* 0x000fe200078e0206 */
[----:B--2---:R-:W-:-:S08]  /*1ca0*/  DMUL R8, R4, R4 ;  /* 0x0000000404087228 */ /* 0x004fd00000000000 */
[----:B----4-:R-:W-:-:S07]  /*1cb0*/  DFMA R8, R2, R2, R8 ;  /* 0x000000020208722b */ /* 0x010fce0000000008 */
[----:B------:R-:W-:Y:S01]  /*1cc0*/  STG.E.64 desc[UR14][R6.64], R8 ;  /* 0x0000000806007986 */ /* 0x000fe2000c101b0e */
[----:B------:R-:W-:Y:S05]  /*1cd0*/  EXIT ;  /* 0x000000000000794d */ /* 0x000fea0003800000 */
.L_x_209:
        /* <DEDUP_REMOVED lines=10> */
.L_x_324:


//--------------------- .text._ZN3cub18CUB_300001_SM_10006detail9transform16transform_kernelINS2_10policy_hubILb1EN4cuda3std3__45tupleIJN6thrust24THRUST_300001_SM_1000_NS6detail15normal_iteratorINSA_10device_ptrIdEEEESF_EEEE10policy1000Ei11add_squaresSF_JPdSK_EEEvT0_iT1_T2_DpNS2_10kernel_argIT3_EE --------------------------
	.section	.text._ZN3cub18CUB_300001_SM_10006detail9transform16transform_kernelINS2_10policy_hubILb1EN4cuda3std3__45tupleIJN6thrust24THRUST_300001_SM_1000_NS6detail15normal_iteratorINSA_10device_ptrIdEEEESF_EEEE10policy1000Ei11add_squaresSF_JPdSK_EEEvT0_iT1_T2_DpNS2_10kernel_argIT3_EE,"ax",@progbits
	.align	128
        .global         _ZN3cub18CUB_300001_SM_10006detail9transform16transform_kernelINS2_10policy_hubILb1EN4cuda3std3__45tupleIJN6thrust24THRUST_300001_SM_1000_NS6detail15normal_iteratorINSA_10device_ptrIdEEEESF_EEEE10policy1000Ei11add_squaresSF_JPdSK_EEEvT0_iT1_T2_DpNS2_10kernel_argIT3_EE
        .type           _ZN3cub18CUB_300001_SM_10006detail9transform16transform_kernelINS2_10policy_hubILb1EN4cuda3std3__45tupleIJN6thrust24THRUST_300001_SM_1000_NS6detail15normal_iteratorINSA_10device_ptrIdEEEESF_EEEE10policy1000Ei11add_squaresSF_JPdSK_EEEvT0_iT1_T2_DpNS2_10kernel_argIT3_EE,@function
        .size           _ZN3cub18CUB_300001_SM_10006detail9transform16transform_kernelINS2_10policy_hubILb1EN4cuda3std3__45tupleIJN6thrust24THRUST_300001_SM_1000_NS6detail15normal_iteratorINSA_10device_ptrIdEEEESF_EEEE10policy1000Ei11add_squaresSF_JPdSK_EEEvT0_iT1_T2_DpNS2_10kernel_argIT3_EE,(.L_x_325 - _ZN3cub18CUB_300001_SM_10006detail9transform16transform_kernelINS2_10policy_hubILb1EN4cuda3std3__45tupleIJN6thrust24THRUST_300001_SM_1000_NS6detail15normal_iteratorINSA_10device_ptrIdEEEESF_EEEE10policy1000Ei11add_squaresSF_JPdSK_EEEvT0_iT1_T2_DpNS2_10kernel_argIT3_EE)
        .other          _ZN3cub18CUB_300001_SM_10006detail9transform16transform_kernelINS2_10policy_hubILb1EN4cuda3std3__45tupleIJN6thrust24THRUST_300001_SM_1000_NS6detail15normal_iteratorINSA_10device_ptrIdEEEESF_EEEE10policy1000Ei11add_squaresSF_JPdSK_EEEvT0_iT1_T2_DpNS2_10kernel_argIT3_EE,@"STO_CUDA_ENTRY STV_DEFAULT"
_ZN3cub18CUB_300001_SM_10006detail9transform16transform_kernelINS2_10policy_hubILb1EN4cuda3std3__45tupleIJN6thrust24THRUST_300001_SM_1000_NS6detail15normal_iteratorINSA_10device_ptrIdEEEESF_EEEE10policy1000Ei11add_squaresSF_JPdSK_EEEvT0_iT1_T2_DpNS2_10kernel_argIT3_EE:
.text._ZN3cub18CUB_300001_SM_10006detail9transform16transform_kernelINS2_10policy_hubILb1EN4cuda3std3__45tupleIJN6thrust24THRUST_300001_SM_1000_NS6detail15normal_iteratorINSA_10device_ptrIdEEEESF_EEEE10policy1000Ei11add_squaresSF_JPdSK_EEEvT0_iT1_T2_DpNS2_10kernel_argIT3_EE:
[----:B------:R-:W-:Y:S08]  /*0000*/  LDC R1, c[0x0][0x37c] ;  /* 0x0000df00ff017b82 */ /* 0x000ff00000000800 */
[----:B------:R-:W0:Y:S01]  /*0010*/  S2UR UR18, SR_CTAID.X ;  /* 0x00000000001279c3 */ /* 0x000e220000002500 */
[----:B------:R-:W1:Y:S01]  /*0020*/  LDCU.64 UR12, c[0x0][0x380] ;  /* 0x00007000ff0c77ac */ /* 0x000e620008000a00 */
[----:B------:R-:W2:Y:S01]  /*0030*/  S2R R0, SR_TID.X ;  /* 0x0000000000007919 */ /* 0x000ea20000002100 */
[----:B------:R-:W-:Y:S01]  /*0040*/  BSSY.RECONVERGENT B0, `(.L_x_210) ;  /* 0x0000020000007945 */ /* 0x000fe20003800200 */
[----:B-1----:R-:W-:-:S04]  /*0050*/  USHF.L.U32 UR11, UR13, 0x7, URZ ;  /* 0x000000070d0b7899 */ /* 0x002fc800080006ff */
[----:B0-----:R-:W-:-:S04]  /*0060*/  UIMAD UR8, UR11, UR18, URZ ;  /* 0x000000120b0872a4 */ /* 0x001fc8000f8e02ff */
[----:B------:R-:W-:-:S04]  /*0070*/  UIADD3 UR10, UPT, UPT, -UR8, UR12, URZ ;  /* 0x0000000c080a7290 */ /* 0x000fc8000fffe1ff */
[----:B------:R-:W-:Y:S01]  /*0080*/  UISETP.LT.AND UP0, UPT, UR11, UR10, UPT ;  /* 0x0000000a0b00728c */ /* 0x000fe2000bf01270 */
[----:B--2---:R-:W-:-:S03]  /*0090*/  IMAD.SHL.U32 R4, R0, 0x80, RZ ;  /* 0x0000008000047824 */ /* 0x004fc600078e00ff */
[----:B------:R-:W-:-:S04]  /*00a0*/  USEL UR12, UR11, UR10, UP0 ;  /* 0x0000000a0b0c7287 */ /* 0x000fc80008000000 */
[----:B------:R-:W-:-:S06]  /*00b0*/  USHF.L.U32 UR4, UR12, 0x3, URZ ;  /* 0x000000030c047899 */ /* 0x000fcc00080006ff */
[----:B------:R-:W-:-:S13]  /*00c0*/  ISETP.GE.AND P0, PT, R4, UR4, PT ;  /* 0x0000000404007c0c */ /* 0x000fda000bf06270 */
[----:B------:R-:W-:Y:S05]  /*00d0*/  @P0 BRA `(.L_x_211) ;  /* 0x0000000000580947 */ /* 0x000fea0003800000 */
[----:B------:R-:W0:Y:S01]  /*00e0*/  LDC.64 R2, c[0x0][0x398] ;  /* 0x0000e600ff027b82 */ /* 0x000e220000000a00 */
[----:B------:R-:W-:Y:S01]  /*00f0*/  IMAD.U32 R7, RZ, RZ, UR8 ;  /* 0x00000008ff077e24 */ /* 0x000fe2000f8e00ff */
[----:B------:R-:W-:Y:S01]  /*0100*/  BSSY.RECONVERGENT B1, `(.L_x_212) ;  /* 0x000000a000017945 */ /* 0x000fe20003800200 */
[----:B------:R-:W-:Y:S01]  /*0110*/  MOV R5, R4 ;  /* 0x0000000400057202 */ /* 0x000fe20000000f00 */
[----:B0-----:R-:W-:-:S04]  /*0120*/  IMAD.WIDE.U32 R2, R0, 0x80, R2 ;  /* 0x0000008000027825 */ /* 0x001fc800078e0002 */
[----:B------:R-:W-:-:S07]  /*0130*/  IMAD.WIDE R2, R7, 0x8, R2 ;  /* 0x0000000807027825 */ /* 0x000fce00078e0202 */
.L_x_213:
[----:B------:R-:W-:Y:S01]  /*0140*/  VIADD R5, R5, 0x4000 ;  /* 0x0000400005057836 */ /* 0x000fe20000000000 */
[----:B------:R0:W-:Y:S04]  /*0150*/  CCTL.E.PF2 [R2] ;  /* 0x000000000200798f */ /* 0x0001e80000800100 */
[----:B------:R-:W-:Y:S02]  /*0160*/  ISETP.GE.AND P0, PT, R5, UR4, PT ;  /* 0x0000000405007c0c */ /* 0x000fe4000bf06270 */
[----:B0-----:R-:W-:-:S05]  /*0170*/  IADD3 R2, P1, PT, R2, 0x4000, RZ ;  /* 0x0000400002027810 */ /* 0x001fca0007f3e0ff */
[----:B------:R-:W-:-:S06]  /*0180*/  IMAD.X R3, RZ, RZ, R3, P1 ;  /* 0x000000ffff037224 */ /* 0x000fcc00008e0603 */
[----:B------:R-:W-:Y:S05]  /*0190*/  @!P0 BRA `(.L_x_213) ;  /* 0xfffffffc00e88947 */ /* 0x000fea000383ffff */
[----:B------:R-:W-:Y:S05]  /*01a0*/  BSYNC.RECONVERGENT B1 ;  /* 0x0000000000017941 */ /* 0x000fea0003800200 */
.L_x_212:
[----:B------:R-:W0:Y:S02]  /*01b0*/  LDC.64 R2, c[0x0][0x3a8] ;  /* 0x0000ea00ff027b82 */ /* 0x000e240000000a00 */
[----:B0-----:R-:W-:-:S04]  /*01c0*/  IMAD.WIDE.U32 R2, R0, 0x80, R2 ;  /* 0x0000008000027825 */ /* 0x001fc800078e0002 */
[----:B------:R-:W-:-:S07]  /*01d0*/  IMAD.WIDE R2, R7, 0x8, R2 ;  /* 0x0000000807027825 */ /* 0x000fce00078e0202 */
.L_x_214:
[----:B------:R-:W-:Y:S01]  /*01e0*/  IADD3 R4, PT, PT, R4, 0x4000, RZ ;  /* 0x0000400004047810 */ /* 0x000fe20007ffe0ff */
[----:B------:R0:W-:Y:S03]  /*01f0*/  CCTL.E.PF2 [R2] ;  /* 0x000000000200798f */ /* 0x0001e60000800100 */
[----:B------:R-:W-:Y:S02]  /*0200*/  ISETP.GE.AND P0, PT, R4, UR4, PT ;  /* 0x0000000404007c0c */ /* 0x000fe4000bf06270 */
[----:B0-----:R-:W-:-:S05]  /*0210*/  IADD3 R2, P1, PT, R2, 0x4000, RZ ;  /* 0x0000400002027810 */ /* 0x001fca0007f3e0ff */
[----:B------:R-:W-:-:S06]  /*0220*/  IMAD.X R3, RZ, RZ, R3, P1 ;  /* 0x000000ffff037224 */ /* 0x000fcc00008e0603 */
[----:B------:R-:W-:Y:S05]  /*0230*/  @!P0 BRA `(.L_x_214) ;  /* 0xfffffffc00e88947 */ /* 0x000fea000383ffff */
.L_x_211:
[----:B------:R-:W-:Y:S05]  /*0240*/  BSYNC.RECONVERGENT B0 ;  /* 0x0000000000007941 */ /* 0x000fea0003800200 */
.L_x_210:
[----:B------:R-:W0:Y:S01]  /*0250*/  LDCU.128 UR4, c[0x0][0x390] ;  /* 0x00007200ff0477ac */ /* 0x000e220008000c00 */
[----:B------:R-:W-:Y:S01]  /*0260*/  UIMAD.WIDE UR8, UR8, 0x8, URZ ;  /* 0x00000008080878a5 */ /* 0x000fe2000f8e02ff */
[----:B------:R-:W1:Y:S01]  /*0270*/  LDCU.64 UR20, c[0x0][0x358] ;  /* 0x00006b00ff1477ac */ /* 0x000e620008000a00 */
[----:B------:R-:W2:Y:S02]  /*0280*/  LDCU.64 UR14, c[0x0][0x3a8] ;  /* 0x00007500ff0e77ac */ /* 0x000ea40008000a00 */
[----:B0-----:R-:W-:-:S04]  /*0290*/  UIADD3 UR16, UP0, UPT, UR8, UR4, URZ ;  /* 0x0000000408107290 */ /* 0x001fc8000ff1e0ff */
[----:B------:R-:W-:Y:S02]  /*02a0*/  UIADD3.X UR17, UPT, UPT, UR9, UR5, URZ, UP0, !UPT ;  /* 0x0000000509117290 */ /* 0x000fe400087fe4ff */
[----:B------:R-:W-:-:S09]  /*02b0*/  UISETP.GT.AND UP0, UPT, UR11, UR10, UPT ;  /* 0x0000000a0b00728c */ /* 0x000fd2000bf04270 */
[----:B-12---:R-:W-:Y:S05]  /*02c0*/  BRA.U UP0, `(.L_x_215) ;  /* 0x00000009008c7547 */ /* 0x006fea000b800000 */
[----:B------:R-:W-:-:S06]  /*02d0*/  UISETP.GE.AND UP0, UPT, UR13, 0x1, UPT ;  /* 0x000000010d00788c */ /* 0x000fcc000bf06270 */
[----:B------:R-:W-:-:S13]  /*02e0*/  PLOP3.LUT P0, PT, PT, PT, UP0, 0x80, 0x8 ;  /* 0x000000000008781c */ /* 0x000fda0003f0f008 */
[----:B------:R-:W-:Y:S05]  /*02f0*/  @!P0 EXIT ;  /* 0x000000000000894d */ /* 0x000fea0003800000 */
[----:B------:R-:W-:Y:S01]  /*0300*/  UISETP.GE.U32.AND UP0, UPT, UR13, 0x8, UPT ;  /* 0x000000080d00788c */ /* 0x000fe2000bf06070 */
[----:B------:R-:W-:-:S08]  /*0310*/  IMAD.MOV.U32 R11, RZ, RZ, RZ ;  /* 0x000000ffff0b7224 */ /* 0x000fd000078e00ff */
[----:B------:R-:W-:Y:S05]  /*0320*/  BRA.U !UP0, `(.L_x_216) ;  /* 0x0000000508447547 */ /* 0x000fea000b800000 */
[----:B------:R-:W0:Y:S01]  /*0330*/  LDC.64 R2, c[0x0][0x390] ;  /* 0x0000e400ff027b82 */ /* 0x000e220000000a00 */
[----:B------:R-:W-:Y:S01]  /*0340*/  UMOV UR11, UR8 ;  /* 0x00000008000b7c82 */ /* 0x000fe20008000000 */
[----:B------:R-:W-:Y:S02]  /*0350*/  ULOP3.LUT UR8, UR13, 0x7ffffff8, URZ, 0xc0, !UPT ;  /* 0x7ffffff80d087892 */ /* 0x000fe4000f8ec0ff */
[----:B------:R-:W-:Y:S02]  /*0360*/  UIADD3 UR10, UP2, UPT, UR11, 0xc00, URZ ;  /* 0x00000c000b0a7890 */ /* 0x000fe4000ff5e0ff */
[----:B------:R-:W-:Y:S02]  /*0370*/  UIADD3 UR8, UPT, UPT, -UR8, URZ, URZ ;  /* 0x000000ff08087290 */ /* 0x000fe4000fffe1ff */
[----:B------:R-:W1:Y:S01]  /*0380*/  LDC.64 R4, c[0x0][0x398] ;  /* 0x0000e600ff047b82 */ /* 0x000e620000000a00 */
[----:B------:R-:W-:Y:S02]  /*0390*/  UIADD3 UR12, UP0, UPT, UR10, UR4, URZ ;  /* 0x000000040a0c7290 */ /* 0x000fe4000ff1e0ff */
[----:B------:R-:W-:-:S02]  /*03a0*/  UIADD3.X UR4, UPT, UPT, URZ, UR9, URZ, UP2, !UPT ;  /* 0x00000009ff047290 */ /* 0x000fc400097fe4ff */
[----:B------:R-:W-:Y:S02]  /*03b0*/  UIADD3 UR6, UP1, UPT, UR10, UR6, URZ ;  /* 0x000000060a067290 */ /* 0x000fe4000ff3e0ff */
[----:B------:R-:W-:Y:S01]  /*03c0*/  UIADD3 UR14, UP2, UPT, UR10, UR14, URZ ;  /* 0x0000000e0a0e7290 */ /* 0x000fe2000ff5e0ff */
[----:B------:R-:W2:Y:S01]  /*03d0*/  LDC.64 R6, c[0x0][0x3a8] ;  /* 0x0000ea00ff067b82 */ /* 0x000ea20000000a00 */
[----:B------:R-:W-:Y:S02]  /*03e0*/  UIADD3.X UR7, UPT, UPT, UR4, UR7, URZ, UP1, !UPT ;  /* 0x0000000704077290 */ /* 0x000fe40008ffe4ff */
[----:B------:R-:W-:Y:S02]  /*03f0*/  UIADD3.X UR5, UPT, UPT, UR4, UR5, URZ, UP0, !UPT ;  /* 0x0000000504057290 */ /* 0x000fe400087fe4ff */
[----:B------:R-:W-:Y:S01]  /*0400*/  UIADD3.X UR15, UPT, UPT, UR4, UR15, URZ, UP2, !UPT ;  /* 0x0000000f040f7290 */ /* 0x000fe200097fe4ff */
[----:B0-----:R-:W-:-:S04]  /*0410*/  IMAD.WIDE.U32 R2, R0, 0x8, R2 ;  /* 0x0000000800027825 */ /* 0x001fc800078e0002 */
[----:B-1----:R-:W-:-:S04]  /*0420*/  IMAD.WIDE.U32 R4, R0, 0x8, R4 ;  /* 0x0000000800047825 */ /* 0x002fc800078e0004 */
[C---:B--2---:R-:W-:Y:S01]  /*0430*/  IMAD.WIDE.U32 R6, R0.reuse, 0x8, R6 ;  /* 0x0000000800067825 */ /* 0x044fe200078e0006 */
[----:B------:R-:W-:-:S07]  /*0440*/  IADD3 R0, PT, PT, R0, 0x80, RZ ;  /* 0x0000008000007810 */ /* 0x000fce0007ffe0ff */
.L_x_217:
[----:B0-----:R-:W-:-:S04]  /*0450*/  IADD3 R18, P0, PT, R6, UR11, RZ ;  /* 0x0000000b06127c10 */ /* 0x001fc8000ff1e0ff */
[----:B------:R-:W-:Y:S02]  /*0460*/  IADD3.X R19, PT, PT, R7, UR9, RZ, P0, !PT ;  /* 0x0000000907137c10 */ /* 0x000fe400087fe4ff */
[----:B------:R-:W-:-:S03]  /*0470*/  IADD3 R16, P0, PT, R4, UR11, RZ ;  /* 0x0000000b04107c10 */ /* 0x000fc6000ff1e0ff */
[----:B------:R-:W2:Y:S01]  /*0480*/  LDG.E.64 R10, desc[UR20][R18.64] ;  /* 0x00000014120a7981 */ /* 0x000ea2000c1e1b00 */
[----:B------:R-:W-:-:S05]  /*0490*/  IADD3.X R17, PT, PT, R5, UR9, RZ, P0, !PT ;  /* 0x0000000905117c10 */ /* 0x000fca00087fe4ff */
[----:B------:R-:W3:Y:S01]  /*04a0*/  LDG.E.64 R8, desc[UR20][R16.64] ;  /* 0x0000001410087981 */ /* 0x000ee2000c1e1b00 */
[----:B------:R-:W-:Y:S01]  /*04b0*/  IADD3 R20, P0, PT, R2, UR11, RZ ;  /* 0x0000000b02147c10 */ /* 0x000fe2000ff1e0ff */
[----:B------:R-:W-:Y:S01]  /*04c0*/  IMAD.U32 R12, RZ, RZ, UR14 ;  /* 0x0000000eff0c7e24 */ /* 0x000fe2000f8e00ff */
[----:B------:R-:W-:Y:S02]  /*04d0*/  MOV R13, UR15 ;  /* 0x0000000f000d7c02 */ /* 0x000fe40008000f00 */
        /* <DEDUP_REMOVED lines=43> */
[----:B------:R-:W-:Y:S01]  /*0790*/  UIADD3 UR11, UP0, UPT, UR11, 0x2000, URZ ;  /* 0x000020000b0b7890 */ /* 0x000fe2000ff1e0ff */
[----:B------:R-:W-:Y:S01]  /*07a0*/  VIADD R0, R0, 0x400 ;  /* 0x0000040000007836 */ /* 0x000fe20000000000 */
[----:B------:R-:W-:-:S02]  /*07b0*/  UIADD3 UR8, UPT, UPT, UR8, 0x8, URZ ;  /* 0x0000000808087890 */ /* 0x000fc4000fffe0ff */
[----:B------:R-:W-:Y:S02]  /*07c0*/  UIADD3.X UR9, UPT, UPT, URZ, UR9, URZ, UP0, !UPT ;  /* 0x00000009ff097290 */ /* 0x000fe400087fe4ff */
[----:B------:R-:W-:Y:S01]  /*07d0*/  UISETP.NE.AND UP0, UPT, UR8, URZ, UPT ;  /* 0x000000ff0800728c */ /* 0x000fe2000bf05270 */
[----:B--2---:R-:W-:-:S08]  /*07e0*/  DMUL R16, R16, R16 ;  /* 0x0000001010107228 */ /* 0x004fd00000000000 */
[----:B---3--:R-:W-:-:S07]  /*07f0*/  DFMA R16, R14, R14, R16 ;  /* 0x0000000e0e10722b */ /* 0x008fce0000000010 */
[----:B------:R0:W-:Y:S01]  /*0800*/  STG.E.64 desc[UR20][R12.64+0xc00], R16 ;  /* 0x000c00100c007986 */ /* 0x0001e2000c101b14 */
[----:B------:R-:W-:Y:S05]  /*0810*/  BRA.U UP0, `(.L_x_217) ;  /* 0xfffffffd000c7547 */ /* 0x000fea000b83ffff */
[----:B------:R-:W1:Y:S02]  /*0820*/  LDC R11, c[0x0][0x384] ;  /* 0x0000e100ff0b7b82 */ /* 0x000e640000000800 */
[----:B-1----:R-:W-:-:S07]  /*0830*/  LOP3.LUT R11, R11, 0x7ffffff8, RZ, 0xc0, !PT ;  /* 0x7ffffff80b0b7812 */ /* 0x002fce00078ec0ff */
.L_x_216:
[----:B------:R-:W1:Y:S02]  /*0840*/  LDC R10, c[0x0][0x384] ;  /* 0x0000e100ff0a7b82 */ /* 0x000e640000000800 */
[----:B-1----:R-:W-:-:S13]  /*0850*/  LOP3.LUT P0, R3, R10, 0x7, RZ, 0xc0, !PT ;  /* 0x000000070a037812 */ /* 0x002fda000780c0ff */
[----:B------:R-:W-:Y:S05]  /*0860*/  @!P0 EXIT ;  /* 0x000000000000894d */ /* 0x000fea0003800000 */
[C---:B------:R-:W-:Y:S01]  /*0870*/  SHF.L.U32 R0, R10.reuse, 0x7, RZ ;  /* 0x000000070a007819 */ /* 0x040fe200000006ff */
[----:B------:R-:W1:Y:S01]  /*0880*/  LDCU.64 UR4, c[0x0][0x3a8] ;  /* 0x00007500ff0477ac */ /* 0x000e620008000a00 */
[----:B------:R-:W-:Y:S02]  /*0890*/  ISETP.GE.U32.AND P0, PT, R3, 0x4, PT ;  /* 0x000000040300780c */ /* 0x000fe40003f06070 */
[----:B0-----:R-:W-:Y:S01]  /*08a0*/  LOP3.LUT R20, R10, 0x3, RZ, 0xc0, !PT ;  /* 0x000000030a147812 */ /* 0x001fe200078ec0ff */
[----:B------:R-:W-:Y:S01]  /*08b0*/  IMAD R0, R0, UR18, RZ ;  /* 0x0000001200007c24 */ /* 0x000fe2000f8e02ff */
[----:B------:R-:W0:Y:S02]  /*08c0*/  LDCU.64 UR6, c[0x0][0x398] ;  /* 0x00007300ff0677ac */ /* 0x000e240008000a00 */
[----:B------:R-:W-:Y:S01]  /*08d0*/  ISETP.NE.AND P1, PT, R20, RZ, PT ;  /* 0x000000ff1400720c */ /* 0x000fe20003f25270 */
[----:B------:R-:W-:Y:S02]  /*08e0*/  IMAD.WIDE R4, R0, 0x8, RZ ;  /* 0x0000000800047825 */ /* 0x000fe400078e02ff */
[----:B------:R-:W2:Y:S01]  /*08f0*/  S2R R0, SR_TID.X ;  /* 0x0000000000007919 */ /* 0x000ea20000002100 */
[----:B-1----:R-:W-:-:S04]  /*0900*/  IADD3 R2, P2, PT, R4, UR4, RZ ;  /* 0x0000000404027c10 */ /* 0x002fc8000ff5e0ff */
[----:B------:R-:W-:Y:S02]  /*0910*/  IADD3.X R3, PT, PT, R5, UR5, RZ, P2, !PT ;  /* 0x0000000505037c10 */ /* 0x000fe400097fe4ff */
[----:B0-----:R-:W-:-:S04]  /*0920*/  IADD3 R4, P3, PT, R4, UR6, RZ ;  /* 0x0000000604047c10 */ /* 0x001fc8000ff7e0ff */
[----:B------:R-:W-:Y:S01]  /*0930*/  IADD3.X R5, PT, PT, R5, UR7, RZ, P3, !PT ;  /* 0x0000000705057c10 */ /* 0x000fe20009ffe4ff */
[----:B------:R-:W-:Y:S08]  /*0940*/  @!P0 BRA `(.L_x_218) ;  /* 0x0000000000688947 */ /* 0x000ff00003800000 */
[----:B--2---:R-:W-:-:S04]  /*0950*/  IMAD R17, R11, 0x80, R0 ;  /* 0x000000800b117824 */ /* 0x004fc800078e0200 */
[----:B------:R-:W-:-:S05]  /*0960*/  IMAD.WIDE R8, R17, 0x8, R2 ;  /* 0x0000000811087825 */ /* 0x000fca00078e0202 */
[----:B------:R-:W2:Y:S01]  /*0970*/  LDG.E.64 R14, desc[UR20][R8.64] ;  /* 0x00000014080e7981 */ /* 0x000ea2000c1e1b00 */
[----:B------:R-:W-:-:S05]  /*0980*/  IMAD.WIDE R6, R17, 0x8, R4 ;  /* 0x0000000811067825 */ /* 0x000fca00078e0204 */
[----:B------:R-:W3:Y:S01]  /*0990*/  LDG.E.64 R12, desc[UR20][R6.64] ;  /* 0x00000014060c7981 */ /* 0x000ee2000c1e1b00 */
[----:B------:R-:W-:Y:S01]  /*09a0*/  MOV R16, 0x8 ;  /* 0x0000000800107802 */ /* 0x000fe20000000f00 */
[----:B--2---:R-:W-:-:S08]  /*09b0*/  DMUL R14, R14, R14 ;  /* 0x0000000e0e0e7228 */ /* 0x004fd00000000000 */
[----:B---3--:R-:W-:Y:S01]  /*09c0*/  DFMA R14, R12, R12, R14 ;  /* 0x0000000c0c0e722b */ /* 0x008fe2000000000e */
[----:B------:R-:W-:-:S06]  /*09d0*/  IMAD.WIDE R12, R17, R16, UR16 ;  /* 0x00000010110c7e25 */ /* 0x000fcc000f8e0210 */
[----:B------:R0:W-:Y:S04]  /*09e0*/  STG.E.64 desc[UR20][R12.64], R14 ;  /* 0x0000000e0c007986 */ /* 0x0001e8000c101b14 */
[----:B------:R-:W2:Y:S04]  /*09f0*/  LDG.E.64 R18, desc[UR20][R8.64+0x400] ;  /* 0x0004001408127981 */ /* 0x000ea8000c1e1b00 */
[----:B------:R-:W3:Y:S01]  /*0a00*/  LDG.E.64 R16, desc[UR20][R6.64+0x400] ;  /* 0x0004001406107981 */ /* 0x000ee2000c1e1b00 */
        /* <DEDUP_REMOVED lines=8> */
[----:B------:R-:W2:Y:S04]  /*0a90*/  LDG.E.64 R16, desc[UR20][R8.64+0xc00] ;  /* 0x000c001408107981 */ /* 0x000ea8000c1e1b00 */
[----:B0-----:R-:W3:Y:S01]  /*0aa0*/  LDG.E.64 R14, desc[UR20][R6.64+0xc00] ;  /* 0x000c0014060e7981 */ /* 0x001ee2000c1e1b00 */
[----:B------:R-:W-:Y:S01]  /*0ab0*/  VIADD R11, R11, 0x4 ;  /* 0x000000040b0b7836 */ /* 0x000fe20000000000 */
[----:B--2---:R-:W-:-:S08]  /*0ac0*/  DMUL R16, R16, R16 ;  /* 0x0000001010107228 */ /* 0x004fd00000000000 */
[----:B---3--:R-:W-:-:S07]  /*0ad0*/  DFMA R16, R14, R14, R16 ;  /* 0x0000000e0e10722b */ /* 0x008fce0000000010 */
[----:B------:R1:W-:Y:S04]  /*0ae0*/  STG.E.64 desc[UR20][R12.64+0xc00], R16 ;  /* 0x000c00100c007986 */ /* 0x0003e8000c101b14 */
.L_x_218:
[----:B------:R-:W-:Y:S05]  /*0af0*/  @!P1 EXIT ;  /* 0x000000000000994d */ /* 0x000fea0003800000 */
[----:B------:R-:W-:Y:S02]  /*0b00*/  ISETP.NE.AND P0, PT, R20, 0x1, PT ;  /* 0x000000011400780c */ /* 0x000fe40003f05270 */
[----:B------:R-:W-:-:S04]  /*0b10*/  LOP3.LUT R10, R10, 0x1, RZ, 0xc0, !PT ;  /* 0x000000010a0a7812 */ /* 0x000fc800078ec0ff */
[----:B------:R-:W-:-:S07]  /*0b20*/  ISETP.NE.U32.AND P1, PT, R10, 0x1, PT ;  /* 0x000000010a00780c */ /* 0x000fce0003f25070 */
[----:B------:R-:W-:Y:S06]  /*0b30*/  @!P0 BRA `(.L_x_219) ;  /* 0x0000000000408947 */ /* 0x000fec0003800000 */
[----:B-12---:R-:W-:-:S05]  /*0b40*/  LEA R19, R11, R0, 0x7 ;  /* 0x000000000b137211 */ /* 0x006fca00078e38ff */
[----:B------:R-:W-:-:S05]  /*0b50*/  IMAD.WIDE R16, R19, 0x8, R2 ;  /* 0x0000000813107825 */ /* 0x000fca00078e0202 */
[----:B------:R-:W2:Y:S01]  /*0b60*/  LDG.E.64 R8, desc[UR20][R16.64] ;  /* 0x0000001410087981 */ /* 0x000ea2000c1e1b00 */
[----:B------:R-:W-:-:S05]  /*0b70*/  IMAD.WIDE R14, R19, 0x8, R4 ;  /* 0x00000008130e7825 */ /* 0x000fca00078e0204 */
[----:B------:R-:W3:Y:S01]  /*0b80*/  LDG.E.64 R6, desc[UR20][R14.64] ;  /* 0x000000140e067981 */ /* 0x000ee2000c1e1b00 */
[----:B------:R-:W-:-:S04]  /*0b90*/  IMAD.MOV.U32 R18, RZ, RZ, 0x8 ;  /* 0x00000008ff127424 */ /* 0x000fc800078e00ff */
[----:B------:R-:W-:Y:S01]  /*0ba0*/  IMAD.WIDE R18, R19, R18, UR16 ;  /* 0x0000001013127e25 */ /* 0x000fe2000f8e0212 */
        /* <DEDUP_REMOVED lines=9> */
.L_x_219:
[----:B------:R-:W-:Y:S05]  /*0c40*/  @P1 EXIT ;  /* 0x000000000000194d */ /* 0x000fea0003800000 */
[----:B0-2---:R-:W-:-:S04]  /*0c50*/  IMAD R9, R11, 0x80, R0 ;  /* 0x000000800b097824 */ /* 0x005fc800078e0200 */
[----:B------:R-:W-:-:S04]  /*0c60*/  IMAD.WIDE R2, R9, 0x8, R2 ;  /* 0x0000000809027825 */ /* 0x000fc800078e0202 */
[----:B------:R-:W-:Y:S02]  /*0c70*/  IMAD.WIDE R4, R9, 0x8, R4 ;  /* 0x0000000809047825 */ /* 0x000fe400078e0204 */
[----:B------:R-:W2:Y:S04]  /*0c80*/  LDG.E.64 R2, desc[UR20][R2.64] ;  /* 0x0000001402027981 */ /* 0x000ea8000c1e1b00 */
[----:B------:R-:W3:Y:S01]  /*0c90*/  LDG.E.64 R4, desc[UR20][R4.64] ;  /* 0x0000001404047981 */ /* 0x000ee2000c1e1b00 */
[----:B------:R-:W-:-:S05]  /*0ca0*/  MOV R8, 0x8 ;  /* 0x0000000800087802 */ /* 0x000fca0000000f00 */
[----:B------:R-:W-:Y:S01]  /*0cb0*/  IMAD.WIDE R8, R9, R8, UR16 ;  /* 0x0000001009087e25 */ /* 0x000fe2000f8e0208 */
[----:B--2---:R-:W-:-:S08]  /*0cc0*/  DMUL R6, R2, R2 ;  /* 0x0000000202067228 */ /* 0x004fd00000000000 */
[----:B---3--:R-:W-:-:S07]  /*0cd0*/  DFMA R6, R4, R4, R6 ;  /* 0x000000040406722b */ /* 0x008fce0000000006 */
[----:B------:R-:W-:Y:S01]  /*0ce0*/  STG.E.64 desc[UR20][R8.64], R6 ;  /* 0x0000000608007986 */ /* 0x000fe2000c101b14 */
[----:B------:R-:W-:Y:S05]  /*0cf0*/  EXIT ;  /* 0x000000000000794d */ /* 0x000fea0003800000 */
.L_x_215:
[----:B------:R-:W0:Y:S02]  /*0d00*/  LDC R6, c[0x0][0x384] ;  /* 0x0000e100ff067b82 */ /* 0x000e240000000800 */
[----:B0-----:R-:W-:-:S13]  /*0d10*/  ISETP.GE.AND P0, PT, R6, 0x1, PT ;  /* 0x000000010600780c */ /* 0x001fda0003f06270 */
[----:B------:R-:W-:Y:S05]  /*0d20*/  @!P0 EXIT ;  /* 0x000000000000894d */ /* 0x000fea0003800000 */
[----:B------:R-:W0:Y:S01]  /*0d30*/  LDCU.64 UR4, c[0x0][0x3a8] ;  /* 0x00007500ff0477ac */ /* 0x000e220008000a00 */
[C---:B------:R-:W-:Y:S01]  /*0d40*/  IMAD.SHL.U32 R2, R6.reuse, 0x80, RZ ;  /* 0x0000008006027824 */ /* 0x040fe200078e00ff */
[----:B------:R-:W1:Y:S01]  /*0d50*/  S2R R0, SR_TID.X ;  /* 0x0000000000007919 */ /* 0x000e620000002100 */
[----:B------:R-:W-:Y:S01]  /*0d60*/  LOP3.LUT R8, R6, 0x7, RZ, 0xc0, !PT ;  /* 0x0000000706087812 */ /* 0x000fe200078ec0ff */
[----:B------:R-:W2:Y:S01]  /*0d70*/  LDCU.64 UR6, c[0x0][0x398] ;  /* 0x00007300ff0677ac */ /* 0x000ea20008000a00 */
[----:B------:R-:W-:Y:S01]  /*0d80*/  IMAD R2, R2, UR18, RZ ;  /* 0x0000001202027c24 */ /* 0x000fe2000f8e02ff */
[----:B------:R-:W-:-:S03]  /*0d90*/  MOV R7, RZ ;  /* 0x000000ff00077202 */ /* 0x000fc60000000f00 */
[----:B------:R-:W-:-:S03]  /*0da0*/  IMAD.WIDE R4, R2, 0x8, RZ ;  /* 0x0000000802047825 */ /* 0x000fc600078e02ff */
[----:B0-----:R-:W-:-:S04]  /*0db0*/  IADD3 R2, P0, PT, R4, UR4, RZ ;  /* 0x0000000404027c10 */ /* 0x001fc8000ff1e0ff */
[----:B------:R-:W-:Y:S02]  /*0dc0*/  IADD3.X R3, PT, PT, R5, UR5, RZ, P0, !PT ;  /* 0x0000000505037c10 */ /* 0x000fe400087fe4ff */
[----:B------:R-:W-:Y:S02]  /*0dd0*/  ISETP.GE.U32.AND P0, PT, R6, 0x8, PT ;  /* 0x000000080600780c */ /* 0x000fe40003f06070 */
[----:B--2---:R-:W-:-:S04]  /*0de0*/  IADD3 R4, P1, PT, R4, UR6, RZ ;  /* 0x0000000604047c10 */ /* 0x004fc8000ff3e0ff */
[----:B------:R-:W-:-:S07]  /*0df0*/  IADD3.X R5, PT, PT, R5, UR7, RZ, P1, !PT ;  /* 0x0000000705057c10 */ /* 0x000fce0008ffe4ff */
[----:B-1----:R-:W-:Y:S05]  /*0e00*/  @!P0 BRA `(.L_x_220) ;  /* 0x0000000400208947 */ /* 0x002fea0003800000 */
[----:B------:R-:W-:Y:S01]  /*0e10*/  LOP3.LUT R7, R6, 0x7ffffff8, RZ, 0xc0, !PT ;  /* 0x7ffffff806077812 */ /* 0x000fe200078ec0ff */
[----:B------:R-:W-:-:S07]  /*0e20*/  IMAD.MOV.U32 R6, RZ, RZ, RZ ;  /* 0x000000ffff067224 */ /* 0x000fce00078e00ff */
.L_x_223:
[----:B------:R-:W-:-:S04]  /*0e30*/  LEA R9, R6, R0, 0x7 ;  /* 0x0000000006097211 */ /* 0x000fc800078e38ff */
[----:B------:R-:W-:-:S13]  /*0e40*/  ISETP.GE.AND P0, PT, R9, UR12, PT ;  /* 0x0000000c09007c0c */ /* 0x000fda000bf06270 */
[----:B------:R-:W-:-:S04]  /*0e50*/  @!P0 IMAD.WIDE.U32 R14, R9, 0x8, R2 ;  /* 0x00000008090e8825 */ /* 0x000fc800078e0002 */
[C---:B0-----:R-:W-:Y:S02]  /*0e60*/  @!P0 IMAD.WIDE.U32 R16, R9.reuse, 0x8, R4 ;  /* 0x0000000809108825 */ /* 0x041fe400078e0004 */
[----:B------:R-:W2:Y:S04]  /*0e70*/  @!P0 LDG.E.64 R14, desc[UR20][R14.64] ;  /* 0x000000140e0e8981 */ /* 0x000ea8000c1e1b00 */
[----:B------:R-:W3:Y:S01]  /*0e80*/  @!P0 LDG.E.64 R16, desc[UR20][R16.64] ;  /* 0x0000001410108981 */ /* 0x000ee2000c1e1b00 */
[----:B------:R-:W-:Y:S01]  /*0e90*/  VIADD R13, R9, 0x80 ;  /* 0x00000080090d7836 */ /* 0x000fe20000000000 */
[----:B------:R-:W-:-:S04]  /*0ea0*/  MOV R20, 0x8 ;  /* 0x0000000800147802 */ /* 0x000fc80000000f00 */
[----:B------:R-:W-:Y:S01]  /*0eb0*/  ISETP.GE.AND P1, PT, R13, UR12, PT ;  /* 0x0000000c0d007c0c */ /* 0x000fe2000bf26270 */
[----:B------:R-:W-:Y:S01]  /*0ec0*/  @!P0 IMAD.WIDE.U32 R20, R9, R20, UR16 ;  /* 0x0000001009148e25 */ /* 0x000fe2000f8e0014 */
        /* <DEDUP_REMOVED lines=8> */
[----:B------:R-:W-:Y:S02]  /*0f50*/  ISETP.GE.AND P0, PT, R12, UR12, PT ;  /* 0x0000000c0c007c0c */ /* 0x000fe4000bf06270 */
[----:B------:R-:W-:-:S05]  /*0f60*/  MOV R12, 0x8 ;  /* 0x00000008000c7802 */ /* 0x000fca0000000f00 */
[----:B------:R-:W-:Y:S01]  /*0f70*/  IMAD.WIDE R12, R13, R12, UR16 ;  /* 0x000000100d0c7e25 */ /* 0x000fe2000f8e020c */
[----:B--2---:R-:W-:-:S08]  /*0f80*/  @!P1 DMUL R22, R22, R22 ;  /* 0x0000001616169228 */ /* 0x004fd00000000000 */
[----:B---3--:R-:W-:-:S07]  /*0f90*/  @!P1 DFMA R22, R16, R16, R22 ;  /* 0x000000101016922b */ /* 0x008fce0000000016 */
[----:B------:R1:W-:Y:S04]  /*0fa0*/  @!P1 STG.E.64 desc[UR20][R12.64], R22 ;  /* 0x000000160c009986 */ /* 0x0003e8000c101b14 */
[----:B0-----:R-:W2:Y:S04]  /*0fb0*/  @!P0 LDG.E.64 R18, desc[UR20][R10.64+0x400] ;  /* 0x000400140a128981 */ /* 0x001ea8000c1e1b00 */
[----:B------:R-:W3:Y:S01]  /*0fc0*/  @!P0 LDG.E.64 R16, desc[UR20][R14.64+0x400] ;  /* 0x000400140e108981 */ /* 0x000ee2000c1e1b00 */
[----:B------:R-:W-:-:S05]  /*0fd0*/  VIADD R20, R9, 0x180 ;  /* 0x0000018009147836 */ /* 0x000fca0000000000 */
[----:B------:R-:W-:Y:S01]  /*0fe0*/  ISETP.GE.AND P1, PT, R20, UR12, PT ;  /* 0x0000000c14007c0c */ /* 0x000fe2000bf26270 */
[----:B--2---:R-:W-:-:S08]  /*0ff0*/  @!P0 DMUL R18, R18, R18 ;  /* 0x0000001212128228 */ /* 0x004fd00000000000 */
[----:B---3--:R-:W-:-:S07]  /*1000*/  @!P0 DFMA R18, R16, R16, R18 ;  /* 0x000000101012822b */ /* 0x008fce0000000012 */
[----:B------:R0:W-:Y:S04]  /*1010*/  @!P0 STG.E.64 desc[UR20][R12.64+0x400], R18 ;  /* 0x000400120c008986 */ /* 0x0001e8000c101b14 */
[----:B------:R-:W2:Y:S04]  /*1020*/  @!P1 LDG.E.64 R20, desc[UR20][R10.64+0x800] ;  /* 0x000800140a149981 */ /* 0x000ea8000c1e1b00 */
[----:B------:R-:W3:Y:S01]  /*1030*/  @!P1 LDG.E.64 R16, desc[UR20][R14.64+0x800] ;  /* 0x000800140e109981 */ /* 0x000ee2000c1e1b00 */
[----:B------:R-:W-:-:S04]  /*1040*/  IADD3 R24, PT, PT, R9, 0x200, RZ ;  /* 0x0000020009187810 */ /* 0x000fc80007ffe0ff */
[----:B------:R-:W-:Y:S01]  /*1050*/  ISETP.GE.AND P0, PT, R24, UR12, PT ;  /* 0x0000000c18007c0c */ /* 0x000fe2000bf06270 */
[----:B--2---:R-:W-:-:S08]  /*1060*/  @!P1 DMUL R20, R20, R20 ;  /* 0x0000001414149228 */ /* 0x004fd00000000000 */
[----:B---3--:R-:W-:-:S07]  /*1070*/  @!P1 DFMA R20, R16, R16, R20 ;  /* 0x000000101014922b */ /* 0x008fce0000000014 */
[----:B------:R2:W-:Y:S04]  /*1080*/  @!P1 STG.E.64 desc[UR20][R12.64+0x800], R20 ;  /* 0x000800140c009986 */ /* 0x0005e8000c101b14 */
[----:B-1----:R-:W3:Y:S04]  /*1090*/  @!P0 LDG.E.64 R22, desc[UR20][R10.64+0xc00] ;  /* 0x000c00140a168981 */ /* 0x002ee8000c1e1b00 */
[----:B------:R-:W4:Y:S01]  /*10a0*/  @!P0 LDG.E.64 R16, desc[UR20][R14.64+0xc00] ;  /* 0x000c00140e108981 */ /* 0x000f22000c1e1b00 */
[----:B------:R-:W-:-:S05]  /*10b0*/  VIADD R24, R9, 0x280 ;  /* 0x0000028009187836 */ /* 0x000fca0000000000 */
[----:B------:R-:W-:Y:S01]  /*10c0*/  ISETP.GE.AND P1, PT, R24, UR12, PT ;  /* 0x0000000c18007c0c */ /* 0x000fe2000bf26270 */
[----:B---3--:R-:W-:-:S08]  /*10d0*/  @!P0 DMUL R22, R22, R22 ;  /* 0x0000001616168228 */ /* 0x008fd00000000000 */
[----:B----4-:R-:W-:-:S07]  /*10e0*/  @!P0 DFMA R22, R16, R16, R22 ;  /* 0x000000101016822b */ /* 0x010fce0000000016 */
[----:B------:R1:W-:Y:S04]  /*10f0*/  @!P0 STG.E.64 desc[UR20][R12.64+0xc00], R22 ;  /* 0x000c00160c008986 */ /* 0x0003e8000c101b14 */
[----:B0-----:R-:W3:Y:S04]  /*1100*/  @!P1 LDG.E.64 R18, desc[UR20][R10.64+0x1000] ;  /* 0x001000140a129981 */ /* 0x001ee8000c1e1b00 */
[----:B------:R-:W4:Y:S01]  /*1110*/  @!P1 LDG.E.64 R16, desc[UR20][R14.64+0x1000] ;  /* 0x001000140e109981 */ /* 0x000f22000c1e1b00 */
[----:B------:R-:W-:-:S04]  /*1120*/  IADD3 R24, PT, PT, R9, 0x300, RZ ;  /* 0x0000030009187810 */ /* 0x000fc80007ffe0ff */
[----:B------:R-:W-:Y:S01]  /*1130*/  ISETP.GE.AND P0, PT, R24, UR12, PT ;  /* 0x0000000c18007c0c */ /* 0x000fe2000bf06270 */
[----:B---3--:R-:W-:-:S08]  /*1140*/  @!P1 DMUL R18, R18, R18 ;  /* 0x0000001212129228 */ /* 0x008fd00000000000 */
[----:B----4-:R-:W-:-:S07]  /*1150*/  @!P1 DFMA R18, R16, R16, R18 ;  /* 0x000000101012922b */ /* 0x010fce0000000012 */
[----:B------:R1:W-:Y:S04]  /*1160*/  @!P1 STG.E.64 desc[UR20][R12.64+0x1000], R18 ;  /* 0x001000120c009986 */ /* 0x0003e8000c101b14 */
[----:B--2---:R-:W2:Y:S04]  /*1170*/  @!P0 LDG.E.64 R20, desc[UR20][R10.64+0x1400] ;  /* 0x001400140a148981 */ /* 0x004ea8000c1e1b00 */
[----:B------:R-:W3:Y:S01]  /*1180*/  @!P0 LDG.E.64 R16, desc[UR20][R14.64+0x1400] ;  /* 0x001400140e108981 */ /* 0x000ee2000c1e1b00 */
[----:B------:R-:W-:Y:S01]  /*1190*/  VIADD R9, R9, 0x380 ;  /* 0x0000038009097836 */ /* 0x000fe20000000000 */
[----:B------:R-:W-:Y:S01]  /*11a0*/  IADD3 R6, PT, PT, R6, 0x8, RZ ;  /* 0x0000000806067810 */ /* 0x000fe20007ffe0ff */
[----:B------:R-:W-:Y:S03]  /*11b0*/  BSSY.RECONVERGENT B0, `(.L_x_221) ;  /* 0x000000c000007945 */ /* 0x000fe60003800200 */
[----:B------:R-:W-:Y:S01]  /*11c0*/  ISETP.NE.AND P1, PT, R6, R7, PT ;  /* 0x000000070600720c */ /* 0x000fe20003f25270 */
[----:B--2---:R-:W-:-:S08]  /*11d0*/  @!P0 DMUL R20, R20, R20 ;  /* 0x0000001414148228 */ /* 0x004fd00000000000 */
[----:B---3--:R-:W-:-:S07]  /*11e0*/  @!P0 DFMA R20, R16, R16, R20 ;  /* 0x000000101014822b */ /* 0x008fce0000000014 */
[----:B------:R1:W-:Y:S01]  /*11f0*/  @!P0 STG.E.64 desc[UR20][R12.64+0x1400], R20 ;  /* 0x001400140c008986 */ /* 0x0003e2000c101b14 */
[----:B------:R-:W-:-:S13]  /*1200*/  ISETP.GE.AND P0, PT, R9, UR12, PT ;  /* 0x0000000c09007c0c */ /* 0x000fda000bf06270 */
[----:B-1----:R-:W-:Y:S05]  /*1210*/  @P0 BRA `(.L_x_222) ;  /* 0x0000000000140947 */ /* 0x002fea0003800000 */
[----:B------:R-:W2:Y:S04]  /*1220*/  LDG.E.64 R10, desc[UR20][R10.64+0x1800] ;  /* 0x001800140a0a7981 */ /* 0x000ea8000c1e1b00 */
[----:B------:R-:W3:Y:S01]  /*1230*/  LDG.E.64 R14, desc[UR20][R14.64+0x1800] ;  /* 0x001800140e0e7981 */ /* 0x000ee2000c1e1b00 */
[----:B--2---:R-:W-:-:S08]  /*1240*/  DMUL R16, R10, R10 ;  /* 0x0000000a0a107228 */ /* 0x004fd00000000000 */
[----:B---3--:R-:W-:-:S07]  /*1250*/  DFMA R16, R14, R14, R16 ;  /* 0x0000000e0e10722b */ /* 0x008fce0000000010 */
[----:B------:R0:W-:Y:S04]  /*1260*/  STG.E.64 desc[UR20][R12.64+0x1800], R16 ;  /* 0x001800100c007986 */ /* 0x0001e8000c101b14 */
.L_x_222:
[----:B------:R-:W-:Y:S05]  /*1270*/  BSYNC.RECONVERGENT B0 ;  /* 0x0000000000007941 */ /* 0x000fea0003800200 */
.L_x_221:
[----:B------:R-:W-:Y:S05]  /*1280*/  @P1 BRA `(.L_x_223) ;  /* 0xfffffff800e81947 */ /* 0x000fea000383ffff */
.L_x_220:
[----:B------:R-:W-:-:S13]  /*1290*/  ISETP.NE.AND P0, PT, R8, RZ, PT ;  /* 0x000000ff0800720c */ /* 0x000fda0003f05270 */
[----:B------:R-:W-:Y:S05]  /*12a0*/  @!P0 EXIT ;  /* 0x000000000000894d */ /* 0x000fea0003800000 */
[----:B------:R-:W1:Y:S01]  /*12b0*/  LDC R6, c[0x0][0x384] ;  /* 0x0000e100ff067b82 */ /* 0x000e620000000800 */
[----:B------:R-:W-:Y:S02]  /*12c0*/  ISETP.GE.U32.AND P1, PT, R8, 0x4, PT ;  /* 0x000000040800780c */ /* 0x000fe40003f26070 */
[----:B-1----:R-:W-:-:S04]  /*12d0*/  LOP3.LUT R10, R6, 0x3, RZ, 0xc0, !PT ;  /* 0x00000003060a7812 */ /* 0x002fc800078ec0ff */
[----:B------:R-:W-:-:S07]  /*12e0*/  ISETP.NE.AND P0, PT, R10, RZ, PT ;  /* 0x000000ff0a00720c */ /* 0x000fce0003f05270 */
[----:B------:R-:W-:Y:S06]  /*12f0*/  @!P1 BRA `(.L_x_224) ;  /* 0x0000000000b49947 */ /* 0x000fec0003800000 */
[----:B------:R-:W-:-:S05]  /*1300*/  IMAD R9, R7, 0x80, R0 ;  /* 0x0000008007097824 */ /* 0x000fca00078e0200 */
[----:B------:R-:W-:-:S13]  /*1310*/  ISETP.GE.AND P1, PT, R9, UR12, PT ;  /* 0x0000000c09007c0c */ /* 0x000fda000bf26270 */
[----:B------:R-:W-:-:S04]  /*1320*/  @!P1 IMAD.WIDE R14, R9, 0x8, R2 ;  /* 0x00000008090e9825 */ /* 0x000fc800078e0202 */
[C---:B0-----:R-:W-:Y:S02]  /*1330*/  @!P1 IMAD.WIDE R12, R9.reuse, 0x8, R4 ;  /* 0x00000008090c9825 */ /* 0x041fe400078e0204 */
[----:B------:R-:W2:Y:S04]  /*1340*/  @!P1 LDG.E.64 R14, desc[UR20][R14.64] ;  /* 0x000000140e0e9981 */ /* 0x000ea8000c1e1b00 */
[----:B------:R-:W3:Y:S01]  /*1350*/  @!P1 LDG.E.64 R12, desc[UR20][R12.64] ;  /* 0x000000140c0c9981 */ /* 0x000ee2000c1e1b00 */
[----:B------:R-:W-:Y:S01]  /*1360*/  IADD3 R11, PT, PT, R9, 0x80, RZ ;  /* 0x00000080090b7810 */ /* 0x000fe20007ffe0ff */
[----:B------:R-:W-:-:S03]  /*1370*/  IMAD.MOV.U32 R18, RZ, RZ, 0x8 ;  /* 0x00000008ff127424 */ /* 0x000fc600078e00ff */
[----:B------:R-:W-:Y:S01]  /*1380*/  ISETP.GE.AND P2, PT, R11, UR12, PT ;  /* 0x0000000c0b007c0c */ /* 0x000fe2000bf46270 */
[----:B------:R-:W-:-:S12]  /*1390*/  @!P1 IMAD.WIDE R18, R9, R18, UR16 ;  /* 0x0000001009129e25 */ /* 0x000fd8000f8e0212 */
        /* <DEDUP_REMOVED lines=8> */
[----:B------:R-:W-:-:S03]  /*1420*/  IMAD.MOV.U32 R24, RZ, RZ, 0x8 ;  /* 0x00000008ff187424 */ /* 0x000fc600078e00ff */
[----:B------:R-:W-:Y:S01]  /*1430*/  ISETP.GE.AND P1, PT, R13, UR12, PT ;  /* 0x0000000c0d007c0c */ /* 0x000fe2000bf26270 */
[----:B------:R-:W-:-:S12]  /*1440*/  @!P2 IMAD.WIDE R24, R11, R24, UR16 ;  /* 0x000000100b18ae25 */ /* 0x000fd8000f8e0218 */
[----:B------:R-:W-:-:S04]  /*1450*/  @!P1 IMAD.WIDE R26, R13, 0x8, R2 ;  /* 0x000000080d1a9825 */ /* 0x000fc800078e0202 */
[----:B0-----:R-:W-:Y:S01]  /*1460*/  @!P1 IMAD.WIDE R16, R13, 0x8, R4 ;  /* 0x000000080d109825 */ /* 0x001fe200078e0204 */
[----:B--2---:R-:W-:-:S08]  /*1470*/  @!P2 DMUL R22, R20, R20 ;  /* 0x000000141416a228 */ /* 0x004fd00000000000 */
[----:B---3--:R-:W-:-:S07]  /*1480*/  @!P2 DFMA R22, R14, R14, R22 ;  /* 0x0000000e0e16a22b */ /* 0x008fce0000000016 */
        /* <DEDUP_REMOVED lines=8> */
[----:B------:R-:W-:Y:S01]  /*1510*/  @!P2 IMAD.WIDE R18, R9, 0x8, R4 ;  /* 0x000000080912a825 */ /* 0x000fe200078e0204 */
[----:B--2---:R-:W-:-:S08]  /*1520*/  @!P1 DMUL R14, R26, R26 ;  /* 0x0000001a1a0e9228 */ /* 0x004fd00000000000 */
[----:B---3--:R-:W-:-:S07]  /*1530*/  @!P1 DFMA R14, R16, R16, R14 ;  /* 0x00000010100e922b */ /* 0x008fce000000000e */
[----:B------:R1:W-:Y:S04]  /*1540*/  @!P1 STG.E.64 desc[UR20][R12.64], R14 ;  /* 0x0000000e0c009986 */ /* 0x0003e8000c101b14 */
[----:B------:R-:W2:Y:S04]  /*1550*/  @!P2 LDG.E.64 R20, desc[UR20][R20.64] ;  /* 0x000000141414a981 */ /* 0x000ea8000c1e1b00 */
[----:B------:R-:W3:Y:S01]  /*1560*/  @!P2 LDG.E.64 R18, desc[UR20][R18.64] ;  /* 0x000000141212a981 */ /* 0x000ee2000c1e1b00 */
[----:B------:R-:W-:Y:S01]  /*1570*/  MOV R8, 0x8 ;  /* 0x0000000800087802 */ /* 0x000fe20000000f00 */
[----:B------:R-:W-:-:S04]  /*1580*/  VIADD R7, R7, 0x4 ;  /* 0x0000000407077836 */ /* 0x000fc80000000000 */
[----:B------:R-:W-:Y:S01]  /*1590*/  @!P2 IMAD.WIDE R8, R9, R8, UR16 ;  /* 0x000000100908ae25 */ /* 0x000fe2000f8e0208 */
[----:B--2---:R-:W-:-:S08]  /*15a0*/  @!P2 DMUL R16, R20, R20 ;  /* 0x000000141410a228 */ /* 0x004fd00000000000 */
[----:B---3--:R-:W-:-:S07]  /*15b0*/  @!P2 DFMA R16, R18, R18, R16 ;  /* 0x000000121210a22b */ /* 0x008fce0000000010 */
[----:B------:R1:W-:Y:S04]  /*15c0*/  @!P2 STG.E.64 desc[UR20][R8.64], R16 ;  /* 0x000000100800a986 */ /* 0x0003e8000c101b14 */
.L_x_224:
[----:B------:R-:W-:Y:S05]  /*15d0*/  @!P0 EXIT ;  /* 0x000000000000894d */ /* 0x000fea0003800000 */
[----:B------:R-:W-:Y:S02]  /*15e0*/  ISETP.NE.AND P0, PT, R10, 0x1, PT ;  /* 0x000000010a00780c */ /* 0x000fe40003f05270 */
[----:B------:R-:W-:-:S04]  /*15f0*/  LOP3.LUT R6, R6, 0x1, RZ, 0xc0, !PT ;  /* 0x0000000106067812 */ /* 0x000fc800078ec0ff */
[----:B------:R-:W-:-:S07]  /*1600*/  ISETP.NE.U32.AND P2, PT, R6, 0x1, PT ;  /* 0x000000010600780c */ /* 0x000fce0003f45070 */
[----:B------:R-:W-:Y:S06]  /*1610*/  @!P0 BRA `(.L_x_225) ;  /* 0x00000000005c8947 */ /* 0x000fec0003800000 */
[----:B01----:R-:W-:-:S04]  /*1620*/  LEA R17, R7, R0, 0x7 ;  /* 0x0000000007117211 */ /* 0x003fc800078e38ff */
[----:B------:R-:W-:-:S13]  /*1630*/  ISETP.GE.AND P0, PT, R17, UR12, PT ;  /* 0x0000000c11007c0c */ /* 0x000fda000bf06270 */
[----:B------:R-:W-:-:S04]  /*1640*/  @!P0 IMAD.WIDE R12, R17, 0x8, R2 ;  /* 0x00000008110c8825 */ /* 0x000fc800078e0202 */
[C---:B------:R-:W-:Y:S02]  /*1650*/  @!P0 IMAD.WIDE R10, R17.reuse, 0x8, R4 ;  /* 0x00000008110a8825 */ /* 0x040fe400078e0204 */
[----:B------:R-:W2:Y:S04]  /*1660*/  @!P0 LDG.E.64 R12, desc[UR20][R12.64] ;  /* 0x000000140c0c8981 */ /* 0x000ea8000c1e1b00 */
[----:B------:R-:W3:Y:S01]  /*1670*/  @!P0 LDG.E.64 R10, desc[UR20][R10.64] ;  /* 0x000000140a0a8981 */ /* 0x000ee2000c1e1b00 */
[----:B------:R-:W-:Y:S01]  /*1680*/  VIADD R9, R17, 0x80 ;  /* 0x0000008011097836 */ /* 0x000fe20000000000 */
[----:B------:R-:W-:-:S04]  /*1690*/  MOV R16, 0x8 ;  /* 0x0000000800107802 */ /* 0x000fc80000000f00 */
[----:B------:R-:W-:Y:S01]  /*16a0*/  ISETP.GE.AND P1, PT, R9, UR12, PT ;  /* 0x0000000c09007c0c */ /* 0x000fe2000bf26270 */
[----:B------:R-:W-:-:S12]  /*16b0*/  @!P0 IMAD.WIDE R16, R17, R16, UR16 ;  /* 0x0000001011108e25 */ /* 0x000fd8000f8e0210 */
[----:B------:R-:W-:Y:S01]  /*16c0*/  @!P1 IMAD.WIDE R18, R9, 0x8, R2 ;  /* 0x0000000809129825 */ /* 0x000fe200078e0202 */
[----:B--2---:R-:W-:-:S08]  /*16d0*/  @!P0 DMUL R14, R12, R12 ;  /* 0x0000000c0c0e8228 */ /* 0x004fd00000000000 */
[----:B---3--:R-:W-:Y:S01]  /*16e0*/  @!P0 DFMA R14, R10, R10, R14 ;  /* 0x0000000a0a0e822b */ /* 0x008fe2000000000e */
[----:B------:R-:W-:-:S06]  /*16f0*/  @!P1 IMAD.WIDE R12, R9, 0x8, R4 ;  /* 0x00000008090c9825 */ /* 0x000fcc00078e0204 */
[----:B------:R2:W-:Y:S04]  /*1700*/  @!P0 STG.E.64 desc[UR20][R16.64], R14 ;  /* 0x0000000e10008986 */ /* 0x0005e8000c101b14 */
[----:B------:R-:W3:Y:S04]  /*1710*/  @!P1 LDG.E.64 R18, desc[UR20][R18.64] ;  /* 0x0000001412129981 */ /* 0x000ee8000c1e1b00 */
[----:B------:R-:W4:Y:S01]  /*1720*/  @!P1 LDG.E.64 R12, desc[UR20][R12.64] ;  /* 0x000000140c0c9981 */ /* 0x000f22000c1e1b00 */
[----:B------:R-:W-:Y:S01]  /*1730*/  IMAD.MOV.U32 R8, RZ, RZ, 0x8 ;  /* 0x00000008ff087424 */ /* 0x000fe200078e00ff */
[----:B------:R-:W-:-:S03]  /*1740*/  IADD3 R7, PT, PT, R7, 0x2, RZ ;  /* 0x0000000207077810 */ /* 0x000fc60007ffe0ff */
[----:B------:R-:W-:Y:S01]  /*1750*/  @!P1 IMAD.WIDE R8, R9, R8, UR16 ;  /* 0x0000001009089e25 */ /* 0x000fe2000f8e0208 */
[----:B---3--:R-:W-:-:S08]  /*1760*/  @!P1 DMUL R10, R18, R18 ;  /* 0x00000012120a9228 */ /* 0x008fd00000000000 */
[----:B----4-:R-:W-:-:S07]  /*1770*/  @!P1 DFMA R10, R12, R12, R10 ;  /* 0x0000000c0c0a922b */ /* 0x010fce000000000a */
[----:B------:R2:W-:Y:S04]  /*1780*/  @!P1 STG.E.64 desc[UR20][R8.64], R10 ;  /* 0x0000000a08009986 */ /* 0x0005e8000c101b14 */
.L_x_225:
[----:B------:R-:W-:Y:S05]  /*1790*/  @P2 EXIT ;  /* 0x000000000000294d */ /* 0x000fea0003800000 */
[----:B-12---:R-:W-:-:S05]  /*17a0*/  IMAD R9, R7, 0x80, R0 ;  /* 0x0000008007097824 */ /* 0x006fca00078e0200 */
[----:B------:R-:W-:-:S13]  /*17b0*/  ISETP.GE.AND P0, PT, R9, UR12, PT ;  /* 0x0000000c09007c0c */ /* 0x000fda000bf06270 */
[----:B------:R-:W-:Y:S05]  /*17c0*/  @P0 EXIT ;  /* 0x000000000000094d */ /* 0x000fea0003800000 */
        /* <DEDUP_REMOVED lines=10> */
.L_x_226:
        /* <DEDUP_REMOVED lines=9> */
.L_x_325:


//--------------------- .text._ZN3cub18CUB_300001_SM_10006detail9transform16transform_kernelINS2_10policy_hubILb1EN4cuda3std3__45tupleIJN6thrust24THRUST_300001_SM_1000_NS17counting_iteratorIiNSA_11use_defaultESC_SC_EEEEEE10policy1000El7rng_gpuNSA_6detail15normal_iteratorINSA_10device_ptrIdEEEEJSD_EEEvT0_iT1_T2_DpNS2_10kernel_argIT3_EE --------------------------
	.section	.text._ZN3cub18CUB_300001_SM_10006detail9transform16transform_kernelINS2_10policy_hubILb1EN4cuda3std3__45tupleIJN6thrust24THRUST_300001_SM_1000_NS17counting_iteratorIiNSA_11use_defaultESC_SC_EEEEEE10policy1000El7rng_gpuNSA_6detail15normal_iteratorINSA_10device_ptrIdEEEEJSD_EEEvT0_iT1_T2_DpNS2_10kernel_argIT3_EE,"ax",@progbits
	.align	128
        .global         _ZN3cub18CUB_300001_SM_10006detail9transform16transform_kernelINS2_10policy_hubILb1EN4cuda3std3__45tupleIJN6thrust24THRUST_300001_SM_1000_NS17counting_iteratorIiNSA_11use_defaultESC_SC_EEEEEE10policy1000El7rng_gpuNSA_6detail15normal_iteratorINSA_10device_ptrIdEEEEJSD_EEEvT0_iT1_T2_DpNS2_10kernel_argIT3_EE
        .type           _ZN3cub18CUB_300001_SM_10006detail9transform16transform_kernelINS2_10policy_hubILb1EN4cuda3std3__45tupleIJN6thrust24THRUST_300001_SM_1000_NS17counting_iteratorIiNSA_11use_defaultESC_SC_EEEEEE10policy1000El7rng_gpuNSA_6detail15normal_iteratorINSA_10device_ptrIdEEEEJSD_EEEvT0_iT1_T2_DpNS2_10kernel_argIT3_EE,@function
        .size           _ZN3cub18CUB_300001_SM_10006detail9transform16transform_kernelINS2_10policy_hubILb1EN4cuda3std3__45tupleIJN6thrust24THRUST_300001_SM_1000_NS17counting_iteratorIiNSA_11use_defaultESC_SC_EEEEEE10policy1000El7rng_gpuNSA_6detail15normal_iteratorINSA_10device_ptrIdEEEEJSD_EEEvT0_iT1_T2_DpNS2_10kernel_argIT3_EE,(.L_x_316 - _ZN3cub18CUB_300001_SM_10006detail9transform16transform_kernelINS2_10policy_hubILb1EN4cuda3std3__45tupleIJN6thrust24THRUST_300001_SM_1000_NS17counting_iteratorIiNSA_11use_defaultESC_SC_EEEEEE10policy1000El7rng_gpuNSA_6detail15normal_iteratorINSA_10device_ptrIdEEEEJSD_EEEvT0_iT1_T2_DpNS2_10kernel_argIT3_EE)
        .other          _ZN3cub18CUB_300001_SM_10006detail9transform16transform_kernelINS2_10policy_hubILb1EN4cuda3std3__45tupleIJN6thrust24THRUST_300001_SM_1000_NS17counting_iteratorIiNSA_11use_defaultESC_SC_EEEEEE10policy1000El7rng_gpuNSA_6detail15normal_iteratorINSA_10device_ptrIdEEEEJSD_EEEvT0_iT1_T2_DpNS2_10kernel_argIT3_EE,@"STO_CUDA_ENTRY STV_DEFAULT"
_ZN3cub18CUB_300001_SM_10006detail9transform16transform_kernelINS2_10policy_hubILb1EN4cuda3std3__45tupleIJN6thrust24THRUST_300001_SM_1000_NS17counting_iteratorIiNSA_11use_defaultESC_SC_EEEEEE10policy1000El7rng_gpuNSA_6detail15normal_iteratorINSA_10device_ptrIdEEEEJSD_EEEvT0_iT1_T2_DpNS2_10kernel_argIT3_EE:
.text._ZN3cub18CUB_300001_SM_10006detail9transform16transform_kernelINS2_10policy_hubILb1EN4cuda3std3__45tupleIJN6thrust24THRUST_300001_SM_1000_NS17counting_iteratorIiNSA_11use_defaultESC_SC_EEEEEE10policy1000El7rng_gpuNSA_6detail15normal_iteratorINSA_10device_ptrIdEEEEJSD_EEEvT0_iT1_T2_DpNS2_10kernel_argIT3_EE:
[----:B------:R-:W-:Y:S01]  /*0000*/  LDC R1, c[0x0][0x37c] ;  /* 0x0000df00ff017b82 */ /* 0x000fe20000000800 */
[----:B------:R-:W0:Y:S07]  /*0010*/  LDCU UR10, c[0x0][0x388] ;  /* 0x00007100ff0a77ac */ /* 0x000e2e0008000800 */
[----:B------:R-:W1:Y:S01]  /*0020*/  S2UR UR5, SR_CTAID.X ;  /* 0x00000000000579c3 */ /* 0x000e620000002500 */
[----:B------:R-:W-:Y:S01]  /*0030*/  IMAD.MOV.U32 R3, RZ, RZ, 0x41dfffff ;  /* 0x41dfffffff037424 */ /* 0x000fe200078e00ff */
[----:B------:R-:W2:Y:S01]  /*0040*/  LDCU.64 UR6, c[0x0][0x380] ;  /* 0x00007000ff0677ac */ /* 0x000ea20008000a00 */
[----:B------:R-:W-:Y:S01]  /*0050*/  UMOV UR16, 0xff800000 ;  /* 0xff80000000107882 */ /* 0x000fe20000000000 */
[----:B0-----:R-:W-:-:S04]  /*0060*/  USHF.L.U32 UR11, UR10, 0x7, URZ ;  /* 0x000000070a0b7899 */ /* 0x001fc800080006ff */
[----:B------:R-:W-:Y:S02]  /*0070*/  USHF.R.S32.HI UR14, URZ, 0x1f, UR11 ;  /* 0x0000001fff0e7899 */ /* 0x000fe4000801140b */
[----:B-1----:R-:W-:Y:S02]  /*0080*/  UIMAD.WIDE.U32 UR12, UR11, UR5, URZ ;  /* 0x000000050b0c72a5 */ /* 0x002fe4000f8e00ff */
[----:B------:R-:W-:Y:S02]  /*0090*/  UIMAD UR9, UR14, UR5, URZ ;  /* 0x000000050e0972a4 */ /* 0x000fe4000f8e02ff */
[----:B--2---:R-:W-:Y:S02]  /*00a0*/  UIADD3 UR8, UP1, UPT, -UR12, UR6, URZ ;  /* 0x000000060c087290 */ /* 0x004fe4000ff3e1ff */
[----:B------:R-:W-:Y:S02]  /*00b0*/  UIADD3 UR9, UPT, UPT, UR13, UR9, URZ ;  /* 0x000000090d097290 */ /* 0x000fe4000fffe0ff */
[----:B------:R-:W-:-:S02]  /*00c0*/  UISETP.LT.U32.AND UP0, UPT, UR8, UR11, UPT ;  /* 0x0000000b0800728c */ /* 0x000fc4000bf01070 */
[----:B------:R-:W-:-:S04]  /*00d0*/  UIADD3.X UR4, UPT, UPT, ~UR9, UR7, URZ, UP1, !UPT ;  /* 0x0000000709047290 */ /* 0x000fc80008ffe5ff */
[----:B------:R-:W-:Y:S01]  /*00e0*/  UISETP.LT.AND.EX UP0, UPT, UR4, UR14, UPT, UP0 ;  /* 0x0000000e0400728c */ /* 0x000fe2000bf01300 */
[----:B------:R-:W0:Y:S03]  /*00f0*/  LDCU.64 UR14, c[0x0][0x358] ;  /* 0x00006b00ff0e77ac */ /* 0x000e260008000a00 */
[----:B------:R-:W-:-:S04]  /*0100*/  USEL UR8, UR8, UR11, UP0 ;  /* 0x0000000b08087287 */ /* 0x000fc80008000000 */
[----:B------:R-:W-:-:S09]  /*0110*/  UISETP.NE.AND UP0, UPT, UR11, UR8, UPT ;  /* 0x000000080b00728c */ /* 0x000fd2000bf05270 */
[----:B------:R-:W-:Y:S05]  /*0120*/  BRA.U !UP0, `(.L_x_227) ;  /* 0x0000001108847547 */ /* 0x000fea000b800000 */
[----:B------:R-:W-:-:S06]  /*0130*/  UISETP.GE.AND UP0, UPT, UR10, 0x1, UPT ;  /* 0x000000010a00788c */ /* 0x000fcc000bf06270 */
[----:B------:R-:W-:-:S13]  /*0140*/  PLOP3.LUT P0, PT, PT, PT, UP0, 0x80, 0x8 ;  /* 0x000000000008781c */ /* 0x000fda0003f0f008 */
[----:B0-----:R-:W-:Y:S05]  /*0150*/  @!P0 EXIT ;  /* 0x000000000000894d */ /* 0x001fea0003800000 */
[----:B------:R-:W0:Y:S01]  /*0160*/  S2R R2, SR_TID.X ;  /* 0x0000000000027919 */ /* 0x000e220000002100 */
[----:B------:R-:W-:Y:S01]  /*0170*/  UISETP.GE.U32.AND UP0, UPT, UR10, 0x4, UPT ;  /* 0x000000040a00788c */ /* 0x000fe2000bf06070 */
[----:B------:R-:W-:Y:S01]  /*0180*/  IMAD.MOV.U32 R5, RZ, RZ, RZ ;  /* 0x000000ffff057224 */ /* 0x000fe200078e00ff */
[----:B------:R-:W-:-:S07]  /*0190*/  ULOP3.LUT UR11, UR10, 0x3, URZ, 0xc0, !UPT ;  /* 0x000000030a0b7892 */ /* 0x000fce000f8ec0ff */
[----:B------:R-:W-:Y:S05]  /*01a0*/  BRA.U !UP0, `(.L_x_228) ;  /* 0x0000000d085c7547 */ /* 0x000fea000b800000 */
[----:B------:R-:W1:Y:S01]  /*01b0*/  LDCU UR17, c[0x0][0x398] ;  /* 0x00007300ff1177ac */ /* 0x000e620008000800 */
[----:B0-----:R-:W-:Y:S01]  /*01c0*/  VIADD R6, R2, 0x100 ;  /* 0x0000010002067836 */ /* 0x001fe20000000000 */
[----:B------:R-:W0:Y:S01]  /*01d0*/  LDCU.64 UR6, c[0x0][0x390] ;  /* 0x00007200ff0677ac */ /* 0x000e220008000a00 */
[----:B------:R-:W-:Y:S02]  /*01e0*/  UIMAD UR5, UR5, UR10, URZ ;  /* 0x0000000a050572a4 */ /* 0x000fe4000f8e02ff */
[----:B------:R-:W-:-:S04]  /*01f0*/  ULOP3.LUT UR4, UR10, 0x7ffffffc, URZ, 0xc0, !UPT ;  /* 0x7ffffffc0a047892 */ /* 0x000fc8000f8ec0ff */
[----:B------:R-:W-:Y:S01]  /*0200*/  IMAD.U32 R5, RZ, RZ, UR5 ;  /* 0x00000005ff057e24 */ /* 0x000fe2000f8e00ff */
[----:B------:R-:W-:Y:S01]  /*0210*/  UIADD3 UR10, UPT, UPT, -UR4, URZ, URZ ;  /* 0x000000ff040a7290 */ /* 0x000fe2000fffe1ff */
[----:B-1----:R-:W-:Y:S01]  /*0220*/  VIADD R4, R2, UR17 ;  /* 0x0000001102047c36 */ /* 0x002fe20008000000 */
[----:B------:R-:W-:Y:S01]  /*0230*/  MOV R7, UR17 ;  /* 0x0000001100077c02 */ /* 0x000fe20008000f00 */
[----:B0-----:R-:W-:Y:S02]  /*0240*/  ULEA UR6, UP0, UR12, UR6, 0x3 ;  /* 0x000000060c067291 */ /* 0x001fe4000f8018ff */
[----:B------:R-:W-:Y:S01]  /*0250*/  IMAD R4, R4, 0x16ad68c, RZ ;  /* 0x016ad68c04047824 */ /* 0x000fe200078e02ff */
[--C-:B------:R-:W-:Y:S01]  /*0260*/  IADD3 R8, PT, PT, R7, UR12, R2.reuse ;  /* 0x0000000c07087c10 */ /* 0x100fe2000fffe002 */
[----:B------:R-:W-:Y:S01]  /*0270*/  IMAD.MOV.U32 R7, RZ, RZ, R2 ;  /* 0x000000ffff077224 */ /* 0x000fe200078e0002 */
[----:B------:R-:W-:Y:S01]  /*0280*/  ULEA.HI.X UR7, UR12, UR7, UR9, 0x3, UP0 ;  /* 0x000000070c077291 */ /* 0x000fe200080f1c09 */
[----:B------:R-:W-:Y:S01]  /*0290*/  IMAD R4, R5, -0x4a94ba00, R4 ;  /* 0xb56b460005047824 */ /* 0x000fe200078e0204 */
[----:B------:R-:W-:Y:S01]  /*02a0*/  UIADD3 UR5, UP0, UPT, UR6, 0x800, URZ ;  /* 0x0000080006057890 */ /* 0x000fe2000ff1e0ff */
[----:B------:R-:W-:-:S02]  /*02b0*/  IMAD.U32 R5, RZ, RZ, UR4 ;  /* 0x00000004ff057e24 */ /* 0x000fc4000f8e00ff */
[----:B------:R-:W-:Y:S01]  /*02c0*/  IMAD R8, R8, 0x16ad68c, RZ ;  /* 0x016ad68c08087824 */ /* 0x000fe200078e02ff */
[----:B------:R-:W-:-:S12]  /*02d0*/  UIADD3.X UR6, UPT, UPT, URZ, UR7, URZ, UP0, !UPT ;  /* 0x00000007ff067290 */ /* 0x000fd800087fe4ff */
.L_x_245:
[----:B------:R-:W-:Y:S01]  /*02e0*/  VIADD R0, R6, 0xffffff00 ;  /* 0xffffff0006007836 */ /* 0x000fe20000000000 */
[----:B------:R-:W-:Y:S01]  /*02f0*/  UIADD3 UR10, UPT, UPT, UR10, 0x4, URZ ;  /* 0x000000040a0a7890 */ /* 0x000fe2000fffe0ff */
[----:B0123--:R-:W-:Y:S01]  /*0300*/  MOV R12, UR5 ;  /* 0x00000005000c7c02 */ /* 0x00ffe20008000f00 */
[----:B------:R-:W-:Y:S01]  /*0310*/  IMAD.U32 R13, RZ, RZ, UR6 ;  /* 0x00000006ff0d7e24 */ /* 0x000fe2000f8e00ff */
[----:B------:R-:W-:Y:S01]  /*0320*/  BSSY.RECONVERGENT B1, `(.L_x_229) ;  /* 0x000002e000017945 */ /* 0x000fe20003800200 */
[----:B------:R-:W-:Y:S01]  /*0330*/  ISETP.GE.AND P0, PT, R0, UR8, PT ;  /* 0x0000000800007c0c */ /* 0x000fe2000bf06270 */
[----:B------:R-:W-:Y:S01]  /*0340*/  UISETP.NE.AND UP0, UPT, UR10, URZ, UPT ;  /* 0x000000ff0a00728c */ /* 0x000fe2000bf05270 */
[----:B------:R-:W-:-:S11]  /*0350*/  IMAD.WIDE R12, R7, 0x8, R12 ;  /* 0x00000008070c7825 */ /* 0x000fd600078e020c */
[----:B------:R-:W-:Y:S05]  /*0360*/  @P0 BRA `(.L_x_230) ;  /* 0x0000000000a40947 */ /* 0x000fea0003800000 */
[----:B------:R-:W-:Y:S01]  /*0370*/  IMAD.HI R0, R8, 0x6ed65761, RZ ;  /* 0x6ed6576108007827 */ /* 0x000fe200078e02ff */
[----:B------:R-:W0:Y:S03]  /*0380*/  MUFU.RCP64H R15, 2.14748262400000000000e+09 ;  /* 0x41dfffff000f7908 */ /* 0x000e260000001800 */
[----:B------:R-:W-:Y:S01]  /*0390*/  HFMA2 R14, -RZ, RZ, 0, 5.9604644775390625e-08 ;  /* 0x00000001ff0e7431 */ /* 0x000fe200000001ff */
[----:B------:R-:W-:Y:S01]  /*03a0*/  BSSY.RECONVERGENT B2, `(.L_x_231) ;  /* 0x0000024000027945 */ /* 0x000fe20003800200 */
[----:B------:R-:W-:Y:S01]  /*03b0*/  IMAD.MOV.U32 R10, RZ, RZ, -0x800000 ;  /* 0xff800000ff0a7424 */ /* 0x000fe200078e00ff */
[----:B------:R-:W-:-:S04]  /*03c0*/  SHF.R.U32.HI R9, RZ, 0x1f, R0 ;  /* 0x0000001fff097819 */ /* 0x000fc80000011600 */
[----:B------:R-:W-:-:S05]  /*03d0*/  LEA.HI.SX32 R9, R0, R9, 0x10 ;  /* 0x0000000900097211 */ /* 0x000fca00078f82ff */
[----:B------:R-:W-:-:S04]  /*03e0*/  IMAD R9, R9, -0x24f48, R8 ;  /* 0xfffdb0b809097824 */ /* 0x000fc800078e0208 */
[----:B------:R-:W-:-:S04]  /*03f0*/  IMAD.HI.U32 R0, R9, 0x3, RZ ;  /* 0x0000000309007827 */ /* 0x000fc800078e00ff */
[----:B------:R-:W-:-:S05]  /*0400*/  IMAD.IADD R11, R9, 0x1, -R0 ;  /* 0x00000001090b7824 */ /* 0x000fca00078e0a00 */
[----:B------:R-:W-:-:S04]  /*0410*/  LEA.HI R11, R11, R0, RZ, 0x1f ;  /* 0x000000000b0b7211 */ /* 0x000fc800078ff8ff */
[----:B------:R-:W-:Y:S01]  /*0420*/  SHF.R.U32.HI R0, RZ, 0x1e, R11 ;  /* 0x0000001eff007819 */ /* 0x000fe2000001160b */
[----:B------:R-:W-:-:S04]  /*0430*/  IMAD.MOV.U32 R11, RZ, RZ, 0x41dfffff ;  /* 0x41dfffffff0b7424 */ /* 0x000fc800078e00ff */
[----:B------:R-:W-:Y:S02]  /*0440*/  IMAD R0, R0, -0x7fffffff, R9 ;  /* 0x8000000100007824 */ /* 0x000fe400078e0209 */
[----:B0-----:R-:W-:-:S03]  /*0450*/  DFMA R16, R14, -R10, 1 ;  /* 0x3ff000000e10742b */ /* 0x001fc6000000080a */
[----:B------:R-:W-:-:S05]  /*0460*/  VIMNMX.U32 R0, PT, PT, R0, 0x1, !PT ;  /* 0x0000000100007848 */ /* 0x000fca0007fe0000 */
[----:B------:R-:W-:Y:S01]  /*0470*/  IMAD.HI.U32 R9, R0, 0x5e4789c9, RZ ;  /* 0x5e4789c900097827 */ /* 0x000fe200078e00ff */
[----:B------:R-:W-:-:S04]  /*0480*/  DFMA R16, R16, R16, R16 ;  /* 0x000000101010722b */ /* 0x000fc80000000010 */
[----:B------:R-:W-:-:S04]  /*0490*/  SHF.R.U32.HI R9, RZ, 0xe, R9 ;  /* 0x0000000eff097819 */ /* 0x000fc80000011609 */
[----:B------:R-:W-:Y:S01]  /*04a0*/  DFMA R14, R14, R16, R14 ;  /* 0x000000100e0e722b */ /* 0x000fe2000000000e */
[C---:B------:R-:W-:Y:S02]  /*04b0*/  IMAD R0, R9.reuse, -0xadc8, R0 ;  /* 0xffff523809007824 */ /* 0x040fe400078e0200 */
[----:B------:R-:W-:Y:S02]  /*04c0*/  IMAD R9, R9, 0xd47, RZ ;  /* 0x00000d4709097824 */ /* 0x000fe400078e02ff */
[----:B------:R-:W-:-:S03]  /*04d0*/  IMAD R0, R0, 0xbc8f, RZ ;  /* 0x0000bc8f00007824 */ /* 0x000fc600078e02ff */
[----:B------:R-:W-:Y:S01]  /*04e0*/  LOP3.LUT R19, R9, 0x7fffffff, RZ, 0x3c, !PT ;  /* 0x7fffffff09137812 */ /* 0x000fe200078e3cff */
[----:B------:R-:W-:Y:S01]  /*04f0*/  DFMA R16, R14, -R10, 1 ;  /* 0x3ff000000e10742b */ /* 0x000fe2000000080a */
[----:B------:R-:W-:-:S07]  /*0500*/  ISETP.GE.U32.AND P0, PT, R0, R9, PT ;  /* 0x000000090000720c */ /* 0x000fce0003f06070 */
[----:B------:R-:W-:-:S06]  /*0510*/  DFMA R16, R14, R16, R14 ;  /* 0x000000100e10722b */ /* 0x000fcc000000000e */
[----:B------:R-:W-:-:S05]  /*0520*/  @P0 IMAD.MOV R19, RZ, RZ, -R9 ;  /* 0x000000ffff130224 */ /* 0x000fca00078e0a09 */
[----:B------:R-:W-:-:S06]  /*0530*/  IADD3 R19, PT, PT, R0, -0x1, R19 ;  /* 0xffffffff00137810 */ /* 0x000fcc0007ffe013 */
[----:B------:R-:W0:Y:S02]  /*0540*/  I2F.F64.U32 R18, R19 ;  /* 0x0000001300127312 */ /* 0x000e240000201800 */
[----:B0-----:R-:W-:Y:S01]  /*0550*/  DMUL R26, R18, R16 ;  /* 0x00000010121a7228 */ /* 0x001fe20000000000 */
[----:B------:R-:W-:-:S07]  /*0560*/  FSETP.GEU.AND P1, PT, |R19|, 6.5827683646048100446e-37, PT ;  /* 0x036000001300780b */ /* 0x000fce0003f2e200 */
[----:B------:R-:W-:-:S08]  /*0570*/  DFMA R10, R26, -R10, R18 ;  /* 0x8000000a1a0a722b */ /* 0x000fd00000000012 */
[----:B------:R-:W-:-:S10]  /*0580*/  DFMA R26, R16, R10, R26 ;  /* 0x0000000a101a722b */ /* 0x000fd4000000001a */
[----:B------:R-:W-:-:S05]  /*0590*/  FFMA R0, RZ, 27.999998092651367188, R27 ;  /* 0x41dfffffff007823 */ /* 0x000fca000000001b */
[----:B------:R-:W-:-:S13]  /*05a0*/  FSETP.GT.AND P0, PT, |R0|, 1.469367938527859385e-39, PT ;  /* 0x001000000000780b */ /* 0x000fda0003f04200 */
[----:B------:R-:W-:Y:S05]  /*05b0*/  @P0 BRA P1, `(.L_x_232) ;  /* 0x0000000000080947 */ /* 0x000fea0000800000 */
[----:B------:R-:W-:-:S07]  /*05c0*/  MOV R0, 0x5e0 ;  /* 0x000005e000007802 */ /* 0x000fce0000000f00 */
[----:B------:R-:W-:Y:S05]  /*05d0*/  CALL.REL.NOINC `($__internal_0_$__cuda_sm20_div_rn_f64_full) ;  /* 0x0000001c00787944 */ /* 0x000fea0003c00000 */
.L_x_232:
[----:B------:R-:W-:Y:S05]  /*05e0*/  BSYNC.RECONVERGENT B2 ;  /* 0x0000000000027941 */ /* 0x000fea0003800200 */
.L_x_231:
[----:B------:R0:W-:Y:S02]  /*05f0*/  STG.E.64 desc[UR14][R12.64+-0x800], R26 ;  /* 0xfff8001a0c007986 */ /* 0x0001e4000c101b0e */
.L_x_230:
[----:B------:R-:W-:Y:S05]  /*0600*/  BSYNC.RECONVERGENT B1 ;  /* 0x0000000000017941 */ /* 0x000fea0003800200 */
.L_x_229:
[----:B------:R-:W-:Y:S01]  /*0610*/  VIADD R0, R6, 0xffffff80 ;  /* 0xffffff8006007836 */ /* 0x000fe20000000000 */
[----:B------:R-:W-:Y:S04]  /*0620*/  BSSY.RECONVERGENT B1, `(.L_x_233) ;  /* 0x000002d000017945 */ /* 0x000fe80003800200 */
[----:B------:R-:W-:-:S13]  /*0630*/  ISETP.GE.AND P0, PT, R0, UR8, PT ;  /* 0x0000000800007c0c */ /* 0x000fda000bf06270 */
[----:B------:R-:W-:Y:S05]  /*0640*/  @P0 BRA `(.L_x_234) ;  /* 0x0000000000a80947 */ /* 0x000fea0003800000 */
[----:B------:R-:W-:Y:S01]  /*0650*/  VIADD R0, R4, 0xb56b4600 ;  /* 0xb56b460004007836 */ /* 0x000fe20000000000 */
[----:B------:R-:W1:Y:S01]  /*0660*/  MUFU.RCP64H R15, 2.14748262400000000000e+09 ;  /* 0x41dfffff000f7908 */ /* 0x000e620000001800 */
[----:B------:R-:W-:Y:S01]  /*0670*/  IMAD.MOV.U32 R14, RZ, RZ, 0x1 ;  /* 0x00000001ff0e7424 */ /* 0x000fe200078e00ff */
[----:B------:R-:W-:Y:S01]  /*0680*/  BSSY.RECONVERGENT B2, `(.L_x_235) ;  /* 0x0000025000027945 */ /* 0x000fe20003800200 */
[----:B------:R-:W-:-:S05]  /*0690*/  IMAD.HI R9, R0, 0x6ed65761, RZ ;  /* 0x6ed6576100097827 */ /* 0x000fca00078e02ff */
[----:B------:R-:W-:-:S04]  /*06a0*/  SHF.R.U32.HI R10, RZ, 0x1f, R9 ;  /* 0x0000001fff0a7819 */ /* 0x000fc80000011609 */
[----:B------:R-:W-:Y:S02]  /*06b0*/  LEA.HI.SX32 R9, R9, R10, 0x10 ;  /* 0x0000000a09097211 */ /* 0x000fe400078f82ff */
[----:B------:R-:W-:-:S03]  /*06c0*/  MOV R10, 0xff800000 ;  /* 0xff800000000a7802 */ /* 0x000fc60000000f00 */
[----:B------:R-:W-:-:S04]  /*06d0*/  IMAD R9, R9, -0x24f48, R0 ;  /* 0xfffdb0b809097824 */ /* 0x000fc800078e0200 */
[----:B------:R-:W-:-:S04]  /*06e0*/  IMAD.HI.U32 R0, R9, 0x3, RZ ;  /* 0x0000000309007827 */ /* 0x000fc800078e00ff */
[----:B------:R-:W-:-:S05]  /*06f0*/  IMAD.IADD R11, R9, 0x1, -R0 ;  /* 0x00000001090b7824 */ /* 0x000fca00078e0a00 */
[----:B------:R-:W-:-:S04]  /*0700*/  LEA.HI R11, R11, R0, RZ, 0x1f ;  /* 0x000000000b0b7211 */ /* 0x000fc800078ff8ff */
[----:B------:R-:W-:Y:S01]  /*0710*/  SHF.R.U32.HI R0, RZ, 0x1e, R11 ;  /* 0x0000001eff007819 */ /* 0x000fe2000001160b */
[----:B------:R-:W-:-:S04]  /*0720*/  IMAD.MOV.U32 R11, RZ, RZ, 0x41dfffff ;  /* 0x41dfffffff0b7424 */ /* 0x000fc800078e00ff */
[----:B------:R-:W-:Y:S02]  /*0730*/  IMAD R0, R0, -0x7fffffff, R9 ;  /* 0x8000000100007824 */ /* 0x000fe400078e0209 */
[----:B-1----:R-:W-:-:S03]  /*0740*/  DFMA R16, R14, -R10, 1 ;  /* 0x3ff000000e10742b */ /* 0x002fc6000000080a */
        /* <DEDUP_REMOVED lines=24> */
.L_x_236:
[----:B------:R-:W-:Y:S05]  /*08d0*/  BSYNC.RECONVERGENT B2 ;  /* 0x0000000000027941 */ /* 0x000fea0003800200 */
.L_x_235:
[----:B------:R1:W-:Y:S02]  /*08e0*/  STG.E.64 desc[UR14][R12.64+-0x400], R26 ;  /* 0xfffc001a0c007986 */ /* 0x0003e4000c101b0e */
.L_x_234:
[----:B------:R-:W-:Y:S05]  /*08f0*/  BSYNC.RECONVERGENT B1 ;  /* 0x0000000000017941 */ /* 0x000fea0003800200 */
.L_x_233:
[----:B------:R-:W-:Y:S01]  /*0900*/  ISETP.GE.AND P0, PT, R6, UR8, PT ;  /* 0x0000000806007c0c */ /* 0x000fe2000bf06270 */
[----:B------:R-:W-:-:S12]  /*0910*/  BSSY.RECONVERGENT B1, `(.L_x_237) ;  /* 0x000002c000017945 */ /* 0x000fd80003800200 */
[----:B------:R-:W-:Y:S05]  /*0920*/  @P0 BRA `(.L_x_238) ;  /* 0x0000000000a80947 */ /* 0x000fea0003800000 */
[----:B------:R-:W-:Y:S01]  /*0930*/  VIADD R0, R4, 0x6ad68c00 ;  /* 0x6ad68c0004007836 */ /* 0x000fe20000000000 */
[----:B------:R-:W2:Y:S01]  /*0940*/  MUFU.RCP64H R15, 2.14748262400000000000e+09 ;  /* 0x41dfffff000f7908 */ /* 0x000ea20000001800 */
[----:B------:R-:W-:Y:S01]  /*0950*/  IMAD.MOV.U32 R14, RZ, RZ, 0x1 ;  /* 0x00000001ff0e7424 */ /* 0x000fe200078e00ff */
[----:B------:R-:W-:Y:S01]  /*0960*/  BSSY.RECONVERGENT B2, `(.L_x_239) ;  /* 0x0000025000027945 */ /* 0x000fe20003800200 */
[----:B------:R-:W-:-:S05]  /*0970*/  IMAD.HI R9, R0, 0x6ed65761, RZ ;  /* 0x6ed6576100097827 */ /* 0x000fca00078e02ff */
[----:B------:R-:W-:-:S04]  /*0980*/  SHF.R.U32.HI R10, RZ, 0x1f, R9 ;  /* 0x0000001fff0a7819 */ /* 0x000fc80000011609 */
[----:B------:R-:W-:Y:S01]  /*0990*/  LEA.HI.SX32 R9, R9, R10, 0x10 ;  /* 0x0000000a09097211 */ /* 0x000fe200078f82ff */
[----:B------:R-:W-:-:S04]  /*09a0*/  IMAD.MOV.U32 R10, RZ, RZ, -0x800000 ;  /* 0xff800000ff0a7424 */ /* 0x000fc800078e00ff */
[----:B------:R-:W-:-:S04]  /*09b0*/  IMAD R9, R9, -0x24f48, R0 ;  /* 0xfffdb0b809097824 */ /* 0x000fc800078e0200 */
[----:B------:R-:W-:-:S05]  /*09c0*/  IMAD.HI.U32 R0, R9, 0x3, RZ ;  /* 0x0000000309007827 */ /* 0x000fca00078e00ff */
[----:B------:R-:W-:-:S04]  /*09d0*/  IADD3 R11, PT, PT, R9, -R0, RZ ;  /* 0x80000000090b7210 */ /* 0x000fc80007ffe0ff */
[----:B------:R-:W-:-:S04]  /*09e0*/  LEA.HI R11, R11, R0, RZ, 0x1f ;  /* 0x000000000b0b7211 */ /* 0x000fc800078ff8ff */
[----:B------:R-:W-:Y:S01]  /*09f0*/  SHF.R.U32.HI R0, RZ, 0x1e, R11 ;  /* 0x0000001eff007819 */ /* 0x000fe2000001160b */
[----:B------:R-:W-:-:S04]  /*0a00*/  IMAD.MOV.U32 R11, RZ, RZ, 0x41dfffff ;  /* 0x41dfffffff0b7424 */ /* 0x000fc800078e00ff */
[----:B------:R-:W-:Y:S02]  /*0a10*/  IMAD R0, R0, -0x7fffffff, R9 ;  /* 0x8000000100007824 */ /* 0x000fe400078e0209 */
[----:B--2---:R-:W-:-:S03]  /*0a20*/  DFMA R16, R14, -R10, 1 ;  /* 0x3ff000000e10742b */ /* 0x004fc6000000080a */
        /* <DEDUP_REMOVED lines=15> */
[----:B01----:R-:W-:Y:S01]  /*0b20*/  DMUL R26, R16, R18 ;  /* 0x00000012101a7228 */ /* 0x003fe20000000000 */
        /* <DEDUP_REMOVED lines=8> */
.L_x_240:
[----:B------:R-:W-:Y:S05]  /*0bb0*/  BSYNC.RECONVERGENT B2 ;  /* 0x0000000000027941 */ /* 0x000fea0003800200 */
.L_x_239:
[----:B------:R2:W-:Y:S02]  /*0bc0*/  STG.E.64 desc[UR14][R12.64], R26 ;  /* 0x0000001a0c007986 */ /* 0x0005e4000c101b0e */
.L_x_238:
[----:B------:R-:W-:Y:S05]  /*0bd0*/  BSYNC.RECONVERGENT B1 ;  /* 0x0000000000017941 */ /* 0x000fea0003800200 */
.L_x_237:
[----:B------:R-:W-:Y:S01]  /*0be0*/  IADD3 R0, PT, PT, R6, 0x80, RZ ;  /* 0x0000008006007810 */ /* 0x000fe20007ffe0ff */
[----:B------:R-:W-:Y:S03]  /*0bf0*/  BSSY.RECONVERGENT B1, `(.L_x_241) ;  /* 0x000002d000017945 */ /* 0x000fe60003800200 */
[----:B------:R-:W-:-:S13]  /*0c00*/  ISETP.GE.AND P0, PT, R0, UR8, PT ;  /* 0x0000000800007c0c */ /* 0x000fda000bf06270 */
[----:B------:R-:W-:Y:S05]  /*0c10*/  @P0 BRA `(.L_x_242) ;  /* 0x0000000000a80947 */ /* 0x000fea0003800000 */
[----:B------:R-:W-:Y:S01]  /*0c20*/  VIADD R0, R4, 0x2041d200 ;  /* 0x2041d20004007836 */ /* 0x000fe20000000000 */
[----:B------:R-:W3:Y:S01]  /*0c30*/  MUFU.RCP64H R15, 2.14748262400000000000e+09 ;  /* 0x41dfffff000f7908 */ /* 0x000ee20000001800 */
[----:B------:R-:W-:Y:S01]  /*0c40*/  MOV R14, 0x1 ;  /* 0x00000001000e7802 */ /* 0x000fe20000000f00 */
[----:B------:R-:W-:Y:S01]  /*0c50*/  BSSY.RECONVERGENT B2, `(.L_x_243) ;  /* 0x0000025000027945 */ /* 0x000fe20003800200 */
[----:B------:R-:W-:-:S05]  /*0c60*/  IMAD.HI R9, R0, 0x6ed65761, RZ ;  /* 0x6ed6576100097827 */ /* 0x000fca00078e02ff */
[----:B------:R-:W-:-:S04]  /*0c70*/  SHF.R.U32.HI R10, RZ, 0x1f, R9 ;  /* 0x0000001fff0a7819 */ /* 0x000fc80000011609 */
[----:B------:R-:W-:Y:S01]  /*0c80*/  LEA.HI.SX32 R9, R9, R10, 0x10 ;  /* 0x0000000a09097211 */ /* 0x000fe200078f82ff */
[----:B------:R-:W-:-:S04]  /*0c90*/  IMAD.MOV.U32 R10, RZ, RZ, -0x800000 ;  /* 0xff800000ff0a7424 */ /* 0x000fc800078e00ff */
[----:B------:R-:W-:-:S04]  /*0ca0*/  IMAD R9, R9, -0x24f48, R0 ;  /* 0xfffdb0b809097824 */ /* 0x000fc800078e0200 */
[----:B------:R-:W-:-:S04]  /*0cb0*/  IMAD.HI.U32 R0, R9, 0x3, RZ ;  /* 0x0000000309007827 */ /* 0x000fc800078e00ff */
[----:B------:R-:W-:-:S05]  /*0cc0*/  IMAD.IADD R11, R9, 0x1, -R0 ;  /* 0x00000001090b7824 */ /* 0x000fca00078e0a00 */
[----:B------:R-:W-:-:S04]  /*0cd0*/  LEA.HI R11, R11, R0, RZ, 0x1f ;  /* 0x000000000b0b7211 */ /* 0x000fc800078ff8ff */
[----:B------:R-:W-:Y:S01]  /*0ce0*/  SHF.R.U32.HI R0, RZ, 0x1e, R11 ;  /* 0x0000001eff007819 */ /* 0x000fe2000001160b */
[----:B------:R-:W-:-:S04]  /*0cf0*/  IMAD.MOV.U32 R11, RZ, RZ, 0x41dfffff ;  /* 0x41dfffffff0b7424 */ /* 0x000fc800078e00ff */
[----:B------:R-:W-:Y:S02]  /*0d00*/  IMAD R0, R0, -0x7fffffff, R9 ;  /* 0x8000000100007824 */ /* 0x000fe400078e0209 */
[----:B---3--:R-:W-:-:S03]  /*0d10*/  DFMA R16, R14, -R10, 1 ;  /* 0x3ff000000e10742b */ /* 0x008fc6000000080a */
        /* <DEDUP_REMOVED lines=15> */
[----:B012---:R-:W-:Y:S01]  /*0e10*/  DMUL R26, R16, R18 ;  /* 0x00000012101a7228 */ /* 0x007fe20000000000 */
        /* <DEDUP_REMOVED lines=8> */
.L_x_244:
[----:B------:R-:W-:Y:S05]  /*0ea0*/  BSYNC.RECONVERGENT B2 ;  /* 0x0000000000027941 */ /* 0x000fea0003800200 */
.L_x_243:
[----:B------:R3:W-:Y:S02]  /*0eb0*/  STG.E.64 desc[UR14][R12.64+0x400], R26 ;  /* 0x0004001a0c007986 */ /* 0x0007e4000c101b0e */
.L_x_242:
[----:B------:R-:W-:Y:S05]  /*0ec0*/  BSYNC.RECONVERGENT B1 ;  /* 0x0000000000017941 */ /* 0x000fea0003800200 */
.L_x_241:
[----:B------:R-:W-:Y:S01]  /*0ed0*/  VIADD R6, R6, 0x200 ;  /* 0x0000020006067836 */ /* 0x000fe20000000000 */
[----:B------:R-:W-:Y:S01]  /*0ee0*/  IADD3 R7, PT, PT, R7, 0x200, RZ ;  /* 0x0000020007077810 */ /* 0x000fe20007ffe0ff */
[----:B------:R-:W-:Y:S02]  /*0ef0*/  VIADD R4, R4, 0xd5ad1800 ;  /* 0xd5ad180004047836 */ /* 0x000fe40000000000 */
[----:B------:R-:W-:Y:S01]  /*0f00*/  VIADD R8, R8, 0xd5ad1800 ;  /* 0xd5ad180008087836 */ /* 0x000fe20000000000 */
[----:B------:R-:W-:Y:S06]  /*0f10*/  BRA.U UP0, `(.L_x_245) ;  /* 0xfffffff100f07547 */ /* 0x000fec000b83ffff */
.L_x_228:
[----:B------:R-:W-:-:S13]  /*0f20*/  ISETP.NE.AND P0, PT, RZ, UR11, PT ;  /* 0x0000000bff007c0c */ /* 0x000fda000bf05270 */
[----:B------:R-:W-:Y:S05]  /*0f30*/  @!P0 EXIT ;  /* 0x000000000000894d */ /* 0x000fea0003800000 */
[----:B------:R-:W4:Y:S01]  /*0f40*/  LDCU UR6, c[0x0][0x398] ;  /* 0x00007300ff0677ac */ /* 0x000f220008000800 */
[----:B------:R-:W5:Y:S01]  /*0f50*/  LDCU.64 UR4, c[0x0][0x390] ;  /* 0x00007200ff0477ac */ /* 0x000f620008000a00 */
[----:B----4-:R-:W-:Y:S01]  /*0f60*/  IMAD.U32 R7, RZ, RZ, UR6 ;  /* 0x00000006ff077e24 */ /* 0x010fe2000f8e00ff */
[----:B------:R-:W-:Y:S02]  /*0f70*/  UIADD3 UR6, UPT, UPT, -UR11, URZ, URZ ;  /* 0x000000ff0b067290 */ /* 0x000fe4000fffe1ff */
[----:B-----5:R-:W-:Y:S02]  /*0f80*/  ULEA UR4, UP0, UR12, UR4, 0x3 ;  /* 0x000000040c047291 */ /* 0x020fe4000f8018ff */
[--C-:B0-----:R-:W-:Y:S01]  /*0f90*/  IADD3 R4, PT, PT, R7, UR12, R2.reuse ;  /* 0x0000000c07047c10 */ /* 0x101fe2000fffe002 */
[----:B------:R-:W-:Y:S01]  /*0fa0*/  IMAD R2, R5, 0x80, R2 ;  /* 0x0000008005027824 */ /* 0x000fe200078e0202 */
[----:B------:R-:W-:-:S03]  /*0fb0*/  ULEA.HI.X UR5, UR12, UR5, UR9, 0x3, UP0 ;  /* 0x000000050c057291 */ /* 0x000fc600080f1c09 */
[----:B------:R-:W-:-:S04]  /*0fc0*/  IMAD R4, R5, 0x80, R4 ;  /* 0x0000008005047824 */ /* 0x000fc800078e0204 */
[----:B------:R-:W-:-:S07]  /*0fd0*/  IMAD R4, R4, 0x16ad68c, RZ ;  /* 0x016ad68c04047824 */ /* 0x000fce00078e02ff */
.L_x_250:
[----:B------:R-:W-:Y:S01]  /*0fe0*/  ISETP.GE.AND P0, PT, R2, UR8, PT ;  /* 0x0000000802007c0c */ /* 0x000fe2000bf06270 */
[----:B------:R-:W-:Y:S01]  /*0ff0*/  UIADD3 UR6, UPT, UPT, UR6, 0x1, URZ ;  /* 0x0000000106067890 */ /* 0x000fe2000fffe0ff */
[----:B------:R-:W-:Y:S03]  /*1000*/  BSSY.RECONVERGENT B1, `(.L_x_246) ;  /* 0x000002f000017945 */ /* 0x000fe60003800200 */
[----:B------:R-:W-:-:S08]  /*1010*/  UISETP.NE.AND UP0, UPT, UR6, URZ, UPT ;  /* 0x000000ff0600728c */ /* 0x000fd0000bf05270 */
[----:B0-----:R-:W-:Y:S05]  /*1020*/  @P0 BRA `(.L_x_247) ;  /* 0x0000000000b00947 */ /* 0x001fea0003800000 */
[----:B------:R-:W-:Y:S01]  /*1030*/  IMAD.HI R0, R4, 0x6ed65761, RZ ;  /* 0x6ed6576104007827 */ /* 0x000fe200078e02ff */
[----:B------:R-:W0:Y:S01]  /*1040*/  MUFU.RCP64H R9, 2.14748262400000000000e+09 ;  /* 0x41dfffff00097908 */ /* 0x000e220000001800 */
[----:B------:R-:W-:Y:S01]  /*1050*/  MOV R6, 0xff800000 ;  /* 0xff80000000067802 */ /* 0x000fe20000000f00 */
[----:B------:R-:W-:Y:S01]  /*1060*/  BSSY.RECONVERGENT B2, `(.L_x_248) ;  /* 0x0000024000027945 */ /* 0x000fe20003800200 */
[----:B------:R-:W-:Y:S01]  /*1070*/  IMAD.MOV.U32 R8, RZ, RZ, 0x1 ;  /* 0x00000001ff087424 */ /* 0x000fe200078e00ff */
        /* <DEDUP_REMOVED lines=18> */
[----:B-123--:R-:W-:Y:S01]  /*11a0*/  LOP3.LUT R13, R5, 0x7fffffff, RZ, 0x3c, !PT ;  /* 0x7fffffff050d7812 */ /* 0x00efe200078e3cff */
[----:B------:R-:W-:Y:S01]  /*11b0*/  DFMA R8, R10, -R6, 1 ;  /* 0x3ff000000a08742b */ /* 0x000fe20000000806 */
[----:B------:R-:W-:-:S07]  /*11c0*/  ISETP.GE.U32.AND P0, PT, R0, R5, PT ;  /* 0x000000050000720c */ /* 0x000fce0003f06070 */
[----:B------:R-:W-:-:S06]  /*11d0*/  DFMA R8, R10, R8, R10 ;  /* 0x000000080a08722b */ /* 0x000fcc000000000a */
[----:B------:R-:W-:-:S05]  /*11e0*/  @P0 IMAD.MOV R13, RZ, RZ, -R5 ;  /* 0x000000ffff0d0224 */ /* 0x000fca00078e0a05 */
[----:B------:R-:W-:-:S04]  /*11f0*/  IADD3 R13, PT, PT, R0, -0x1, R13 ;  /* 0xffffffff000d7810 */ /* 0x000fc80007ffe00d */
        /* <DEDUP_REMOVED lines=10> */
.L_x_249:
[----:B------:R-:W-:Y:S05]  /*12a0*/  BSYNC.RECONVERGENT B2 ;  /* 0x0000000000027941 */ /* 0x000fea0003800200 */
.L_x_248:
[----:B------:R-:W-:Y:S01]  /*12b0*/  MOV R7, UR5 ;  /* 0x0000000500077c02 */ /* 0x000fe20008000f00 */
[----:B------:R-:W-:-:S04]  /*12c0*/  IMAD.U32 R6, RZ, RZ, UR4 ;  /* 0x00000004ff067e24 */ /* 0x000fc8000f8e00ff */
[----:B------:R-:W-:-:S05]  /*12d0*/  IMAD.WIDE R6, R2, 0x8, R6 ;  /* 0x0000000802067825 */ /* 0x000fca00078e0206 */
[----:B------:R0:W-:Y:S02]  /*12e0*/  STG.E.64 desc[UR14][R6.64], R26 ;  /* 0x0000001a06007986 */ /* 0x0001e4000c101b0e */
.L_x_247:
[----:B------:R-:W-:Y:S05]  /*12f0*/  BSYNC.RECONVERGENT B1 ;  /* 0x0000000000017941 */ /* 0x000fea0003800200 */
.L_x_246:
[----:B------:R-:W-:Y:S02]  /*1300*/  VIADD R2, R2, 0x80 ;  /* 0x0000008002027836 */ /* 0x000fe40000000000 */
[----:B------:R-:W-:Y:S01]  /*1310*/  VIADD R4, R4, 0xb56b4600 ;  /* 0xb56b460004047836 */ /* 0x000fe20000000000 */
[----:B------:R-:W-:Y:S06]  /*1320*/  BRA.U UP0, `(.L_x_250) ;  /* 0xfffffffd002c7547 */ /* 0x000fec000b83ffff */
[----:B------:R-:W-:Y:S05]  /*1330*/  EXIT ;  /* 0x000000000000794d */ /* 0x000fea0003800000 */
.L_x_227:
        /* <DEDUP_REMOVED lines=9> */
[----:B------:R-:W-:Y:S01]  /*13d0*/  MOV R4, 0x16ad68c ;  /* 0x016ad68c00047802 */ /* 0x000fe20000000f00 */
[----:B0-----:R-:W-:Y:S01]  /*13e0*/  IMAD.MOV.U32 R6, RZ, RZ, R2 ;  /* 0x000000ffff067224 */ /* 0x001fe200078e0002 */
[----:B------:R-:W0:Y:S01]  /*13f0*/  LDCU.64 UR4, c[0x0][0x390] ;  /* 0x00007200ff0477ac */ /* 0x000e220008000a00 */
[----:B------:R-:W-:Y:S01]  /*1400*/  ULOP3.LUT UR10, UR10, 0x7ffffffc, URZ, 0xc0, !UPT ;  /* 0x7ffffffc0a0a7892 */ /* 0x000fe2000f8ec0ff */
[----:B-1----:R-:W-:-:S03]  /*1410*/  IMAD.U32 R5, RZ, RZ, UR6 ;  /* 0x00000006ff057e24 */ /* 0x002fc6000f8e00ff */
[----:B------:R-:W-:Y:S02]  /*1420*/  UIADD3 UR6, UPT, UPT, -UR10, URZ, URZ ;  /* 0x000000ff0a067290 */ /* 0x000fe4000fffe1ff */
[----:B0-----:R-:W-:Y:S02]  /*1430*/  ULEA UR4, UP0, UR12, UR4, 0x3 ;  /* 0x000000040c047291 */ /* 0x001fe4000f8018ff */
[----:B------:R-:W-:Y:S02]  /*1440*/  IADD3 R5, PT, PT, R5, UR12, R2 ;  /* 0x0000000c05057c10 */ /* 0x000fe4000fffe002 */
[----:B------:R-:W-:Y:S02]  /*1450*/  ULEA.HI.X UR5, UR12, UR5, UR9, 0x3, UP0 ;  /* 0x000000050c057291 */ /* 0x000fe400080f1c09 */
[----:B------:R-:W-:Y:S01]  /*1460*/  UIADD3 UR4, UP0, UPT, UR4, 0x800, URZ ;  /* 0x0000080004047890 */ /* 0x000fe2000ff1e0ff */
[----:B------:R-:W-:Y:S02]  /*1470*/  IMAD R4, R5, R4, 0x6ad68c00 ;  /* 0x6ad68c0005047424 */ /* 0x000fe400078e0204 */
[----:B------:R-:W-:Y:S01]  /*1480*/  IMAD.U32 R5, RZ, RZ, UR10 ;  /* 0x0000000aff057e24 */ /* 0x000fe2000f8e00ff */
[----:B------:R-:W-:-:S12]  /*1490*/  UIADD3.X UR5, UPT, UPT, URZ, UR5, URZ, UP0, !UPT ;  /* 0x00000005ff057290 */ /* 0x000fd800087fe4ff */
.L_x_260:
[----:B------:R-:W-:Y:S01]  /*14a0*/  VIADD R0, R4, 0x95297400 ;  /* 0x9529740004007836 */ /* 0x000fe20000000000 */
[----:B------:R-:W0:Y:S01]  /*14b0*/  MUFU.RCP64H R11, 2.14748262400000000000e+09 ;  /* 0x41dfffff000b7908 */ /* 0x000e220000001800 */
[----:B------:R-:W-:Y:S01]  /*14c0*/  IMAD.MOV.U32 R10, RZ, RZ, 0x1 ;  /* 0x00000001ff0a7424 */ /* 0x000fe200078e00ff */
[----:B------:R-:W-:Y:S01]  /*14d0*/  UIADD3 UR6, UPT, UPT, UR6, 0x4, URZ ;  /* 0x0000000406067890 */ /* 0x000fe2000fffe0ff */
[----:B------:R-:W-:Y:S01]  /*14e0*/  IMAD.HI R7, R0, 0x6ed65761, RZ ;  /* 0x6ed6576100077827 */ /* 0x000fe200078e02ff */
[----:B------:R-:W-:Y:S02]  /*14f0*/  BSSY.RECONVERGENT B1, `(.L_x_252) ;  /* 0x000002b000017945 */ /* 0x000fe40003800200 */
[----:B------:R-:W-:Y:S02]  /*1500*/  UISETP.NE.AND UP0, UPT, UR6, URZ, UPT ;  /* 0x000000ff0600728c */ /* 0x000fe4000bf05270 */
        /* <DEDUP_REMOVED lines=10> */
[----:B01----:R-:W-:-:S03]  /*15b0*/  DFMA R12, R10, -R8, 1 ;  /* 0x3ff000000a0c742b */ /* 0x003fc60000000808 */
        /* <DEDUP_REMOVED lines=12> */
[----:B------:R-:W-:Y:S02]  /*1680*/  @P0 IMAD.MOV R15, RZ, RZ, -R7 ;  /* 0x000000ffff0f0224 */ /* 0x000fe400078e0a07 */
[----:B------:R-:W-:-:S03]  /*1690*/  VIADD R7, R4, 0xb56b4600 ;  /* 0xb56b460004077836 */ /* 0x000fc60000000000 */
[----:B------:R-:W-:-:S04]  /*16a0*/  IADD3 R15, PT, PT, R0, -0x1, R15 ;  /* 0xffffffff000f7810 */ /* 0x000fc80007ffe00f */
[----:B------:R-:W0:Y:S02]  /*16b0*/  I2F.F64.U32 R18, R15 ;  /* 0x0000000f00127312 */ /* 0x000e240000201800 */
[----:B0-----:R-:W-:Y:S01]  /*16c0*/  DMUL R10, R12, R18 ;  /* 0x000000120c0a7228 */ /* 0x001fe20000000000 */
[----:B------:R-:W-:-:S07]  /*16d0*/  FSETP.GEU.AND P1, PT, |R19|, 6.5827683646048100446e-37, PT ;  /* 0x036000001300780b */ /* 0x000fce0003f2e200 */
[----:B------:R-:W-:-:S08]  /*16e0*/  DFMA R8, R10, -R8, R18 ;  /* 0x800000080a08722b */ /* 0x000fd00000000012 */
[----:B------:R-:W-:Y:S01]  /*16f0*/  DFMA R8, R12, R8, R10 ;  /* 0x000000080c08722b */ /* 0x000fe2000000000a */
[----:B------:R-:W-:Y:S01]  /*1700*/  MOV R13, UR5 ;  /* 0x00000005000d7c02 */ /* 0x000fe20008000f00 */
[----:B------:R-:W-:-:S04]  /*1710*/  IMAD.U32 R12, RZ, RZ, UR4 ;  /* 0x00000004ff0c7e24 */ /* 0x000fc8000f8e00ff */
[----:B------:R-:W-:-:S04]  /*1720*/  IMAD.WIDE R12, R6, 0x8, R12 ;  /* 0x00000008060c7825 */ /* 0x000fc800078e020c */
[----:B------:R-:W-:-:S05]  /*1730*/  FFMA R0, RZ, 27.999998092651367188, R9 ;  /* 0x41dfffffff007823 */ /* 0x000fca0000000009 */
[----:B------:R-:W-:-:S13]  /*1740*/  FSETP.GT.AND P0, PT, |R0|, 1.469367938527859385e-39, PT ;  /* 0x001000000000780b */ /* 0x000fda0003f04200 */
[----:B------:R-:W-:Y:S05]  /*1750*/  @P0 BRA P1, `(.L_x_253) ;  /* 0x0000000000100947 */ /* 0x000fea0000800000 */
[----:B------:R-:W-:-:S07]  /*1760*/  MOV R0, 0x1780 ;  /* 0x0000178000007802 */ /* 0x000fce0000000f00 */
[----:B------:R-:W-:Y:S05]  /*1770*/  CALL.REL.NOINC `($__internal_0_$__cuda_sm20_div_rn_f64_full) ;  /* 0x0000000c00107944 */ /* 0x000fea0003c00000 */
[----:B------:R-:W-:Y:S02]  /*1780*/  IMAD.MOV.U32 R8, RZ, RZ, R26 ;  /* 0x000000ffff087224 */ /* 0x000fe400078e001a */
[----:B------:R-:W-:-:S07]  /*1790*/  IMAD.MOV.U32 R9, RZ, RZ, R27 ;  /* 0x000000ffff097224 */ /* 0x000fce00078e001b */
.L_x_253:
[----:B------:R-:W-:Y:S05]  /*17a0*/  BSYNC.RECONVERGENT B1 ;  /* 0x0000000000017941 */ /* 0x000fea0003800200 */
.L_x_252:
[----:B------:R-:W-:Y:S01]  /*17b0*/  VIADD R0, R4, 0x4a94ba00 ;  /* 0x4a94ba0004007836 */ /* 0x000fe20000000000 */
[----:B------:R0:W-:Y:S01]  /*17c0*/  STG.E.64 desc[UR14][R12.64+-0x800], R8 ;  /* 0xfff800080c007986 */ /* 0x0001e2000c101b0e */
[----:B------:R-:W-:Y:S01]  /*17d0*/  IMAD.MOV.U32 R14, RZ, RZ, 0x1 ;  /* 0x00000001ff0e7424 */ /* 0x000fe200078e00ff */
[----:B------:R-:W-:Y:S01]  /*17e0*/  BSSY.RECONVERGENT B1, `(.L_x_254) ;  /* 0x0000026000017945 */ /* 0x000fe20003800200 */
[----:B------:R-:W-:-:S05]  /*17f0*/  IMAD.HI R10, R0, 0x6ed65761, RZ ;  /* 0x6ed65761000a7827 */ /* 0x000fca00078e02ff */
[----:B------:R-:W-:-:S04]  /*1800*/  SHF.R.U32.HI R11, RZ, 0x1f, R10 ;  /* 0x0000001fff0b7819 */ /* 0x000fc8000001160a */
[----:B------:R-:W-:-:S05]  /*1810*/  LEA.HI.SX32 R11, R10, R11, 0x10 ;  /* 0x0000000b0a0b7211 */ /* 0x000fca00078f82ff */
[----:B------:R-:W-:-:S04]  /*1820*/  IMAD R11, R11, -0x24f48, R0 ;  /* 0xfffdb0b80b0b7824 */ /* 0x000fc800078e0200 */
[----:B------:R-:W-:-:S05]  /*1830*/  IMAD.HI.U32 R0, R11, 0x3, RZ ;  /* 0x000000030b007827 */ /* 0x000fca00078e00ff */
[----:B------:R-:W-:-:S04]  /*1840*/  IADD3 R15, PT, PT, R11, -R0, RZ ;  /* 0x800000000b0f7210 */ /* 0x000fc80007ffe0ff */
[----:B------:R-:W-:-:S04]  /*1850*/  LEA.HI R15, R15, R0, RZ, 0x1f ;  /* 0x000000000f0f7211 */ /* 0x000fc800078ff8ff */
[----:B------:R-:W-:Y:S02]  /*1860*/  SHF.R.U32.HI R0, RZ, 0x1e, R15 ;  /* 0x0000001eff007819 */ /* 0x000fe4000001160f */
[----:B------:R-:W1:Y:S03]  /*1870*/  MUFU.RCP64H R15, 2.14748262400000000000e+09 ;  /* 0x41dfffff000f7908 */ /* 0x000e660000001800 */
[----:B------:R-:W-:Y:S02]  /*1880*/  IMAD R0, R0, -0x7fffffff, R11 ;  /* 0x8000000100007824 */ /* 0x000fe400078e020b */
[----:B------:R-:W-:-:S03]  /*1890*/  IMAD.MOV.U32 R11, RZ, RZ, 0x41dfffff ;  /* 0x41dfffffff0b7424 */ /* 0x000fc600078e00ff */
[----:B------:R-:W-:-:S05]  /*18a0*/  VIMNMX.U32 R0, PT, PT, R0, 0x1, !PT ;  /* 0x0000000100007848 */ /* 0x000fca0007fe0000 */
[----:B------:R-:W-:-:S05]  /*18b0*/  IMAD.HI.U32 R10, R0, 0x5e4789c9, RZ ;  /* 0x5e4789c9000a7827 */ /* 0x000fca00078e00ff */
[----:B------:R-:W-:Y:S01]  /*18c0*/  SHF.R.U32.HI R17, RZ, 0xe, R10 ;  /* 0x0000000eff117819 */ /* 0x000fe2000001160a */
[----:B------:R-:W-:-:S04]  /*18d0*/  IMAD.MOV.U32 R10, RZ, RZ, -0x800000 ;  /* 0xff800000ff0a7424 */ /* 0x000fc800078e00ff */
[C---:B------:R-:W-:Y:S02]  /*18e0*/  IMAD R0, R17.reuse, -0xadc8, R0 ;  /* 0xffff523811007824 */ /* 0x040fe400078e0200 */
[----:B------:R-:W-:Y:S01]  /*18f0*/  IMAD R19, R17, 0xd47, RZ ;  /* 0x00000d4711137824 */ /* 0x000fe200078e02ff */
[----:B-1----:R-:W-:Y:S01]  /*1900*/  DFMA R16, R14, -R10, 1 ;  /* 0x3ff000000e10742b */ /* 0x002fe2000000080a */
[----:B------:R-:W-:-:S03]  /*1910*/  IMAD R0, R0, 0xbc8f, RZ ;  /* 0x0000bc8f00007824 */ /* 0x000fc600078e02ff */
[----:B------:R-:W-:Y:S02]  /*1920*/  LOP3.LUT R21, R19, 0x7fffffff, RZ, 0x3c, !PT ;  /* 0x7fffffff13157812 */ /* 0x000fe400078e3cff */
[----:B------:R-:W-:Y:S02]  /*1930*/  ISETP.GE.U32.AND P0, PT, R0, R19, PT ;  /* 0x000000130000720c */ /* 0x000fe40003f06070 */
[----:B------:R-:W-:-:S08]  /*1940*/  DFMA R16, R16, R16, R16 ;  /* 0x000000101010722b */ /* 0x000fd00000000010 */
[----:B------:R-:W-:-:S03]  /*1950*/  DFMA R14, R14, R16, R14 ;  /* 0x000000100e0e722b */ /* 0x000fc6000000000e */
[----:B------:R-:W-:-:S05]  /*1960*/  @P0 IMAD.MOV R21, RZ, RZ, -R19 ;  /* 0x000000ffff150224 */ /* 0x000fca00078e0a13 */
[----:B------:R-:W-:Y:S01]  /*1970*/  IADD3 R18, PT, PT, R0, -0x1, R21 ;  /* 0xffffffff00127810 */ /* 0x000fe20007ffe015 */
[----:B------:R-:W-:-:S05]  /*1980*/  DFMA R16, R14, -R10, 1 ;  /* 0x3ff000000e10742b */ /* 0x000fca000000080a */
[----:B------:R-:W1:Y:S03]  /*1990*/  I2F.F64.U32 R18, R18 ;  /* 0x0000001200127312 */ /* 0x000e660000201800 */
[----:B------:R-:W-:-:S08]  /*19a0*/  DFMA R16, R14, R16, R14 ;  /* 0x000000100e10722b */ /* 0x000fd0000000000e */
[----:B-1----:R-:W-:Y:S01]  /*19b0*/  DMUL R26, R16, R18 ;  /* 0x00000012101a7228 */ /* 0x002fe20000000000 */
[----:B------:R-:W-:-:S07]  /*19c0*/  FSETP.GEU.AND P1, PT, |R19|, 6.5827683646048100446e-37, PT ;  /* 0x036000001300780b */ /* 0x000fce0003f2e200 */
[----:B------:R-:W-:-:S08]  /*19d0*/  DFMA R10, R26, -R10, R18 ;  /* 0x8000000a1a0a722b */ /* 0x000fd00000000012 */
[----:B------:R-:W-:-:S10]  /*19e0*/  DFMA R26, R16, R10, R26 ;  /* 0x0000000a101a722b */ /* 0x000fd4000000001a */
[----:B------:R-:W-:-:S05]  /*19f0*/  FFMA R0, RZ, 27.999998092651367188, R27 ;  /* 0x41dfffffff007823 */ /* 0x000fca000000001b */
[----:B------:R-:W-:-:S13]  /*1a00*/  FSETP.GT.AND P0, PT, |R0|, 1.469367938527859385e-39, PT ;  /* 0x001000000000780b */ /* 0x000fda0003f04200 */
[----:B0-----:R-:W-:Y:S05]  /*1a10*/  @P0 BRA P1, `(.L_x_255) ;  /* 0x0000000000080947 */ /* 0x001fea0000800000 */
[----:B------:R-:W-:-:S07]  /*1a20*/  MOV R0, 0x1a40 ;  /* 0x00001a4000007802 */ /* 0x000fce0000000f00 */
[----:B------:R-:W-:Y:S05]  /*1a30*/  CALL.REL.NOINC `($__internal_0_$__cuda_sm20_div_rn_f64_full) ;  /* 0x0000000800607944 */ /* 0x000fea0003c00000 */
.L_x_255:
[----:B------:R-:W-:Y:S05]  /*1a40*/  BSYNC.RECONVERGENT B1 ;  /* 0x0000000000017941 */ /* 0x000fea0003800200 */
.L_x_254:
[----:B------:R-:W-:Y:S01]  /*1a50*/  IMAD.HI R0, R4, 0x6ed65761, RZ ;  /* 0x6ed6576104007827 */ /* 0x000fe200078e02ff */
[----:B------:R0:W-:Y:S01]  /*1a60*/  STG.E.64 desc[UR14][R12.64+-0x400], R26 ;  /* 0xfffc001a0c007986 */ /* 0x0001e2000c101b0e */
[----:B------:R-:W-:Y:S02]  /*1a70*/  BSSY.RECONVERGENT B1, `(.L_x_256) ;  /* 0x0000028000017945 */ /* 0x000fe40003800200 */
[----:B------:R-:W-:Y:S01]  /*1a80*/  IMAD.MOV.U32 R10, RZ, RZ, 0x1 ;  /* 0x00000001ff0a7424 */ /* 0x000fe200078e00ff */
        /* <DEDUP_REMOVED lines=22> */
[----:B------:R-:W-:-:S04]  /*1bf0*/  @P0 IADD3 R19, PT, PT, -R17, RZ, RZ ;  /* 0x000000ff11130210 */ /* 0x000fc80007ffe1ff */
        /* <DEDUP_REMOVED lines=13> */
[----:B------:R-:W-:Y:S02]  /*1cd0*/  IMAD.MOV.U32 R8, RZ, RZ, R26 ;  /* 0x000000ffff087224 */ /* 0x000fe400078e001a */
[----:B------:R-:W-:-:S07]  /*1ce0*/  IMAD.MOV.U32 R9, RZ, RZ, R27 ;  /* 0x000000ffff097224 */ /* 0x000fce00078e001b */
.L_x_257:
[----:B------:R-:W-:Y:S05]  /*1cf0*/  BSYNC.RECONVERGENT B1 ;  /* 0x0000000000017941 */ /* 0x000fea0003800200 */
.L_x_256:
[----:B------:R-:W-:Y:S01]  /*1d00*/  IMAD.HI R0, R7, 0x6ed65761, RZ ;  /* 0x6ed6576107007827 */ /* 0x000fe200078e02ff */
[----:B------:R-:W0:Y:S01]  /*1d10*/  MUFU.RCP64H R15, 2.14748262400000000000e+09 ;  /* 0x41dfffff000f7908 */ /* 0x000e220000001800 */
[----:B------:R1:W-:Y:S01]  /*1d20*/  STG.E.64 desc[UR14][R12.64], R8 ;  /* 0x000000080c007986 */ /* 0x0003e2000c101b0e */
[----:B------:R-:W-:Y:S01]  /*1d30*/  BSSY.RECONVERGENT B1, `(.L_x_258) ;  /* 0x0000025000017945 */ /* 0x000fe20003800200 */
[----:B------:R-:W-:Y:S01]  /*1d40*/  IMAD.MOV.U32 R14, RZ, RZ, 0x1 ;  /* 0x00000001ff0e7424 */ /* 0x000fe200078e00ff */
[----:B------:R-:W-:-:S04]  /*1d50*/  SHF.R.U32.HI R11, RZ, 0x1f, R0 ;  /* 0x0000001fff0b7819 */ /* 0x000fc80000011600 */
[----:B------:R-:W-:Y:S01]  /*1d60*/  LEA.HI.SX32 R0, R0, R11, 0x10 ;  /* 0x0000000b00007211 */ /* 0x000fe200078f82ff */
[----:B------:R-:W-:-:S04]  /*1d70*/  IMAD.MOV.U32 R11, RZ, RZ, 0x41dfffff ;  /* 0x41dfffffff0b7424 */ /* 0x000fc800078e00ff */
[----:B------:R-:W-:-:S04]  /*1d80*/  IMAD R0, R0, -0x24f48, R7 ;  /* 0xfffdb0b800007824 */ /* 0x000fc800078e0207 */
[----:B------:R-:W-:-:S04]  /*1d90*/  IMAD.HI.U32 R7, R0, 0x3, RZ ;  /* 0x0000000300077827 */ /* 0x000fc800078e00ff */
[----:B------:R-:W-:-:S05]  /*1da0*/  IMAD.IADD R10, R0, 0x1, -R7 ;  /* 0x00000001000a7824 */ /* 0x000fca00078e0a07 */
[----:B------:R-:W-:-:S04]  /*1db0*/  LEA.HI R10, R10, R7, RZ, 0x1f ;  /* 0x000000070a0a7211 */ /* 0x000fc800078ff8ff */
[----:B------:R-:W-:Y:S02]  /*1dc0*/  SHF.R.U32.HI R7, RZ, 0x1e, R10 ;  /* 0x0000001eff077819 */ /* 0x000fe4000001160a */
[----:B------:R-:W-:-:S03]  /*1dd0*/  MOV R10, 0xff800000 ;  /* 0xff800000000a7802 */ /* 0x000fc60000000f00 */
[----:B------:R-:W-:-:S03]  /*1de0*/  IMAD R7, R7, -0x7fffffff, R0 ;  /* 0x8000000107077824 */ /* 0x000fc600078e0200 */
[----:B0-----:R-:W-:Y:S02]  /*1df0*/  DFMA R16, R14, -R10, 1 ;  /* 0x3ff000000e10742b */ /* 0x001fe4000000080a */
        /* <DEDUP_REMOVED lines=21> */
[----:B-1----:R-:W-:Y:S05]  /*1f50*/  @P0 BRA P1, `(.L_x_259) ;  /* 0x0000000000080947 */ /* 0x002fea0000800000 */
[----:B------:R-:W-:-:S07]  /*1f60*/  MOV R0, 0x1f80 ;  /* 0x00001f8000007802 */ /* 0x000fce0000000f00 */
[----:B------:R-:W-:Y:S05]  /*1f70*/  CALL.REL.NOINC `($__internal_0_$__cuda_sm20_div_rn_f64_full) ;  /* 0x0000000400107944 */ /* 0x000fea0003c00000 */
.L_x_259:
[----:B------:R-:W-:Y:S05]  /*1f80*/  BSYNC.RECONVERGENT B1 ;  /* 0x0000000000017941 */ /* 0x000fea0003800200 */
.L_x_258:
[----:B------:R1:W-:Y:S01]  /*1f90*/  STG.E.64 desc[UR14][R12.64+0x400], R26 ;  /* 0x0004001a0c007986 */ /* 0x0003e2000c101b0e */
[----:B------:R-:W-:Y:S01]  /*1fa0*/  IADD3 R6, PT, PT, R6, 0x200, RZ ;  /* 0x0000020006067810 */ /* 0x000fe20007ffe0ff */
[----:B------:R-:W-:Y:S01]  /*1fb0*/  VIADD R4, R4, 0xd5ad1800 ;  /* 0xd5ad180004047836 */ /* 0x000fe20000000000 */
[----:B------:R-:W-:Y:S06]  /*1fc0*/  BRA.U UP0, `(.L_x_260) ;  /* 0xfffffff500347547 */ /* 0x000fec000b83ffff */
.L_x_251:
[----:B------:R-:W-:-:S13]  /*1fd0*/  ISETP.NE.AND P0, PT, RZ, UR8, PT ;  /* 0x00000008ff007c0c */ /* 0x000fda000bf05270 */
[----:B------:R-:W-:Y:S05]  /*1fe0*/  @!P0 EXIT ;  /* 0x000000000000894d */ /* 0x000fea0003800000 */
[----:B------:R-:W2:Y:S01]  /*1ff0*/  LDCU UR6, c[0x0][0x398] ;  /* 0x00007300ff0677ac */ /* 0x000ea20008000800 */
[----:B------:R-:W3:Y:S01]  /*2000*/  LDCU.64 UR4, c[0x0][0x390] ;  /* 0x00007200ff0477ac */ /* 0x000ee20008000a00 */
[----:B--2---:R-:W-:Y:S01]  /*2010*/  IMAD.U32 R7, RZ, RZ, UR6 ;  /* 0x00000006ff077e24 */ /* 0x004fe2000f8e00ff */
[----:B---3--:R-:W-:-:S04]  /*2020*/  ULEA UR6, UP0, UR12, UR4, 0x3 ;  /* 0x000000040c067291 */ /* 0x008fc8000f8018ff */
[----:B0-----:R-:W-:Y:S01]  /*2030*/  IADD3 R4, PT, PT, R7, UR12, R2 ;  /* 0x0000000c07047c10 */ /* 0x001fe2000fffe002 */
[----:B------:R-:W-:Y:S01]  /*2040*/  UIADD3 UR4, UPT, UPT, -UR8, URZ, URZ ;  /* 0x000000ff08047290 */ /* 0x000fe2000fffe1ff */
[C---:B------:R-:W-:Y:S01]  /*2050*/  LEA R2, R5.reuse, R2, 0x7 ;  /* 0x0000000205027211 */ /* 0x040fe200078e38ff */
[----:B------:R-:W-:Y:S02]  /*2060*/  ULEA.HI.X UR7, UR12, UR5, UR9, 0x3, UP0 ;  /* 0x000000050c077291 */ /* 0x000fe400080f1c09 */
[----:B------:R-:W-:-:S04]  /*2070*/  IMAD R4, R5, 0x80, R4 ;  /* 0x0000008005047824 */ /* 0x000fc800078e0204 */
[----:B------:R-:W-:-:S07]  /*2080*/  IMAD R4, R4, 0x16ad68c, RZ ;  /* 0x016ad68c04047824 */ /* 0x000fce00078e02ff */
.L_x_263:
[----:B------:R-:W-:Y:S01]  /*2090*/  IMAD.HI R0, R4, 0x6ed65761, RZ ;  /* 0x6ed6576104007827 */ /* 0x000fe200078e02ff */
[----:B------:R-:W0:Y:S01]  /*20a0*/  MUFU.RCP64H R9, 2.14748262400000000000e+09 ;  /* 0x41dfffff00097908 */ /* 0x000e220000001800 */
[----:B------:R-:W-:Y:S01]  /*20b0*/  MOV R8, 0x1 ;  /* 0x0000000100087802 */ /* 0x000fe20000000f00 */
        /* <DEDUP_REMOVED lines=20> */
[----:B-1----:R-:W-:Y:S01]  /*2200*/  LOP3.LUT R13, R5, 0x7fffffff, RZ, 0x3c, !PT ;  /* 0x7fffffff050d7812 */ /* 0x002fe200078e3cff */
        /* <DEDUP_REMOVED lines=9> */
[----:B------:R-:W-:Y:S01]  /*22a0*/  DFMA R26, R8, R6, R26 ;  /* 0x00000006081a722b */ /* 0x000fe2000000001a */
[----:B------:R-:W-:Y:S02]  /*22b0*/  IMAD.U32 R6, RZ, RZ, UR6 ;  /* 0x00000006ff067e24 */ /* 0x000fe4000f8e00ff */
[----:B------:R-:W-:Y:S02]  /*22c0*/  IMAD.U32 R7, RZ, RZ, UR7 ;  /* 0x00000007ff077e24 */ /* 0x000fe4000f8e00ff */
[----:B------:R-:W-:-:S05]  /*22d0*/  IMAD.WIDE R6, R2, 0x8, R6 ;  /* 0x0000000802067825 */ /* 0x000fca00078e0206 */
[----:B------:R-:W-:-:S05]  /*22e0*/  FFMA R0, RZ, 27.999998092651367188, R27 ;  /* 0x41dfffffff007823 */ /* 0x000fca000000001b */
[----:B------:R-:W-:-:S13]  /*22f0*/  FSETP.GT.AND P0, PT, |R0|, 1.469367938527859385e-39, PT ;  /* 0x001000000000780b */ /* 0x000fda0003f04200 */
[----:B------:R-:W-:Y:S05]  /*2300*/  @P0 BRA P1, `(.L_x_262) ;  /* 0x0000000000080947 */ /* 0x000fea0000800000 */
[----:B------:R-:W-:-:S07]  /*2310*/  MOV R0, 0x2330 ;  /* 0x0000233000007802 */ /* 0x000fce0000000f00 */
[----:B------:R-:W-:Y:S05]  /*2320*/  CALL.REL.NOINC `($__internal_0_$__cuda_sm20_div_rn_f64_full) ;  /* 0x0000000000247944 */ /* 0x000fea0003c00000 */
.L_x_262:
[----:B------:R-:W-:Y:S05]  /*2330*/  BSYNC.RECONVERGENT B1 ;  /* 0x0000000000017941 */ /* 0x000fea0003800200 */
.L_x_261:
[----:B------:R-:W-:Y:S01]  /*2340*/  UIADD3 UR5, UPT, UPT, UR4, 0x1, URZ ;  /* 0x0000000104057890 */ /* 0x000fe2000fffe0ff */
[----:B------:R0:W-:Y:S05]  /*2350*/  STG.E.64 desc[UR14][R6.64], R26 ;  /* 0x0000001a06007986 */ /* 0x0001ea000c101b0e */
[----:B------:R-:W-:-:S13]  /*2360*/  ISETP.NE.AND P0, PT, RZ, UR5, PT ;  /* 0x00000005ff007c0c */ /* 0x000fda000bf05270 */
[----:B0-----:R-:W-:Y:S05]  /*2370*/  @!P0 EXIT ;  /* 0x000000000000894d */ /* 0x001fea0003800000 */
[----:B------:R-:W-:Y:S01]  /*2380*/  IADD3 R2, PT, PT, R2, 0x80, RZ ;  /* 0x0000008002027810 */ /* 0x000fe20007ffe0ff */
[----:B------:R-:W-:Y:S01]  /*2390*/  VIADD R4, R4, 0xb56b4600 ;  /* 0xb56b460004047836 */ /* 0x000fe20000000000 */
[----:B------:R-:W-:Y:S01]  /*23a0*/  UMOV UR4, UR5 ;  /* 0x0000000500047c82 */ /* 0x000fe20008000000 */
[----:B------:R-:W-:Y:S05]  /*23b0*/  BRA `(.L_x_263) ;  /* 0xfffffffc00347947 */ /* 0x000fea000383ffff */
        .weak           $__internal_0_$__cuda_sm20_div_rn_f64_full
        .type           $__internal_0_$__cuda_sm20_div_rn_f64_full,@function
        .size           $__internal_0_$__cuda_sm20_div_rn_f64_full,(.L_x_316 - $__internal_0_$__cuda_sm20_div_rn_f64_full)
$__internal_0_$__cuda_sm20_div_rn_f64_full:
[C---:B------:R-:W-:Y:S01]  /*23c0*/  FSETP.GEU.AND P0, PT, |R3|.reuse, 1.469367938527859385e-39, PT ;  /* 0x001000000300780b */ /* 0x040fe20003f0e200 */
[----:B------:R-:W-:Y:S01]  /*23d0*/  IMAD.U32 R16, RZ, RZ, UR16 ;  /* 0x00000010ff107e24 */ /* 0x000fe2000f8e00ff */
[----:B------:R-:W-:Y:S01]  /*23e0*/  MOV R17, R3 ;  /* 0x0000000300117202 */ /* 0x000fe20000000f00 */
[----:B------:R-:W-:Y:S01]  /*23f0*/  IMAD.U32 R14, RZ, RZ, UR16 ;  /* 0x00000010ff0e7e24 */ /* 0x000fe2000f8e00ff */
[----:B------:R-:W-:Y:S01]  /*2400*/  LOP3.LUT R9, R3, 0x800fffff, RZ, 0xc0, !PT ;  /* 0x800fffff03097812 */ /* 0x000fe200078ec0ff */
[----:B------:R-:W-:Y:S01]  /*2410*/  IMAD.MOV.U32 R20, RZ, RZ, 0x1 ;  /* 0x00000001ff147424 */ /* 0x000fe200078e00ff */
[----:B------:R-:W-:Y:S01]  /*2420*/  FSETP.GEU.AND P2, PT, |R19|, 1.469367938527859385e-39, PT ;  /* 0x001000001300780b */ /* 0x000fe20003f4e200 */
[----:B------:R-:W-:Y:S01]  /*2430*/  IMAD.MOV.U32 R22, RZ, RZ, 0x1ca00000 ;  /* 0x1ca00000ff167424 */ /* 0x000fe200078e00ff */
[----:B------:R-:W-:Y:S01]  /*2440*/  LOP3.LUT R15, R9, 0x3ff00000, RZ, 0xfc, !PT ;  /* 0x3ff00000090f7812 */ /* 0x000fe200078efcff */
[----:B------:R-:W-:Y:S01]  /*2450*/  BSSY.RECONVERGENT B0, `(.L_x_264) ;  /* 0x0000050000007945 */ /* 0x000fe20003800200 */
[----:B------:R-:W-:-:S02]  /*2460*/  LOP3.LUT R9, R19, 0x7ff00000, RZ, 0xc0, !PT ;  /* 0x7ff0000013097812 */ /* 0x000fc400078ec0ff */
[----:B------:R-:W-:Y:S01]  /*2470*/  LOP3.LUT R24, R3, 0x7ff00000, RZ, 0xc0, !PT ;  /* 0x7ff0000003187812 */ /* 0x000fe200078ec0ff */
[----:B------:R-:W-:-:S03]  /*2480*/  @!P0 DMUL R14, R16, 8.98846567431157953865e+307 ;  /* 0x7fe00000100e8828 */ /* 0x000fc60000000000 */
[----:B------:R-:W-:-:S03]  /*2490*/  ISETP.GE.U32.AND P1, PT, R9, R24, PT ;  /* 0x000000180900720c */ /* 0x000fc60003f26070 */
[----:B------:R-:W0:Y:S01]  /*24a0*/  MUFU.RCP64H R21, R15 ;  /* 0x0000000f00157308 */ /* 0x000e220000001800 */
[----:B------:R-:W-:Y:S02]  /*24b0*/  @!P2 LOP3.LUT R10, R17, 0x7ff00000, RZ, 0xc0, !PT ;  /* 0x7ff00000110aa812 */ /* 0x000fe400078ec0ff */
[C---:B------:R-:W-:Y:S02]  /*24c0*/  SEL R11, R22.reuse, 0x63400000, !P1 ;  /* 0x63400000160b7807 */ /* 0x040fe40004800000 */
[----:B------:R-:W-:Y:S02]  /*24d0*/  @!P2 ISETP.GE.U32.AND P3, PT, R9, R10, PT ;  /* 0x0000000a0900a20c */ /* 0x000fe40003f66070 */
[----:B------:R-:W-:Y:S02]  /*24e0*/  LOP3.LUT R11, R11, 0x800fffff, R19, 0xf8, !PT ;  /* 0x800fffff0b0b7812 */ /* 0x000fe400078ef813 */
[----:B------:R-:W-:Y:S02]  /*24f0*/  @!P2 SEL R23, R22, 0x63400000, !P3 ;  /* 0x634000001617a807 */ /* 0x000fe40005800000 */
[----:B------:R-:W-:-:S02]  /*2500*/  @!P0 LOP3.LUT R24, R15, 0x7ff00000, RZ, 0xc0, !PT ;  /* 0x7ff000000f188812 */ /* 0x000fc400078ec0ff */
[----:B------:R-:W-:Y:S01]  /*2510*/  @!P2 LOP3.LUT R10, R23, 0x80000000, R19, 0xf8, !PT ;  /* 0x80000000170aa812 */ /* 0x000fe200078ef813 */
[----:B------:R-:W-:Y:S01]  /*2520*/  IMAD.MOV.U32 R23, RZ, RZ, R9 ;  /* 0x000000ffff177224 */ /* 0x000fe200078e0009 */
[----:B0-----:R-:W-:-:S08]  /*2530*/  DFMA R26, R20, -R14, 1 ;  /* 0x3ff00000141a742b */ /* 0x001fd0000000080e */
[----:B------:R-:W-:-:S08]  /*2540*/  DFMA R26, R26, R26, R26 ;  /* 0x0000001a1a1a722b */ /* 0x000fd0000000001a */
[----:B------:R-:W-:Y:S01]  /*2550*/  DFMA R20, R20, R26, R20 ;  /* 0x0000001a1414722b */ /* 0x000fe20000000014 */
[----:B------:R-:W-:Y:S01]  /*2560*/  @!P2 LOP3.LUT R27, R10, 0x100000, RZ, 0xfc, !PT ;  /* 0x001000000a1ba812 */ /* 0x000fe200078efcff */
[----:B------:R-:W-:Y:S01]  /*2570*/  IMAD.MOV.U32 R10, RZ, RZ, R18 ;  /* 0x000000ffff0a7224 */ /* 0x000fe200078e0012 */
[----:B------:R-:W-:-:S05]  /*2580*/  @!P2 MOV R26, RZ ;  /* 0x000000ff001aa202 */ /* 0x000fca0000000f00 */
[----:B------:R-:W-:Y:S02]  /*2590*/  DFMA R28, R20, -R14, 1 ;  /* 0x3ff00000141c742b */ /* 0x000fe4000000080e */
[----:B------:R-:W-:-:S06]  /*25a0*/  @!P2 DFMA R10, R10, 2, -R26 ;  /* 0x400000000a0aa82b */ /* 0x000fcc000000081a */
[----:B------:R-:W-:-:S04]  /*25b0*/  DFMA R28, R20, R28, R20 ;  /* 0x0000001c141c722b */ /* 0x000fc80000000014 */
[----:B------:R-:W-:-:S04]  /*25c0*/  @!P2 LOP3.LUT R23, R11, 0x7ff00000, RZ, 0xc0, !PT ;  /* 0x7ff000000b17a812 */ /* 0x000fc800078ec0ff */
[----:B------:R-:W-:Y:S01]  /*25d0*/  DMUL R26, R28, R10 ;  /* 0x0000000a1c1a7228 */ /* 0x000fe20000000000 */
[----:B------:R-:W-:-:S05]  /*25e0*/  VIADD R25, R23, 0xffffffff ;  /* 0xffffffff17197836 */ /* 0x000fca0000000000 */
[----:B------:R-:W-:Y:S01]  /*25f0*/  ISETP.GT.U32.AND P0, PT, R25, 0x7feffffe, PT ;  /* 0x7feffffe1900780c */ /* 0x000fe20003f04070 */
[----:B------:R-:W-:Y:S01]  /*2600*/  VIADD R25, R24, 0xffffffff ;  /* 0xffffffff18197836 */ /* 0x000fe20000000000 */
[----:B------:R-:W-:-:S04]  /*2610*/  DFMA R20, R26, -R14, R10 ;  /* 0x8000000e1a14722b */ /* 0x000fc8000000000a */
[----:B------:R-:W-:-:S04]  /*2620*/  ISETP.GT.U32.OR P0, PT, R25, 0x7feffffe, P0 ;  /* 0x7feffffe1900780c */ /* 0x000fc80000704470 */
[----:B------:R-:W-:-:S09]  /*2630*/  DFMA R20, R28, R20, R26 ;  /* 0x000000141c14722b */ /* 0x000fd2000000001a */
[----:B------:R-:W-:Y:S05]  /*2640*/  @P0 BRA `(.L_x_265) ;  /* 0x00000000006c0947 */ /* 0x000fea0003800000 */
[----:B------:R-:W-:-:S04]  /*2650*/  LOP3.LUT R18, R17, 0x7ff00000, RZ, 0xc0, !PT ;  /* 0x7ff0000011127812 */ /* 0x000fc800078ec0ff */
[CC--:B------:R-:W-:Y:S02]  /*2660*/  VIADDMNMX R19, R9.reuse, -R18.reuse, 0xb9600000, !PT ;  /* 0xb960000009137446 */ /* 0x0c0fe40007800912 */
[----:B------:R-:W-:Y:S02]  /*2670*/  ISETP.GE.U32.AND P0, PT, R9, R18, PT ;  /* 0x000000120900720c */ /* 0x000fe40003f06070 */
[----:B------:R-:W-:Y:S02]  /*2680*/  VIMNMX R19, PT, PT, R19, 0x46a00000, PT ;  /* 0x46a0000013137848 */ /* 0x000fe40003fe0100 */
[----:B------:R-:W-:-:S04]  /*2690*/  SEL R22, R22, 0x63400000, !P0 ;  /* 0x6340000016167807 */ /* 0x000fc80004000000 */
[----:B------:R-:W-:Y:S01]  /*26a0*/  IADD3 R19, PT, PT, -R22, R19, RZ ;  /* 0x0000001316137210 */ /* 0x000fe20007ffe1ff */
[----:B------:R-:W-:-:S04]  /*26b0*/  IMAD.MOV.U32 R22, RZ, RZ, RZ ;  /* 0x000000ffff167224 */ /* 0x000fc800078e00ff */
[----:B------:R-:W-:-:S06]  /*26c0*/  VIADD R23, R19, 0x7fe00000 ;  /* 0x7fe0000013177836 */ /* 0x000fcc0000000000 */
[----:B------:R-:W-:-:S10]  /*26d0*/  DMUL R26, R20, R22 ;  /* 0x00000016141a7228 */ /* 0x000fd40000000000 */
[----:B------:R-:W-:-:S13]  /*26e0*/  FSETP.GTU.AND P0, PT, |R27|, 1.469367938527859385e-39, PT ;  /* 0x001000001b00780b */ /* 0x000fda0003f0c200 */
[----:B------:R-:W-:Y:S05]  /*26f0*/  @P0 BRA `(.L_x_266) ;  /* 0x0000000000940947 */ /* 0x000fea0003800000 */
[----:B------:R-:W-:Y:S01]  /*2700*/  DFMA R10, R20, -R14, R10 ;  /* 0x8000000e140a722b */ /* 0x000fe2000000000a */
[----:B------:R-:W-:-:S09]  /*2710*/  IMAD.MOV.U32 R22, RZ, RZ, RZ ;  /* 0x000000ffff167224 */ /* 0x000fd200078e00ff */
[C---:B------:R-:W-:Y:S02]  /*2720*/  FSETP.NEU.AND P0, PT, R11.reuse, RZ, PT ;  /* 0x000000ff0b00720b */ /* 0x040fe40003f0d000 */
[----:B------:R-:W-:-:S04]  /*2730*/  LOP3.LUT R9, R11, 0x80000000, R17, 0x48, !PT ;  /* 0x800000000b097812 */ /* 0x000fc800078e4811 */
[----:B------:R-:W-:-:S07]  /*2740*/  LOP3.LUT R23, R9, R23, RZ, 0xfc, !PT ;  /* 0x0000001709177212 */ /* 0x000fce00078efcff */
[----:B------:R-:W-:Y:S05]  /*2750*/  @!P0 BRA `(.L_x_266) ;  /* 0x00000000007c8947 */ /* 0x000fea0003800000 */
[C---:B------:R-:W-:Y:S01]  /*2760*/  IADD3 R11, PT, PT, -R19.reuse, RZ, RZ ;  /* 0x000000ff130b7210 */ /* 0x040fe20007ffe1ff */
[----:B------:R-:W-:Y:S01]  /*2770*/  IMAD.MOV.U32 R10, RZ, RZ, RZ ;  /* 0x000000ffff0a7224 */ /* 0x000fe200078e00ff */
[----:B------:R-:W-:-:S05]  /*2780*/  IADD3 R19, PT, PT, -R19, -0x43300000, RZ ;  /* 0xbcd0000013137810 */ /* 0x000fca0007ffe1ff */
[----:B------:R-:W-:Y:S02]  /*2790*/  DFMA R10, R26, -R10, R20 ;  /* 0x8000000a1a0a722b */ /* 0x000fe40000000014 */
[----:B------:R-:W-:-:S08]  /*27a0*/  DMUL.RP R20, R20, R22 ;  /* 0x0000001614147228 */ /* 0x000fd00000008000 */
[----:B------:R-:W-:Y:S02]  /*27b0*/  FSETP.NEU.AND P0, PT, |R11|, R19, PT ;  /* 0x000000130b00720b */ /* 0x000fe40003f0d200 */
[----:B------:R-:W-:Y:S02]  /*27c0*/  LOP3.LUT R9, R21, R9, RZ, 0x3c, !PT ;  /* 0x0000000915097212 */ /* 0x000fe400078e3cff */
[----:B------:R-:W-:Y:S02]  /*27d0*/  FSEL R26, R20, R26, !P0 ;  /* 0x0000001a141a7208 */ /* 0x000fe40004000000 */
[----:B------:R-:W-:Y:S01]  /*27e0*/  FSEL R27, R9, R27, !P0 ;  /* 0x0000001b091b7208 */ /* 0x000fe20004000000 */
[----:B------:R-:W-:Y:S06]  /*27f0*/  BRA `(.L_x_266) ;  /* 0x0000000000547947 */ /* 0x000fec0003800000 */
.L_x_265:
[----:B------:R-:W-:-:S14]  /*2800*/  DSETP.NAN.AND P0, PT, R18, R18, PT ;  /* 0x000000121200722a */ /* 0x000fdc0003f08000 */
[----:B------:R-:W-:Y:S05]  /*2810*/  @P0 BRA `(.L_x_267) ;  /* 0x0000000000440947 */ /* 0x000fea0003800000 */
[----:B------:R-:W-:-:S14]  /*2820*/  DSETP.NAN.AND P0, PT, R16, R16, PT ;  /* 0x000000101000722a */ /* 0x000fdc0003f08000 */
[----:B------:R-:W-:Y:S05]  /*2830*/  @P0 BRA `(.L_x_268) ;  /* 0x0000000000300947 */ /* 0x000fea0003800000 */
[----:B------:R-:W-:Y:S01]  /*2840*/  ISETP.NE.AND P0, PT, R23, R24, PT ;  /* 0x000000181700720c */ /* 0x000fe20003f05270 */
[----:B------:R-:W-:Y:S02]  /*2850*/  IMAD.MOV.U32 R26, RZ, RZ, 0x0 ;  /* 0x00000000ff1a7424 */ /* 0x000fe400078e00ff */
[----:B------:R-:W-:-:S10]  /*2860*/  IMAD.MOV.U32 R27, RZ, RZ, -0x80000 ;  /* 0xfff80000ff1b7424 */ /* 0x000fd400078e00ff */
[----:B------:R-:W-:Y:S05]  /*2870*/  @!P0 BRA `(.L_x_266) ;  /* 0x0000000000348947 */ /* 0x000fea0003800000 */
[----:B------:R-:W-:Y:S02]  /*2880*/  ISETP.NE.AND P0, PT, R23, 0x7ff00000, PT ;  /* 0x7ff000001700780c */ /* 0x000fe40003f05270 */
[----:B------:R-:W-:Y:S02]  /*2890*/  LOP3.LUT R27, R19, 0x80000000, R17, 0x48, !PT ;  /* 0x80000000131b7812 */ /* 0x000fe400078e4811 */
[----:B------:R-:W-:-:S13]  /*28a0*/  ISETP.EQ.OR P0, PT, R24, RZ, !P0 ;  /* 0x000000ff1800720c */ /* 0x000fda0004702670 */
[----:B------:R-:W-:Y:S02]  /*28b0*/  @P0 LOP3.LUT R9, R27, 0x7ff00000, RZ, 0xfc, !PT ;  /* 0x7ff000001b090812 */ /* 0x000fe400078efcff */
[----:B------:R-:W-:Y:S01]  /*28c0*/  @!P0 MOV R26, RZ ;  /* 0x000000ff001a8202 */ /* 0x000fe20000000f00 */
[----:B------:R-:W-:Y:S02]  /*28d0*/  @P0 IMAD.MOV.U32 R26, RZ, RZ, RZ ;  /* 0x000000ffff1a0224 */ /* 0x000fe400078e00ff */
[----:B------:R-:W-:Y:S01]  /*28e0*/  @P0 IMAD.MOV.U32 R27, RZ, RZ, R9 ;  /* 0x000000ffff1b0224 */ /* 0x000fe200078e0009 */
[----:B------:R-:W-:Y:S06]  /*28f0*/  BRA `(.L_x_266) ;  /* 0x0000000000147947 */ /* 0x000fec0003800000 */
.L_x_268:
[----:B------:R-:W-:Y:S01]  /*2900*/  LOP3.LUT R27, R17, 0x80000, RZ, 0xfc, !PT ;  /* 0x00080000111b7812 */ /* 0x000fe200078efcff */
[----:B------:R-:W-:Y:S01]  /*2910*/  IMAD.MOV.U32 R26, RZ, RZ, R16 ;  /* 0x000000ffff1a7224 */ /* 0x000fe200078e0010 */
[----:B------:R-:W-:Y:S06]  /*2920*/  BRA `(.L_x_266) ;  /* 0x0000000000087947 */ /* 0x000fec0003800000 */
.L_x_267:
[----:B------:R-:W-:Y:S02]  /*2930*/  LOP3.LUT R27, R19, 0x80000, RZ, 0xfc, !PT ;  /* 0x00080000131b7812 */ /* 0x000fe400078efcff */
[----:B------:R-:W-:-:S07]  /*2940*/  MOV R26, R18 ;  /* 0x00000012001a7202 */ /* 0x000fce0000000f00 */
.L_x_266:
[----:B------:R-:W-:Y:S05]  /*2950*/  BSYNC.RECONVERGENT B0 ;  /* 0x0000000000007941 */ /* 0x000fea0003800200 */
.L_x_264:
[----:B------:R-:W-:Y:S02]  /*2960*/  IMAD.MOV.U32 R10, RZ, RZ, R0 ;  /* 0x000000ffff0a7224 */ /* 0x000fe400078e0000 */
[----:B------:R-:W-:-:S04]  /*2970*/  IMAD.MOV.U32 R11, RZ, RZ, 0x0 ;  /* 0x00000000ff0b7424 */ /* 0x000fc800078e00ff */
[----:B------:R-:W-:Y:S05]  /*2980*/  RET.REL.NODEC R10 `(_ZN3cub18CUB_300001_SM_10006detail9transform16transform_kernelINS2_10policy_hubILb1EN4cuda3std3__45tupleIJN6thrust24THRUST_300001_SM_1000_NS17counting_iteratorIiNSA_11use_defaultESC_SC_EEEEEE10policy1000El7rng_gpuNSA_6detail15normal_iteratorINSA_10device_ptrIdEEEEJSD_EEEvT0_iT1_T2_DpNS2_10kernel_argIT3_EE) ;  /* 0xffffffd40a9c7950 */ /* 0x000fea0003c3ffff */
.L_x_269:
        /* <DEDUP_REMOVED lines=15> */
.L_x_316:


//--------------------- .text._ZN3cub18CUB_300001_SM_10006detail9transform16transform_kernelINS2_10policy_hubILb1EN4cuda3std3__45tupleIJN6thrust24THRUST_300001_SM_1000_NS17counting_iteratorIiNSA_11use_defaultESC_SC_EEEEEE10policy1000Ei7rng_gpuNSA_6detail15normal_iteratorINSA_10device_ptrIdEEEEJSD_EEEvT0_iT1_T2_DpNS2_10kernel_argIT3_EE --------------------------
	.section	.text._ZN3cub18CUB_300001_SM_10006detail9transform16transform_kernelINS2_10policy_hubILb1EN4cuda3std3__45tupleIJN6thrust24THRUST_300001_SM_1000_NS17counting_iteratorIiNSA_11use_defaultESC_SC_EEEEEE10policy1000Ei7rng_gpuNSA_6detail15normal_iteratorINSA_10device_ptrIdEEEEJSD_EEEvT0_iT1_T2_DpNS2_10kernel_argIT3_EE,"ax",@progbits
	.align	128
        .global         _ZN3cub18CUB_300001_SM_10006detail9transform16transform_kernelINS2_10policy_hubILb1EN4cuda3std3__45tupleIJN6thrust24THRUST_300001_SM_1000_NS17counting_iteratorIiNSA_11use_defaultESC_SC_EEEEEE10policy1000Ei7rng_gpuNSA_6detail15normal_iteratorINSA_10device_ptrIdEEEEJSD_EEEvT0_iT1_T2_DpNS2_10kernel_argIT3_EE
        .type           _ZN3cub18CUB_300001_SM_10006detail9transform16transform_kernelINS2_10policy_hubILb1EN4cuda3std3__45tupleIJN6thrust24THRUST_300001_SM_1000_NS17counting_iteratorIiNSA_11use_defaultESC_SC_EEEEEE10policy1000Ei7rng_gpuNSA_6detail15normal_iteratorINSA_10device_ptrIdEEEEJSD_EEEvT0_iT1_T2_DpNS2_10kernel_argIT3_EE,@function
        .size           _ZN3cub18CUB_300001_SM_10006detail9transform16transform_kernelINS2_10policy_hubILb1EN4cuda3std3__45tupleIJN6thrust24THRUST_300001_SM_1000_NS17counting_iteratorIiNSA_11use_defaultESC_SC_EEEEEE10policy1000Ei7rng_gpuNSA_6detail15normal_iteratorINSA_10device_ptrIdEEEEJSD_EEEvT0_iT1_T2_DpNS2_10kernel_argIT3_EE,(.L_x_317 - _ZN3cub18CUB_300001_SM_10006detail9transform16transform_kernelINS2_10policy_hubILb1EN4cuda3std3__45tupleIJN6thrust24THRUST_300001_SM_1000_NS17counting_iteratorIiNSA_11use_defaultESC_SC_EEEEEE10policy1000Ei7rng_gpuNSA_6detail15normal_iteratorINSA_10device_ptrIdEEEEJSD_EEEvT0_iT1_T2_DpNS2_10kernel_argIT3_EE)
        .other          _ZN3cub18CUB_300001_SM_10006detail9transform16transform_kernelINS2_10policy_hubILb1EN4cuda3std3__45tupleIJN6thrust24THRUST_300001_SM_1000_NS17counting_iteratorIiNSA_11use_defaultESC_SC_EEEEEE10policy1000Ei7rng_gpuNSA_6detail15normal_iteratorINSA_10device_ptrIdEEEEJSD_EEEvT0_iT1_T2_DpNS2_10kernel_argIT3_EE,@"STO_CUDA_ENTRY STV_DEFAULT"
_ZN3cub18CUB_300001_SM_10006detail9transform16transform_kernelINS2_10policy_hubILb1EN4cuda3std3__45tupleIJN6thrust24THRUST_300001_SM_1000_NS17counting_iteratorIiNSA_11use_defaultESC_SC_EEEEEE10policy1000Ei7rng_gpuNSA_6detail15normal_iteratorINSA_10device_ptrIdEEEEJSD_EEEvT0_iT1_T2_DpNS2_10kernel_argIT3_EE:
.text._ZN3cub18CUB_300001_SM_10006detail9transform16transform_kernelINS2_10policy_hubILb1EN4cuda3std3__45tupleIJN6thrust24THRUST_300001_SM_1000_NS17counting_iteratorIiNSA_11use_defaultESC_SC_EEEEEE10policy1000Ei7rng_gpuNSA_6detail15normal_iteratorINSA_10device_ptrIdEEEEJSD_EEEvT0_iT1_T2_DpNS2_10kernel_argIT3_EE:
[----:B------:R-:W-:Y:S08]  /*0000*/  LDC R1, c[0x0][0x37c] ;  /* 0x0000df00ff017b82 */ /* 0x000ff00000000800 */
[----:B------:R-:W0:Y:S01]  /*0010*/  S2UR UR6, SR_CTAID.X ;  /* 0x00000000000679c3 */ /* 0x000e220000002500 */
[----:B------:R-:W1:Y:S01]  /*0020*/  LDCU.64 UR8, c[0x0][0x380] ;  /* 0x00007000ff0877ac */ /* 0x000e620008000a00 */
[----:B------:R-:W-:Y:S01]  /*0030*/  IMAD.MOV.U32 R3, RZ, RZ, 0x41dfffff ;  /* 0x41dfffffff037424 */ /* 0x000fe200078e00ff */
[----:B------:R-:W2:Y:S01]  /*0040*/  LDCU.64 UR10, c[0x0][0x358] ;  /* 0x00006b00ff0a77ac */ /* 0x000ea20008000a00 */
[----:B------:R-:W-:Y:S01]  /*0050*/  UMOV UR12, 0xff800000 ;  /* 0xff800000000c7882 */ /* 0x000fe20000000000 */
[----:B-1----:R-:W-:-:S04]  /*0060*/  USHF.L.U32 UR5, UR9, 0x7, URZ ;  /* 0x0000000709057899 */ /* 0x002fc800080006ff */
[----:B0-----:R-:W-:-:S04]  /*0070*/  UIMAD UR7, UR5, UR6, URZ ;  /* 0x00000006050772a4 */ /* 0x001fc8000f8e02ff */
[----:B------:R-:W-:-:S04]  /*0080*/  UIADD3 UR4, UPT, UPT, -UR7, UR8, URZ ;  /* 0x0000000807047290 */ /* 0x000fc8000fffe1ff */
[----:B------:R-:W-:-:S04]  /*0090*/  UISETP.LT.AND UP0, UPT, UR5, UR4, UPT ;  /* 0x000000040500728c */ /* 0x000fc8000bf01270 */
[----:B------:R-:W-:Y:S02]  /*00a0*/  USEL UR8, UR5, UR4, UP0 ;  /* 0x0000000405087287 */ /* 0x000fe40008000000 */
[----:B------:R-:W-:-:S09]  /*00b0*/  UISETP.GT.AND UP0, UPT, UR5, UR4, UPT ;  /* 0x000000040500728c */ /* 0x000fd2000bf04270 */
[----:B--2---:R-:W-:Y:S05]  /*00c0*/  BRA.U UP0, `(.L_x_270) ;  /* 0x0000001100107547 */ /* 0x004fea000b800000 */
[----:B------:R-:W-:-:S06]  /*00d0*/  UISETP.GE.AND UP0, UPT, UR9, 0x1, UPT ;  /* 0x000000010900788c */ /* 0x000fcc000bf06270 */
[----:B------:R-:W-:-:S13]  /*00e0*/  PLOP3.LUT P0, PT, PT, PT, UP0, 0x80, 0x8 ;  /* 0x000000000008781c */ /* 0x000fda0003f0f008 */
[----:B------:R-:W-:Y:S05]  /*00f0*/  @!P0 EXIT ;  /* 0x000000000000894d */ /* 0x000fea0003800000 */
[----:B------:R-:W0:Y:S01]  /*0100*/  S2R R2, SR_TID.X ;  /* 0x0000000000027919 */ /* 0x000e220000002100 */
[----:B------:R-:W-:Y:S01]  /*0110*/  UISETP.GE.U32.AND UP0, UPT, UR9, 0x4, UPT ;  /* 0x000000040900788c */ /* 0x000fe2000bf06070 */
[----:B------:R-:W-:Y:S01]  /*0120*/  IMAD.MOV.U32 R5, RZ, RZ, RZ ;  /* 0x000000ffff057224 */ /* 0x000fe200078e00ff */
[----:B------:R-:W-:-:S07]  /*0130*/  ULOP3.LUT UR8, UR9, 0x3, URZ, 0xc0, !UPT ;  /* 0x0000000309087892 */ /* 0x000fce000f8ec0ff */
[----:B------:R-:W-:Y:S05]  /*0140*/  BRA.U !UP0, `(.L_x_271) ;  /* 0x0000000d08007547 */ /* 0x000fea000b800000 */
[----:B------:R-:W1:Y:S01]  /*0150*/  LDCU UR13, c[0x0][0x398] ;  /* 0x00007300ff0d77ac */ /* 0x000e620008000800 */
[----:B------:R-:W-:Y:S01]  /*0160*/  IMAD.MOV.U32 R5, RZ, RZ, 0x16ad68c ;  /* 0x016ad68cff057424 */ /* 0x000fe200078e00ff */
[----:B0-----:R-:W-:Y:S01]  /*0170*/  MOV R6, R2 ;  /* 0x0000000200067202 */ /* 0x001fe20000000f00 */
[----:B------:R-:W0:Y:S01]  /*0180*/  LDCU.64 UR4, c[0x0][0x390] ;  /* 0x00007200ff0477ac */ /* 0x000e220008000a00 */
[----:B------:R-:W-:-:S04]  /*0190*/  ULOP3.LUT UR6, UR9, 0x7ffffffc, URZ, 0xc0, !UPT ;  /* 0x7ffffffc09067892 */ /* 0x000fc8000f8ec0ff */
[----:B------:R-:W-:Y:S01]  /*01a0*/  UIADD3 UR9, UPT, UPT, -UR6, URZ, URZ ;  /* 0x000000ff06097290 */ /* 0x000fe2000fffe1ff */
[----:B-1----:R-:W-:Y:S01]  /*01b0*/  IMAD.U32 R7, RZ, RZ, UR13 ;  /* 0x0000000dff077e24 */ /* 0x002fe2000f8e00ff */
[----:B0-----:R-:W-:-:S04]  /*01c0*/  UIMAD.WIDE UR4, UR7, 0x8, UR4 ;  /* 0x00000008070478a5 */ /* 0x001fc8000f8e0204 */
[----:B------:R-:W-:Y:S01]  /*01d0*/  IADD3 R4, PT, PT, R7, UR7, R2 ;  /* 0x0000000707047c10 */ /* 0x000fe2000fffe002 */
[----:B------:R-:W-:-:S04]  /*01e0*/  UIADD3 UR13, UP0, UPT, UR4, 0x800, URZ ;  /* 0x00000800040d7890 */ /* 0x000fc8000ff1e0ff */
[----:B------:R-:W-:Y:S02]  /*01f0*/  IMAD R4, R4, R5, 0x6ad68c00 ;  /* 0x6ad68c0004047424 */ /* 0x000fe400078e0205 */
[----:B------:R-:W-:Y:S01]  /*0200*/  IMAD.U32 R5, RZ, RZ, UR6 ;  /* 0x00000006ff057e24 */ /* 0x000fe2000f8e00ff */
[----:B------:R-:W-:-:S12]  /*0210*/  UIADD3.X UR4, UPT, UPT, URZ, UR5, URZ, UP0, !UPT ;  /* 0x00000005ff047290 */ /* 0x000fd800087fe4ff */
.L_x_280:
        /* <DEDUP_REMOVED lines=8> */
[----:B------:R-:W-:Y:S01]  /*02a0*/  LEA.HI.SX32 R7, R7, R8, 0x10 ;  /* 0x0000000807077211 */ /* 0x000fe200078f82ff */
[----:B------:R-:W-:-:S04]  /*02b0*/  IMAD.MOV.U32 R8, RZ, RZ, -0x800000 ;  /* 0xff800000ff087424 */ /* 0x000fc800078e00ff */
[----:B------:R-:W-:-:S04]  /*02c0*/  IMAD R7, R7, -0x24f48, R0 ;  /* 0xfffdb0b807077824 */ /* 0x000fc800078e0200 */
[----:B------:R-:W-:-:S04]  /*02d0*/  IMAD.HI.U32 R0, R7, 0x3, RZ ;  /* 0x0000000307007827 */ /* 0x000fc800078e00ff */
[----:B------:R-:W-:-:S05]  /*02e0*/  IMAD.IADD R9, R7, 0x1, -R0 ;  /* 0x0000000107097824 */ /* 0x000fca00078e0a00 */
[----:B------:R-:W-:-:S04]  /*02f0*/  LEA.HI R9, R9, R0, RZ, 0x1f ;  /* 0x0000000009097211 */ /* 0x000fc800078ff8ff */
[----:B------:R-:W-:Y:S02]  /*0300*/  SHF.R.U32.HI R0, RZ, 0x1e, R9 ;  /* 0x0000001eff007819 */ /* 0x000fe40000011609 */
[----:B------:R-:W-:-:S03]  /*0310*/  MOV R9, 0x41dfffff ;  /* 0x41dfffff00097802 */ /* 0x000fc60000000f00 */
[----:B------:R-:W-:-:S03]  /*0320*/  IMAD R0, R0, -0x7fffffff, R7 ;  /* 0x8000000100007824 */ /* 0x000fc600078e0207 */
[----:B01----:R-:W-:Y:S02]  /*0330*/  DFMA R12, R10, -R8, 1 ;  /* 0x3ff000000a0c742b */ /* 0x003fe40000000808 */
        /* <DEDUP_REMOVED lines=12> */
[----:B------:R-:W-:Y:S01]  /*0400*/  @P0 IMAD.MOV R15, RZ, RZ, -R7 ;  /* 0x000000ffff0f0224 */ /* 0x000fe200078e0a07 */
[----:B------:R-:W-:-:S04]  /*0410*/  IADD3 R7, PT, PT, R4, -0x4a94ba00, RZ ;  /* 0xb56b460004077810 */ /* 0x000fc80007ffe0ff */
        /* <DEDUP_REMOVED lines=13> */
[----:B------:R-:W-:Y:S05]  /*04f0*/  CALL.REL.NOINC `($__internal_1_$__cuda_sm20_div_rn_f64_full) ;  /* 0x0000001c00807944 */ /* 0x000fea0003c00000 */
[----:B------:R-:W-:Y:S02]  /*0500*/  IMAD.MOV.U32 R8, RZ, RZ, R26 ;  /* 0x000000ffff087224 */ /* 0x000fe400078e001a */
[----:B------:R-:W-:-:S07]  /*0510*/  IMAD.MOV.U32 R9, RZ, RZ, R27 ;  /* 0x000000ffff097224 */ /* 0x000fce00078e001b */
.L_x_273:
[----:B------:R-:W-:Y:S05]  /*0520*/  BSYNC.RECONVERGENT B1 ;  /* 0x0000000000017941 */ /* 0x000fea0003800200 */
.L_x_272:
        /* <DEDUP_REMOVED lines=8> */
[----:B------:R-:W-:-:S04]  /*05b0*/  IMAD.HI.U32 R0, R11, 0x3, RZ ;  /* 0x000000030b007827 */ /* 0x000fc800078e00ff */
[----:B------:R-:W-:-:S05]  /*05c0*/  IMAD.IADD R15, R11, 0x1, -R0 ;  /* 0x000000010b0f7824 */ /* 0x000fca00078e0a00 */
[----:B------:R-:W-:-:S04]  /*05d0*/  LEA.HI R15, R15, R0, RZ, 0x1f ;  /* 0x000000000f0f7211 */ /* 0x000fc800078ff8ff */
[----:B------:R-:W-:Y:S02]  /*05e0*/  SHF.R.U32.HI R0, RZ, 0x1e, R15 ;  /* 0x0000001eff007819 */ /* 0x000fe4000001160f */
[----:B------:R-:W1:Y:S03]  /*05f0*/  MUFU.RCP64H R15, 2.14748262400000000000e+09 ;  /* 0x41dfffff000f7908 */ /* 0x000e660000001800 */
[----:B------:R-:W-:Y:S02]  /*0600*/  IMAD R0, R0, -0x7fffffff, R11 ;  /* 0x8000000100007824 */ /* 0x000fe400078e020b */
[----:B------:R-:W-:-:S03]  /*0610*/  IMAD.MOV.U32 R11, RZ, RZ, 0x41dfffff ;  /* 0x41dfffffff0b7424 */ /* 0x000fc600078e00ff */
[----:B------:R-:W-:-:S05]  /*0620*/  VIMNMX.U32 R0, PT, PT, R0, 0x1, !PT ;  /* 0x0000000100007848 */ /* 0x000fca0007fe0000 */
[----:B------:R-:W-:-:S05]  /*0630*/  IMAD.HI.U32 R10, R0, 0x5e4789c9, RZ ;  /* 0x5e4789c9000a7827 */ /* 0x000fca00078e00ff */
[----:B------:R-:W-:Y:S02]  /*0640*/  SHF.R.U32.HI R17, RZ, 0xe, R10 ;  /* 0x0000000eff117819 */ /* 0x000fe4000001160a */
[----:B------:R-:W-:-:S03]  /*0650*/  MOV R10, 0xff800000 ;  /* 0xff800000000a7802 */ /* 0x000fc60000000f00 */
        /* <DEDUP_REMOVED lines=21> */
[----:B------:R-:W-:Y:S05]  /*07b0*/  CALL.REL.NOINC `($__internal_1_$__cuda_sm20_div_rn_f64_full) ;  /* 0x0000001800d07944 */ /* 0x000fea0003c00000 */
.L_x_275:
[----:B------:R-:W-:Y:S05]  /*07c0*/  BSYNC.RECONVERGENT B1 ;  /* 0x0000000000017941 */ /* 0x000fea0003800200 */
.L_x_274:
[----:B------:R-:W-:Y:S01]  /*07d0*/  IMAD.HI R0, R4, 0x6ed65761, RZ ;  /* 0x6ed6576104007827 */ /* 0x000fe200078e02ff */
[----:B------:R0:W-:Y:S01]  /*07e0*/  STG.E.64 desc[UR10][R12.64+-0x400], R26 ;  /* 0xfffc001a0c007986 */ /* 0x0001e2000c101b0a */
[----:B------:R-:W-:Y:S02]  /*07f0*/  BSSY.RECONVERGENT B1, `(.L_x_276) ;  /* 0x0000028000017945 */ /* 0x000fe40003800200 */
[----:B------:R-:W-:Y:S01]  /*0800*/  IMAD.MOV.U32 R10, RZ, RZ, 0x1 ;  /* 0x00000001ff0a7424 */ /* 0x000fe200078e00ff */
        /* <DEDUP_REMOVED lines=36> */
[----:B------:R-:W-:Y:S01]  /*0a50*/  IMAD.MOV.U32 R8, RZ, RZ, R26 ;  /* 0x000000ffff087224 */ /* 0x000fe200078e001a */
[----:B------:R-:W-:-:S07]  /*0a60*/  MOV R9, R27 ;  /* 0x0000001b00097202 */ /* 0x000fce0000000f00 */
.L_x_277:
[----:B------:R-:W-:Y:S05]  /*0a70*/  BSYNC.RECONVERGENT B1 ;  /* 0x0000000000017941 */ /* 0x000fea0003800200 */
.L_x_276:
        /* <DEDUP_REMOVED lines=12> */
[----:B------:R-:W-:Y:S01]  /*0b40*/  SHF.R.U32.HI R7, RZ, 0x1e, R10 ;  /* 0x0000001eff077819 */ /* 0x000fe2000001160a */
[----:B------:R-:W-:-:S04]  /*0b50*/  IMAD.MOV.U32 R10, RZ, RZ, -0x800000 ;  /* 0xff800000ff0a7424 */ /* 0x000fc800078e00ff */
        /* <DEDUP_REMOVED lines=14> */
[----:B------:R-:W-:-:S04]  /*0c40*/  @P0 IADD3 R18, PT, PT, -R0, RZ, RZ ;  /* 0x000000ff00120210 */ /* 0x000fc80007ffe1ff */
        /* <DEDUP_REMOVED lines=10> */
[----:B------:R-:W-:Y:S05]  /*0cf0*/  CALL.REL.NOINC `($__internal_1_$__cuda_sm20_div_rn_f64_full) ;  /* 0x0000001400807944 */ /* 0x000fea0003c00000 */
.L_x_279:
[----:B------:R-:W-:Y:S05]  /*0d00*/  BSYNC.RECONVERGENT B1 ;  /* 0x0000000000017941 */ /* 0x000fea0003800200 */
.L_x_278:
[----:B------:R1:W-:Y:S01]  /*0d10*/  STG.E.64 desc[UR10][R12.64+0x400], R26 ;  /* 0x0004001a0c007986 */ /* 0x0003e2000c101b0a */
[----:B------:R-:W-:Y:S02]  /*0d20*/  VIADD R6, R6, 0x200 ;  /* 0x0000020006067836 */ /* 0x000fe40000000000 */
[----:B------:R-:W-:Y:S01]  /*0d30*/  VIADD R4, R4, 0xd5ad1800 ;  /* 0xd5ad180004047836 */ /* 0x000fe20000000000 */
[----:B------:R-:W-:Y:S06]  /*0d40*/  BRA.U UP0, `(.L_x_280) ;  /* 0xfffffff500347547 */ /* 0x000fec000b83ffff */
.L_x_271:
[----:B------:R-:W-:-:S13]  /*0d50*/  ISETP.NE.AND P0, PT, RZ, UR8, PT ;  /* 0x00000008ff007c0c */ /* 0x000fda000bf05270 */
[----:B------:R-:W-:Y:S05]  /*0d60*/  @!P0 EXIT ;  /* 0x000000000000894d */ /* 0x000fea0003800000 */
[----:B------:R-:W2:Y:S01]  /*0d70*/  LDCU UR6, c[0x0][0x398] ;  /* 0x00007300ff0677ac */ /* 0x000ea20008000800 */
[----:B------:R-:W3:Y:S01]  /*0d80*/  LDCU.64 UR4, c[0x0][0x390] ;  /* 0x00007200ff0477ac */ /* 0x000ee20008000a00 */
[----:B--2---:R-:W-:Y:S01]  /*0d90*/  IMAD.U32 R7, RZ, RZ, UR6 ;  /* 0x00000006ff077e24 */ /* 0x004fe2000f8e00ff */
[----:B------:R-:W-:Y:S02]  /*0da0*/  UIADD3 UR6, UPT, UPT, -UR8, URZ, URZ ;  /* 0x000000ff08067290 */ /* 0x000fe4000fffe1ff */
[----:B---3--:R-:W-:Y:S02]  /*0db0*/  UIMAD.WIDE UR4, UR7, 0x8, UR4 ;  /* 0x00000008070478a5 */ /* 0x008fe4000f8e0204 */
[----:B0-----:R-:W-:Y:S02]  /*0dc0*/  IADD3 R4, PT, PT, R7, UR7, R2 ;  /* 0x0000000707047c10 */ /* 0x001fe4000fffe002 */
[----:B------:R-:W-:-:S03]  /*0dd0*/  LEA R2, R5, R2, 0x7 ;  /* 0x0000000205027211 */ /* 0x000fc600078e38ff */
[----:B------:R-:W-:-:S04]  /*0de0*/  IMAD R4, R5, 0x80, R4 ;  /* 0x0000008005047824 */ /* 0x000fc800078e0204 */
[----:B------:R-:W-:-:S07]  /*0df0*/  IMAD R4, R4, 0x16ad68c, RZ ;  /* 0x016ad68c04047824 */ /* 0x000fce00078e02ff */
.L_x_283:
[----:B------:R-:W-:Y:S01]  /*0e00*/  IMAD.HI R0, R4, 0x6ed65761, RZ ;  /* 0x6ed6576104007827 */ /* 0x000fe200078e02ff */
[----:B0-----:R-:W0:Y:S01]  /*0e10*/  MUFU.RCP64H R9, 2.14748262400000000000e+09 ;  /* 0x41dfffff00097908 */ /* 0x001e220000001800 */
[----:B------:R-:W-:Y:S01]  /*0e20*/  UIADD3 UR6, UPT, UPT, UR6, 0x1, URZ ;  /* 0x0000000106067890 */ /* 0x000fe2000fffe0ff */
[----:B------:R-:W-:Y:S01]  /*0e30*/  BSSY.RECONVERGENT B1, `(.L_x_281) ;  /* 0x0000028000017945 */ /* 0x000fe20003800200 */
[----:B------:R-:W-:Y:S01]  /*0e40*/  IMAD.MOV.U32 R6, RZ, RZ, -0x800000 ;  /* 0xff800000ff067424 */ /* 0x000fe200078e00ff */
[----:B------:R-:W-:Y:S01]  /*0e50*/  SHF.R.U32.HI R5, RZ, 0x1f, R0 ;  /* 0x0000001fff057819 */ /* 0x000fe20000011600 */
[----:B------:R-:W-:Y:S01]  /*0e60*/  IMAD.MOV.U32 R8, RZ, RZ, 0x1 ;  /* 0x00000001ff087424 */ /* 0x000fe200078e00ff */
[----:B------:R-:W-:Y:S02]  /*0e70*/  UISETP.NE.AND UP0, UPT, UR6, URZ, UPT ;  /* 0x000000ff0600728c */ /* 0x000fe4000bf05270 */
        /* <DEDUP_REMOVED lines=21> */
[----:B------:R-:W-:-:S04]  /*0fd0*/  @P0 IADD3 R13, PT, PT, -R5, RZ, RZ ;  /* 0x000000ff050d0210 */ /* 0x000fc80007ffe1ff */
[----:B------:R-:W-:-:S04]  /*0fe0*/  IADD3 R13, PT, PT, R0, -0x1, R13 ;  /* 0xffffffff000d7810 */ /* 0x000fc80007ffe00d */
[----:B------:R-:W0:Y:S02]  /*0ff0*/  I2F.F64.U32 R18, R13 ;  /* 0x0000000d00127312 */ /* 0x000e240000201800 */
[----:B0-----:R-:W-:Y:S01]  /*1000*/  DMUL R26, R8, R18 ;  /* 0x00000012081a7228 */ /* 0x001fe20000000000 */
[----:B------:R-:W-:-:S07]  /*1010*/  FSETP.GEU.AND P1, PT, |R19|, 6.5827683646048100446e-37, PT ;  /* 0x036000001300780b */ /* 0x000fce0003f2e200 */
[----:B------:R-:W-:-:S08]  /*1020*/  DFMA R6, R26, -R6, R18 ;  /* 0x800000061a06722b */ /* 0x000fd00000000012 */
[----:B------:R-:W-:Y:S01]  /*1030*/  DFMA R26, R8, R6, R26 ;  /* 0x00000006081a722b */ /* 0x000fe2000000001a */
[----:B------:R-:W-:-:S04]  /*1040*/  IMAD.MOV.U32 R7, RZ, RZ, 0x8 ;  /* 0x00000008ff077424 */ /* 0x000fc800078e00ff */
[----:B------:R-:W-:-:S05]  /*1050*/  IMAD.WIDE R6, R2, R7, UR4 ;  /* 0x0000000402067e25 */ /* 0x000fca000f8e0207 */
[----:B------:R-:W-:-:S05]  /*1060*/  FFMA R0, RZ, 27.999998092651367188, R27 ;  /* 0x41dfffffff007823 */ /* 0x000fca000000001b */
[----:B------:R-:W-:-:S13]  /*1070*/  FSETP.GT.AND P0, PT, |R0|, 1.469367938527859385e-39, PT ;  /* 0x001000000000780b */ /* 0x000fda0003f04200 */
[----:B------:R-:W-:Y:S05]  /*1080*/  @P0 BRA P1, `(.L_x_282) ;  /* 0x0000000000080947 */ /* 0x000fea0000800000 */
[----:B------:R-:W-:-:S07]  /*1090*/  MOV R0, 0x10b0 ;  /* 0x000010b000007802 */ /* 0x000fce0000000f00 */
[----:B------:R-:W-:Y:S05]  /*10a0*/  CALL.REL.NOINC `($__internal_1_$__cuda_sm20_div_rn_f64_full) ;  /* 0x0000001000947944 */ /* 0x000fea0003c00000 */
.L_x_282:
[----:B------:R-:W-:Y:S05]  /*10b0*/  BSYNC.RECONVERGENT B1 ;  /* 0x0000000000017941 */ /* 0x000fea0003800200 */
.L_x_281:
[----:B------:R0:W-:Y:S01]  /*10c0*/  STG.E.64 desc[UR10][R6.64], R26 ;  /* 0x0000001a06007986 */ /* 0x0001e2000c101b0a */
[----:B------:R-:W-:Y:S02]  /*10d0*/  VIADD R2, R2, 0x80 ;  /* 0x0000008002027836 */ /* 0x000fe40000000000 */
[----:B------:R-:W-:Y:S01]  /*10e0*/  VIADD R4, R4, 0xb56b4600 ;  /* 0xb56b460004047836 */ /* 0x000fe20000000000 */
[----:B------:R-:W-:Y:S06]  /*10f0*/  BRA.U UP0, `(.L_x_283) ;  /* 0xfffffffd00407547 */ /* 0x000fec000b83ffff */
[----:B------:R-:W-:Y:S05]  /*1100*/  EXIT ;  /* 0x000000000000794d */ /* 0x000fea0003800000 */
.L_x_270:
        /* <DEDUP_REMOVED lines=15> */
[----:B-1----:R-:W-:Y:S01]  /*1200*/  IADD3 R4, PT, PT, R2, UR14, RZ ;  /* 0x0000000e02047c10 */ /* 0x002fe2000fffe0ff */
[----:B------:R-:W-:Y:S01]  /*1210*/  IMAD.U32 R7, RZ, RZ, UR14 ;  /* 0x0000000eff077e24 */ /* 0x000fe2000f8e00ff */
[----:B0-----:R-:W-:-:S03]  /*1220*/  UIMAD.WIDE UR4, UR7, 0x8, UR4 ;  /* 0x00000008070478a5 */ /* 0x001fc6000f8e0204 */
[----:B------:R-:W-:Y:S01]  /*1230*/  IMAD R4, R4, 0x16ad68c, RZ ;  /* 0x016ad68c04047824 */ /* 0x000fe200078e02ff */
[--C-:B------:R-:W-:Y:S01]  /*1240*/  IADD3 R8, PT, PT, R7, UR7, R2.reuse ;  /* 0x0000000707087c10 */ /* 0x100fe2000fffe002 */
[----:B------:R-:W-:Y:S01]  /*1250*/  IMAD.MOV.U32 R7, RZ, RZ, R2 ;  /* 0x000000ffff077224 */ /* 0x000fe200078e0002 */
[----:B------:R-:W-:Y:S01]  /*1260*/  UIADD3 UR14, UP0, UPT, UR4, 0x800, URZ ;  /* 0x00000800040e7890 */ /* 0x000fe2000ff1e0ff */
[----:B------:R-:W-:Y:S01]  /*1270*/  IMAD R4, R5, -0x4a94ba00, R4 ;  /* 0xb56b460005047824 */ /* 0x000fe200078e0204 */
[----:B------:R-:W-:Y:S01]  /*1280*/  MOV R5, UR9 ;  /* 0x0000000900057c02 */ /* 0x000fe20008000f00 */
[----:B------:R-:W-:Y:S01]  /*1290*/  IMAD R8, R8, 0x16ad68c, RZ ;  /* 0x016ad68c08087824 */ /* 0x000fe200078e02ff */
[----:B------:R-:W-:-:S12]  /*12a0*/  UIADD3.X UR4, UPT, UPT, URZ, UR5, URZ, UP0, !UPT ;  /* 0x00000005ff047290 */ /* 0x000fd800087fe4ff */
.L_x_301:
[----:B------:R-:W-:Y:S01]  /*12b0*/  VIADD R0, R6, 0xffffff00 ;  /* 0xffffff0006007836 */ /* 0x000fe20000000000 */
[----:B------:R-:W-:Y:S01]  /*12c0*/  UIADD3 UR6, UPT, UPT, UR6, 0x4, URZ ;  /* 0x0000000406067890 */ /* 0x000fe2000fffe0ff */
[----:B0123--:R-:W-:Y:S01]  /*12d0*/  IMAD.U32 R12, RZ, RZ, UR14 ;  /* 0x0000000eff0c7e24 */ /* 0x00ffe2000f8e00ff */
[----:B------:R-:W-:Y:S01]  /*12e0*/  BSSY.RECONVERGENT B1, `(.L_x_285) ;  /* 0x000002f000017945 */ /* 0x000fe20003800200 */
[----:B------:R-:W-:Y:S01]  /*12f0*/  IMAD.U32 R13, RZ, RZ, UR4 ;  /* 0x00000004ff0d7e24 */ /* 0x000fe2000f8e00ff */
[----:B------:R-:W-:Y:S01]  /*1300*/  ISETP.GE.AND P0, PT, R0, UR8, PT ;  /* 0x0000000800007c0c */ /* 0x000fe2000bf06270 */
[----:B------:R-:W-:Y:S01]  /*1310*/  UISETP.NE.AND UP0, UPT, UR6, URZ, UPT ;  /* 0x000000ff0600728c */ /* 0x000fe2000bf05270 */
[----:B------:R-:W-:-:S11]  /*1320*/  IMAD.WIDE R12, R7, 0x8, R12 ;  /* 0x00000008070c7825 */ /* 0x000fd600078e020c */
[----:B------:R-:W-:Y:S05]  /*1330*/  @P0 BRA `(.L_x_286) ;  /* 0x0000000000a40947 */ /* 0x000fea0003800000 */
        /* <DEDUP_REMOVED lines=38> */
[----:B------:R-:W-:Y:S05]  /*15a0*/  CALL.REL.NOINC `($__internal_1_$__cuda_sm20_div_rn_f64_full) ;  /* 0x0000000c00547944 */ /* 0x000fea0003c00000 */
.L_x_288:
[----:B------:R-:W-:Y:S05]  /*15b0*/  BSYNC.RECONVERGENT B2 ;  /* 0x0000000000027941 */ /* 0x000fea0003800200 */
.L_x_287:
[----:B------:R0:W-:Y:S02]  /*15c0*/  STG.E.64 desc[UR10][R12.64+-0x800], R26 ;  /* 0xfff8001a0c007986 */ /* 0x0001e4000c101b0a */
.L_x_286:
[----:B------:R-:W-:Y:S05]  /*15d0*/  BSYNC.RECONVERGENT B1 ;  /* 0x0000000000017941 */ /* 0x000fea0003800200 */
.L_x_285:
[----:B------:R-:W-:Y:S01]  /*15e0*/  VIADD R0, R6, 0xffffff80 ;  /* 0xffffff8006007836 */ /* 0x000fe20000000000 */
[----:B------:R-:W-:Y:S04]  /*15f0*/  BSSY.RECONVERGENT B1, `(.L_x_289) ;  /* 0x000002d000017945 */ /* 0x000fe80003800200 */
[----:B------:R-:W-:-:S13]  /*1600*/  ISETP.GE.AND P0, PT, R0, UR8, PT ;  /* 0x0000000800007c0c */ /* 0x000fda000bf06270 */
[----:B------:R-:W-:Y:S05]  /*1610*/  @P0 BRA `(.L_x_290) ;  /* 0x0000000000a80947 */ /* 0x000fea0003800000 */
[----:B------:R-:W-:Y:S01]  /*1620*/  IADD3 R0, PT, PT, R4, -0x4a94ba00, RZ ;  /* 0xb56b460004007810 */ /* 0x000fe20007ffe0ff */
[----:B------:R-:W1:Y:S01]  /*1630*/  MUFU.RCP64H R15, 2.14748262400000000000e+09 ;  /* 0x41dfffff000f7908 */ /* 0x000e620000001800 */
[----:B------:R-:W-:Y:S01]  /*1640*/  IMAD.MOV.U32 R14, RZ, RZ, 0x1 ;  /* 0x00000001ff0e7424 */ /* 0x000fe200078e00ff */
[----:B------:R-:W-:Y:S02]  /*1650*/  BSSY.RECONVERGENT B2, `(.L_x_291) ;  /* 0x0000025000027945 */ /* 0x000fe40003800200 */
        /* <DEDUP_REMOVED lines=36> */
.L_x_292:
[----:B------:R-:W-:Y:S05]  /*18a0*/  BSYNC.RECONVERGENT B2 ;  /* 0x0000000000027941 */ /* 0x000fea0003800200 */
.L_x_291:
[----:B------:R1:W-:Y:S02]  /*18b0*/  STG.E.64 desc[UR10][R12.64+-0x400], R26 ;  /* 0xfffc001a0c007986 */ /* 0x0003e4000c101b0a */
.L_x_290:
[----:B------:R-:W-:Y:S05]  /*18c0*/  BSYNC.RECONVERGENT B1 ;  /* 0x0000000000017941 */ /* 0x000fea0003800200 */
.L_x_289:
[----:B------:R-:W-:Y:S01]  /*18d0*/  ISETP.GE.AND P0, PT, R6, UR8, PT ;  /* 0x0000000806007c0c */ /* 0x000fe2000bf06270 */
[----:B------:R-:W-:-:S12]  /*18e0*/  BSSY.RECONVERGENT B1, `(.L_x_293) ;  /* 0x000002c000017945 */ /* 0x000fd80003800200 */
[----:B------:R-:W-:Y:S05]  /*18f0*/  @P0 BRA `(.L_x_294) ;  /* 0x0000000000a80947 */ /* 0x000fea0003800000 */
[----:B------:R-:W-:Y:S01]  /*1900*/  VIADD R0, R4, 0x6ad68c00 ;  /* 0x6ad68c0004007836 */ /* 0x000fe20000000000 */
[----:B------:R-:W2:Y:S01]  /*1910*/  MUFU.RCP64H R15, 2.14748262400000000000e+09 ;  /* 0x41dfffff000f7908 */ /* 0x000ea20000001800 */
        /* <DEDUP_REMOVED lines=38> */
.L_x_296:
[----:B------:R-:W-:Y:S05]  /*1b80*/  BSYNC.RECONVERGENT B2 ;  /* 0x0000000000027941 */ /* 0x000fea0003800200 */
.L_x_295:
[----:B------:R2:W-:Y:S02]  /*1b90*/  STG.E.64 desc[UR10][R12.64], R26 ;  /* 0x0000001a0c007986 */ /* 0x0005e4000c101b0a */
.L_x_294:
[----:B------:R-:W-:Y:S05]  /*1ba0*/  BSYNC.RECONVERGENT B1 ;  /* 0x0000000000017941 */ /* 0x000fea0003800200 */
.L_x_293:
[----:B------:R-:W-:Y:S01]  /*1bb0*/  VIADD R0, R6, 0x80 ;  /* 0x0000008006007836 */ /* 0x000fe20000000000 */
[----:B------:R-:W-:Y:S04]  /*1bc0*/  BSSY.RECONVERGENT B1, `(.L_x_297) ;  /* 0x000002d000017945 */ /* 0x000fe80003800200 */
[----:B------:R-:W-:-:S13]  /*1bd0*/  ISETP.GE.AND P0, PT, R0, UR8, PT ;  /* 0x0000000800007c0c */ /* 0x000fda000bf06270 */
[----:B------:R-:W-:Y:S05]  /*1be0*/  @P0 BRA `(.L_x_298) ;  /* 0x0000000000a80947 */ /* 0x000fea0003800000 */
[----:B------:R-:W-:Y:S01]  /*1bf0*/  VIADD R0, R4, 0x2041d200 ;  /* 0x2041d20004007836 */ /* 0x000fe20000000000 */
[----:B------:R-:W3:Y:S01]  /*1c00*/  MUFU.RCP64H R15, 2.14748262400000000000e+09 ;  /* 0x41dfffff000f7908 */ /* 0x000ee20000001800 */
        /* <DEDUP_REMOVED lines=38> */
.L_x_300:
[----:B------:R-:W-:Y:S05]  /*1e70*/  BSYNC.RECONVERGENT B2 ;  /* 0x0000000000027941 */ /* 0x000fea0003800200 */
.L_x_299:
[----:B------:R3:W-:Y:S02]  /*1e80*/  STG.E.64 desc[UR10][R12.64+0x400], R26 ;  /* 0x0004001a0c007986 */ /* 0x0007e4000c101b0a */
.L_x_298:
[----:B------:R-:W-:Y:S05]  /*1e90*/  BSYNC.RECONVERGENT B1 ;  /* 0x0000000000017941 */ /* 0x000fea0003800200 */
.L_x_297:
[----:B------:R-:W-:Y:S01]  /*1ea0*/  VIADD R6, R6, 0x200 ;  /* 0x0000020006067836 */ /* 0x000fe20000000000 */
[----:B------:R-:W-:Y:S01]  /*1eb0*/  IADD3 R4, PT, PT, R4, -0x2a52e800, RZ ;  /* 0xd5ad180004047810 */ /* 0x000fe20007ffe0ff */
[----:B------:R-:W-:Y:S02]  /*1ec0*/  VIADD R8, R8, 0xd5ad1800 ;  /* 0xd5ad180008087836 */ /* 0x000fe40000000000 */
[----:B------:R-:W-:Y:S01]  /*1ed0*/  VIADD R7, R7, 0x200 ;  /* 0x0000020007077836 */ /* 0x000fe20000000000 */
[----:B------:R-:W-:Y:S06]  /*1ee0*/  BRA.U UP0, `(.L_x_301) ;  /* 0xfffffff100f07547 */ /* 0x000fec000b83ffff */
.L_x_284:
[----:B------:R-:W-:-:S13]  /*1ef0*/  ISETP.NE.AND P0, PT, RZ, UR13, PT ;  /* 0x0000000dff007c0c */ /* 0x000fda000bf05270 */
[----:B------:R-:W-:Y:S05]  /*1f00*/  @!P0 EXIT ;  /* 0x000000000000894d */ /* 0x000fea0003800000 */
[----:B------:R-:W4:Y:S01]  /*1f10*/  LDCU UR6, c[0x0][0x398] ;  /* 0x00007300ff0677ac */ /* 0x000f220008000800 */
[----:B------:R-:W5:Y:S01]  /*1f20*/  LDCU.64 UR4, c[0x0][0x390] ;  /* 0x00007200ff0477ac */ /* 0x000f620008000a00 */
[----:B----4-:R-:W-:Y:S01]  /*1f30*/  IMAD.U32 R7, RZ, RZ, UR6 ;  /* 0x00000006ff077e24 */ /* 0x010fe2000f8e00ff */
[----:B------:R-:W-:Y:S02]  /*1f40*/  UIADD3 UR6, UPT, UPT, -UR13, URZ, URZ ;  /* 0x000000ff0d067290 */ /* 0x000fe4000fffe1ff */
[----:B-----5:R-:W-:Y:S02]  /*1f50*/  UIMAD.WIDE UR4, UR7, 0x8, UR4 ;  /* 0x00000008070478a5 */ /* 0x020fe4000f8e0204 */
[--C-:B0-----:R-:W-:Y:S01]  /*1f60*/  IADD3 R4, PT, PT, R7, UR7, R2.reuse ;  /* 0x0000000707047c10 */ /* 0x101fe2000fffe002 */
[----:B------:R-:W-:-:S03]  /*1f70*/  IMAD R2, R5, 0x80, R2 ;  /* 0x0000008005027824 */ /* 0x000fc600078e0202 */
[----:B------:R-:W-:-:S05]  /*1f80*/  LEA R4, R5, R4, 0x7 ;  /* 0x0000000405047211 */ /* 0x000fca00078e38ff */
[----:B------:R-:W-:-:S07]  /*1f90*/  IMAD R4, R4, 0x16ad68c, RZ ;  /* 0x016ad68c04047824 */ /* 0x000fce00078e02ff */
.L_x_306:
[----:B------:R-:W-:Y:S01]  /*1fa0*/  ISETP.GE.AND P0, PT, R2, UR8, PT ;  /* 0x0000000802007c0c */ /* 0x000fe2000bf06270 */
[----:B------:R-:W-:-:S12]  /*1fb0*/  BSSY.RECONVERGENT B1, `(.L_x_302) ;  /* 0x000002d000017945 */ /* 0x000fd80003800200 */
[----:B0-----:R-:W-:Y:S05]  /*1fc0*/  @P0 BRA `(.L_x_303) ;  /* 0x0000000000ac0947 */ /* 0x001fea0003800000 */
[----:B------:R-:W-:Y:S01]  /*1fd0*/  IMAD.HI R0, R4, 0x6ed65761, RZ ;  /* 0x6ed6576104007827 */ /* 0x000fe200078e02ff */
[----:B------:R-:W0:Y:S01]  /*1fe0*/  MUFU.RCP64H R9, 2.14748262400000000000e+09 ;  /* 0x41dfffff00097908 */ /* 0x000e220000001800 */
[----:B------:R-:W-:Y:S02]  /*1ff0*/  BSSY.RECONVERGENT B2, `(.L_x_304) ;  /* 0x0000025000027945 */ /* 0x000fe40003800200 */
[----:B------:R-:W-:Y:S01]  /*2000*/  IMAD.MOV.U32 R6, RZ, RZ, -0x800000 ;  /* 0xff800000ff067424 */ /* 0x000fe200078e00ff */
[----:B------:R-:W-:Y:S01]  /*2010*/  SHF.R.U32.HI R5, RZ, 0x1f, R0 ;  /* 0x0000001fff057819 */ /* 0x000fe20000011600 */
[----:B------:R-:W-:-:S03]  /*2020*/  IMAD.MOV.U32 R8, RZ, RZ, 0x1 ;  /* 0x00000001ff087424 */ /* 0x000fc600078e00ff */
[----:B------:R-:W-:-:S05]  /*2030*/  LEA.HI.SX32 R5, R0, R5, 0x10 ;  /* 0x0000000500057211 */ /* 0x000fca00078f82ff */
        /* <DEDUP_REMOVED lines=32> */
.L_x_305:
[----:B------:R-:W-:Y:S05]  /*2240*/  BSYNC.RECONVERGENT B2 ;  /* 0x0000000000027941 */ /* 0x000fea0003800200 */
.L_x_304:
[----:B------:R-:W-:-:S04]  /*2250*/  IMAD.MOV.U32 R7, RZ, RZ, 0x8 ;  /* 0x00000008ff077424 */ /* 0x000fc800078e00ff */
[----:B------:R-:W-:-:S05]  /*2260*/  IMAD.WIDE R6, R2, R7, UR4 ;  /* 0x0000000402067e25 */ /* 0x000fca000f8e0207 */
[----:B------:R0:W-:Y:S02]  /*2270*/  STG.E.64 desc[UR10][R6.64], R26 ;  /* 0x0000001a06007986 */ /* 0x0001e4000c101b0a */
.L_x_303:
[----:B------:R-:W-:Y:S05]  /*2280*/  BSYNC.RECONVERGENT B1 ;  /* 0x0000000000017941 */ /* 0x000fea0003800200 */
.L_x_302:
[----:B------:R-:W-:-:S06]  /*2290*/  UIADD3 UR7, UPT, UPT, UR6, 0x1, URZ ;  /* 0x0000000106077890 */ /* 0x000fcc000fffe0ff */
[----:B------:R-:W-:-:S13]  /*22a0*/  ISETP.NE.AND P0, PT, RZ, UR7, PT ;  /* 0x00000007ff007c0c */ /* 0x000fda000bf05270 */
[----:B------:R-:W-:Y:S05]  /*22b0*/  @!P0 EXIT ;  /* 0x000000000000894d */ /* 0x000fea0003800000 */
[----:B------:R-:W-:Y:S01]  /*22c0*/  IADD3 R2, PT, PT, R2, 0x80, RZ ;  /* 0x0000008002027810 */ /* 0x000fe20007ffe0ff */
[----:B------:R-:W-:Y:S01]  /*22d0*/  VIADD R4, R4, 0xb56b4600 ;  /* 0xb56b460004047836 */ /* 0x000fe20000000000 */
[----:B------:R-:W-:Y:S01]  /*22e0*/  UMOV UR6, UR7 ;  /* 0x0000000700067c82 */ /* 0x000fe20008000000 */
[----:B------:R-:W-:Y:S05]  /*22f0*/  BRA `(.L_x_306) ;  /* 0xfffffffc00287947 */ /* 0x000fea000383ffff */
        .weak           $__internal_1_$__cuda_sm20_div_rn_f64_full
        .type           $__internal_1_$__cuda_sm20_div_rn_f64_full,@function
        .size           $__internal_1_$__cuda_sm20_div_rn_f64_full,(.L_x_317 - $__internal_1_$__cuda_sm20_div_rn_f64_full)
$__internal_1_$__cuda_sm20_div_rn_f64_full:
        /* <DEDUP_REMOVED lines=68> */
.L_x_308:
        /* <DEDUP_REMOVED lines=16> */
.L_x_311:
[----:B------:R-:W-:Y:S01]  /*2840*/  LOP3.LUT R27, R17, 0x80000, RZ, 0xfc, !PT ;  /* 0x00080000111b7812 */ /* 0x000fe200078efcff */
[----:B------:R-:W-:Y:S01]  /*2850*/  IMAD.MOV.U32 R26, RZ, RZ, R16 ;  /* 0x000000ffff1a7224 */ /* 0x000fe200078e0010 */
[----:B------:R-:W-:Y:S06]  /*2860*/  BRA `(.L_x_309) ;  /* 0x0000000000087947 */ /* 0x000fec0003800000 */
.L_x_310:
[----:B------:R-:W-:Y:S02]  /*2870*/  LOP3.LUT R27, R19, 0x80000, RZ, 0xfc, !PT ;  /* 0x00080000131b7812 */ /* 0x000fe400078efcff */
[----:B------:R-:W-:-:S07]  /*2880*/  MOV R26, R18 ;  /* 0x00000012001a7202 */ /* 0x000fce0000000f00 */
.L_x_309:
[----:B------:R-:W-:Y:S05]  /*2890*/  BSYNC.RECONVERGENT B0 ;  /* 0x0000000000007941 */ /* 0x000fea0003800200 */
.L_x_307:
[----:B------:R-:W-:Y:S02]  /*28a0*/  IMAD.MOV.U32 R10, RZ, RZ, R0 ;  /* 0x000000ffff0a7224 */ /* 0x000fe400078e0000 */
[----:B------:R-:W-:-:S04]  /*28b0*/  IMAD.MOV.U32 R11, RZ, RZ, 0x0 ;  /* 0x00000000ff0b7424 */ /* 0x000fc800078e00ff */
[----:B------:R-:W-:Y:S05]  /*28c0*/  RET.REL.NODEC R10 `(_ZN3cub18CUB_300001_SM_10006detail9transform16transform_kernelINS2_10policy_hubILb1EN4cuda3std3__45tupleIJN6thrust24THRUST_300001_SM_1000_NS17counting_iteratorIiNSA_11use_defaultESC_SC_EEEEEE10policy1000Ei7rng_gpuNSA_6detail15normal_iteratorINSA_10device_ptrIdEEEEJSD_EEEvT0_iT1_T2_DpNS2_10kernel_argIT3_EE) ;  /* 0xffffffd40acc7950 */ /* 0x000fea0003c3ffff */
.L_x_312:
        /* <DEDUP_REMOVED lines=11> */
.L_x_317:


//--------------------- .text._ZN3cub18CUB_300001_SM_10006detail8for_each13static_kernelINS2_12policy_hub_t12policy_500_tEmN6thrust24THRUST_300001_SM_1000_NS8cuda_cub20__uninitialized_fill7functorINS7_10device_ptrIdEEdEEEEvT0_T1_ --------------------------
	.section	.text._ZN3cub18CUB_300001_SM_10006detail8for_each13static_kernelINS2_12policy_hub_t12policy_500_tEmN6thrust24THRUST_300001_SM_1000_NS8cuda_cub20__uninitialized_fill7functorINS7_10device_ptrIdEEdEEEEvT0_T1_,"ax",@progbits
	.align	128
        .global         _ZN3cub18CUB_300001_SM_10006detail8for_each13static_kernelINS2_12policy_hub_t12policy_500_tEmN6thrust24THRUST_300001_SM_1000_NS8cuda_cub20__uninitialized_fill7functorINS7_10device_ptrIdEEdEEEEvT0_T1_
        .type           _ZN3cub18CUB_300001_SM_10006detail8for_each13static_kernelINS2_12policy_hub_t12policy_500_tEmN6thrust24THRUST_300001_SM_1000_NS8cuda_cub20__uninitialized_fill7functorINS7_10device_ptrIdEEdEEEEvT0_T1_,@function
        .size           _ZN3cub18CUB_300001_SM_10006detail8for_each13static_kernelINS2_12policy_hub_t12policy_500_tEmN6thrust24THRUST_300001_SM_1000_NS8cuda_cub20__uninitialized_fill7functorINS7_10device_ptrIdEEdEEEEvT0_T1_,(.L_x_328 - _ZN3cub18CUB_300001_SM_10006detail8for_each13static_kernelINS2_12policy_hub_t12policy_500_tEmN6thrust24THRUST_300001_SM_1000_NS8cuda_cub20__uninitialized_fill7functorINS7_10device_ptrIdEEdEEEEvT0_T1_)
        .other          _ZN3cub18CUB_300001_SM_10006detail8for_each13static_kernelINS2_12policy_hub_t12policy_500_tEmN6thrust24THRUST_300001_SM_1000_NS8cuda_cub20__uninitialized_fill7functorINS7_10device_ptrIdEEdEEEEvT0_T1_,@"STO_CUDA_ENTRY STV_DEFAULT"
_ZN3cub18CUB_300001_SM_10006detail8for_each13static_kernelINS2_12policy_hub_t12policy_500_tEmN6thrust24THRUST_300001_SM_1000_NS8cuda_cub20__uninitialized_fill7functorINS7_10device_ptrIdEEdEEEEvT0_T1_:
.text._ZN3cub18CUB_300001_SM_10006detail8for_each13static_kernelINS2_12policy_hub_t12policy_500_tEmN6thrust24THRUST_300001_SM_1000_NS8cuda_cub20__uninitialized_fill7functorINS7_10device_ptrIdEEdEEEEvT0_T1_:
[----:B------:R-:W-:Y:S08]  /*0000*/  LDC R1, c[0x0][0x37c] ;  /* 0x0000df00ff017b82 */ /* 0x000ff00000000800 */
[----:B------:R-:W0:Y:S01]  /*0010*/  S2UR UR4, SR_CTAID.X ;  /* 0x00000000000479c3 */ /* 0x000e220000002500 */
[----:B------:R-:W1:Y:S01]  /*0020*/  LDCU.64 UR6, c[0x0][0x380] ;  /* 0x00007000ff0677ac */ /* 0x000e620008000a00 */
[----:B------:R-:W2:Y:S01]  /*0030*/  LDCU.64 UR8, c[0x0][0x358] ;  /* 0x00006b00ff0877ac */ /* 0x000ea20008000a00 */
[----:B0-----:R-:W-:-:S04]  /*0040*/  UIMAD.WIDE.U32 UR4, UR4, 0x200, URZ ;  /* 0x00000200040478a5 */ /* 0x001fc8000f8e00ff */
[----:B-1----:R-:W-:-:S04]  /*0050*/  UIADD3 UR6, UP0, UPT, -UR4, UR6, URZ ;  /* 0x0000000604067290 */ /* 0x002fc8000ff1e1ff */
[----:B------:R-:W-:Y:S02]  /*0060*/  UIADD3.X UR7, UPT, UPT, ~UR5, UR7, URZ, UP0, !UPT ;  /* 0x0000000705077290 */ /* 0x000fe400087fe5ff */
[----:B------:R-:W-:-:S04]  /*0070*/  UISETP.GE.U32.AND UP0, UPT, UR6, 0x200, UPT ;  /* 0x000002000600788c */ /* 0x000fc8000bf06070 */
[----:B------:R-:W-:-:S09]  /*0080*/  UISETP.GE.U32.AND.EX UP0, UPT, UR7, URZ, UPT, UP0 ;  /* 0x000000ff0700728c */ /* 0x000fd2000bf06100 */
[----:B--2---:R-:W-:Y:S05]  /*0090*/  BRA.U !UP0, `(.L_x_313) ;  /* 0x0000000108287547 */ /* 0x004fea000b800000 */
[----:B------:R-:W0:Y:S01]  /*00a0*/  S2R R0, SR_TID.X ;  /* 0x0000000000007919 */ /* 0x000e220000002100 */
[----:B------:R-:W1:Y:S01]  /*00b0*/  LDCU.64 UR6, c[0x0][0x388] ;  /* 0x00007100ff0677ac */ /* 0x000e620008000a00 */
[----:B------:R-:W2:Y:S01]  /*00c0*/  LDC.64 R4, c[0x0][0x390] ;  /* 0x0000e400ff047b82 */ /* 0x000ea20000000a00 */
[----:B0-----:R-:W-:-:S05]  /*00d0*/  IADD3 R0, P0, PT, R0, UR4, RZ ;  /* 0x0000000400007c10 */ /* 0x001fca000ff1e0ff */
[----:B------:R-:W-:Y:S01]  /*00e0*/  IMAD.X R3, RZ, RZ, UR5, P0 ;  /* 0x00000005ff037e24 */ /* 0x000fe200080e06ff */
[----:B-1----:R-:W-:-:S04]  /*00f0*/  LEA R2, P0, R0, UR6, 0x3 ;  /* 0x0000000600027c11 */ /* 0x002fc8000f8018ff */
[----:B------:R-:W-:-:S05]  /*0100*/  LEA.HI.X R3, R0, UR7, R3, 0x3, P0 ;  /* 0x0000000700037c11 */ /* 0x000fca00080f1c03 */
[----:B--2---:R-:W-:Y:S04]  /*0110*/  STG.E.64 desc[UR8][R2.64], R4 ;  /* 0x0000000402007986 */ /* 0x004fe8000c101b08 */
[----:B------:R-:W-:Y:S01]  /*0120*/  STG.E.64 desc[UR8][R2.64+0x800], R4 ;  /* 0x0008000402007986 */ /* 0x000fe2000c101b08 */
[----:B------:R-:W-:Y:S05]  /*0130*/  EXIT ;  /* 0x000000000000794d */ /* 0x000fea0003800000 */
.L_x_313:
[----:B------:R-:W0:Y:S01]  /*0140*/  S2R R0, SR_TID.X ;  /* 0x0000000000007919 */ /* 0x000e220000002100 */
[----:B------:R-:W-:Y:S01]  /*0150*/  IMAD.U32 R2, RZ, RZ, UR7 ;  /* 0x00000007ff027e24 */ /* 0x000fe2000f8e00ff */
[----:B------:R-:W1:Y:S01]  /*0160*/  LDCU.64 UR10, c[0x0][0x388] ;  /* 0x00007100ff0a77ac */ /* 0x000e620008000a00 */
[----:B------:R-:W-:Y:S01]  /*0170*/  IMAD.U32 R6, RZ, RZ, UR7 ;  /* 0x00000007ff067e24 */ /* 0x000fe2000f8e00ff */
[----:B0-----:R-:W-:-:S04]  /*0180*/  ISETP.LT.U32.AND P0, PT, R0, UR6, PT ;  /* 0x0000000600007c0c */ /* 0x001fc8000bf01070 */
[----:B------:R-:W-:Y:S01]  /*0190*/  ISETP.GT.U32.AND.EX P0, PT, R2, RZ, PT, P0 ;  /* 0x000000ff0200720c */ /* 0x000fe20003f04100 */
[C---:B------:R-:W-:Y:S01]  /*01a0*/  VIADD R2, R0.reuse, 0x100 ;  /* 0x0000010000027836 */ /* 0x040fe20000000000 */
[----:B------:R-:W-:-:S04]  /*01b0*/  IADD3 R0, P2, PT, R0, UR4, RZ ;  /* 0x0000000400007c10 */ /* 0x000fc8000ff5e0ff */
[----:B------:R-:W-:Y:S01]  /*01c0*/  ISETP.LT.U32.AND P1, PT, R2, UR6, PT ;  /* 0x0000000602007c0c */ /* 0x000fe2000bf21070 */
[----:B------:R-:W-:Y:S01]  /*01d0*/  IMAD.X R3, RZ, RZ, UR5, P2 ;  /* 0x00000005ff037e24 */ /* 0x000fe200090e06ff */
[----:B-1----:R-:W-:Y:S02]  /*01e0*/  LEA R2, P2, R0, UR10, 0x3 ;  /* 0x0000000a00027c11 */ /* 0x002fe4000f8418ff */
[----:B------:R-:W-:Y:S02]  /*01f0*/  ISETP.GT.U32.AND.EX P1, PT, R6, RZ, PT, P1 ;  /* 0x000000ff0600720c */ /* 0x000fe40003f24110 */
[----:B------:R-:W-:Y:S01]  /*0200*/  LEA.HI.X R3, R0, UR11, R3, 0x3, P2 ;  /* 0x0000000b00037c11 */ /* 0x000fe200090f1c03 */
[----:B------:R-:W0:Y:S04]  /*0210*/  @P0 LDC.64 R4, c[0x0][0x390] ;  /* 0x0000e400ff040b82 */ /* 0x000e280000000a00 */
[----:B0-----:R0:W-:Y:S06]  /*0220*/  @P0 STG.E.64 desc[UR8][R2.64], R4 ;  /* 0x0000000402000986 */ /* 0x0011ec000c101b08 */
[----:B------:R-:W-:Y:S05]  /*0230*/  @!P1 EXIT ;  /* 0x000000000000994d */ /* 0x000fea0003800000 */
[----:B0-----:R-:W0:Y:S02]  /*0240*/  LDC.64 R4, c[0x0][0x390] ;  /* 0x0000e400ff047b82 */ /* 0x001e240000000a00 */
[----:B0-----:R-:W-:Y:S01]  /*0250*/  STG.E.64 desc[UR8][R2.64+0x800], R4 ;  /* 0x0008000402007986 */ /* 0x001fe2000c101b08 */
[----:B------:R-:W-:Y:S05]  /*0260*/  EXIT ;  /* 0x000000000000794d */ /* 0x000fea0003800000 */
.L_x_314:
        /* <DEDUP_REMOVED lines=9> */
.L_x_328:


//--------------------- .text._ZN3cub18CUB_300001_SM_10006detail11EmptyKernelIvEEvv --------------------------
	.section	.text._ZN3cub18CUB_300001_SM_10006detail11EmptyKernelIvEEvv,"ax",@progbits
	.align	128
        .global         _ZN3cub18CUB_300001_SM_10006detail11EmptyKernelIvEEvv
        .type           _ZN3cub18CUB_300001_SM_10006detail11EmptyKernelIvEEvv,@function
        .size           _ZN3cub18CUB_300001_SM_10006detail11EmptyKernelIvEEvv,(.L_x_329 - _ZN3cub18CUB_300001_SM_10006detail11EmptyKernelIvEEvv)
        .other          _ZN3cub18CUB_300001_SM_10006detail11EmptyKernelIvEEvv,@"STO_CUDA_ENTRY STV_DEFAULT"
_ZN3cub18CUB_300001_SM_10006detail11EmptyKernelIvEEvv:
.text._ZN3cub18CUB_300001_SM_10006detail11EmptyKernelIvEEvv:
[----:B------:R-:W-:Y:S01]  /*0000*/  LDC R1, c[0x0][0x37c] ;  /* 0x0000df00ff017b82 */ /* 0x000fe20000000800 */
[----:B------:R-:W-:Y:S05]  /*0010*/  EXIT ;  /* 0x000000000000794d */ /* 0x000fea0003800000 */
.L_x_315:
        /* <DEDUP_REMOVED lines=14> */
.L_x_329:


//--------------------- .nv.shared._ZN3cub18CUB_300001_SM_10006detail6reduce28DeviceReduceSingleTileKernelINS2_10policy_hubIdyN4cuda3std3__44plusIdEEE10Policy1000EPdPiiS9_idNS7_10__identityEEEvT0_T1_T2_T3_T4_T6_ --------------------------
	.section	.nv.shared._ZN3cub18CUB_300001_SM_10006detail6reduce28DeviceReduceSingleTileKernelINS2_10policy_hubIdyN4cuda3std3__44plusIdEEE10Policy1000EPdPiiS9_idNS7_10__identityEEEvT0_T1_T2_T3_T4_T6_,"aw",@nobits
	.sectionflags	@""
	.align	8
.nv.shared._ZN3cub18CUB_300001_SM_10006detail6reduce28DeviceReduceSingleTileKernelINS2_10policy_hubIdyN4cuda3std3__44plusIdEEE10Policy1000EPdPiiS9_idNS7_10__identityEEEvT0_T1_T2_T3_T4_T6_:
	.zero		1176


//--------------------- .nv.shared.reserved.0     --------------------------
	.section	.nv.shared.reserved.0,"aw",@nobits
	.weak		__nv_reservedSMEM_offset_0_alias
	.size		__nv_reservedSMEM_offset_0_alias, 0, 64
	.other		__nv_reservedSMEM_offset_0_alias,@"STO_CUDA_RESERVED_SHARED STV_DEFAULT"
__nv_reservedSMEM_offset_0_alias:
	.zero		0
	.zero		64


//--------------------- .nv.global                --------------------------
	.section	.nv.global,"aw",@nobits
.nv.global:
	.type		_ZN30_INTERNAL_3d438e36_4_k_cu_main6thrust24THRUST_300001_SM_1000_NS3seqE,@object
	.size		_ZN30_INTERNAL_3d438e36_4_k_cu_main6thrust24THRUST_300001_SM_1000_NS3seqE,(_ZN30_INTERNAL_3d438e36_4_k_cu_main4cuda3std3__48in_placeE - _ZN30_INTERNAL_3d438e36_4_k_cu_main6thrust24THRUST_300001_SM_1000_NS3seqE)
_ZN30_INTERNAL_3d438e36_4_k_cu_main6thrust24THRUST_300001_SM_1000_NS3seqE:
	.zero		1
	.type		_ZN30_INTERNAL_3d438e36_4_k_cu_main4cuda3std3__48in_placeE,@object
	.size		_ZN30_INTERNAL_3d438e36_4_k_cu_main4cuda3std3__48in_placeE,(_ZN30_INTERNAL_3d438e36_4_k_cu_main4cuda3std6ranges3__45__cpo4sizeE - _ZN30_INTERNAL_3d438e36_4_k_cu_main4cuda3std3__48in_placeE)
_ZN30_INTERNAL_3d438e36_4_k_cu_main4cuda3std3__48in_placeE:
	.zero		1
	.type		_ZN30_INTERNAL_3d438e36_4_k_cu_main4cuda3std6ranges3__45__cpo4sizeE,@object
	.size		_ZN30_INTERNAL_3d438e36_4_k_cu_main4cuda3std6ranges3__45__cpo4sizeE,(_ZN30_INTERNAL_3d438e36_4_k_cu_main6thrust24THRUST_300001_SM_1000_NS12placeholders2_3E - _ZN30_INTERNAL_3d438e36_4_k_cu_main4cuda3std6ranges3__45__cpo4sizeE)
_ZN30_INTERNAL_3d438e36_4_k_cu_main4cuda3std6ranges3__45__cpo4sizeE:
	.zero		1
	.type		_ZN30_INTERNAL_3d438e36_4_k_cu_main6thrust24THRUST_300001_SM_1000_NS12placeholders2_3E,@object
	.size		_ZN30_INTERNAL_3d438e36_4_k_cu_main6thrust24THRUST_300001_SM_1000_NS12placeholders2_3E,(_ZN30_INTERNAL_3d438e36_4_k_cu_main4cuda3std3__45__cpo6cbeginE - _ZN30_INTERNAL_3d438e36_4_k_cu_main6thrust24THRUST_300001_SM_1000_NS12placeholders2_3E)
_ZN30_INTERNAL_3d438e36_4_k_cu_main6thrust24THRUST_300001_SM_1000_NS12placeholders2_3E:
	.zero		1
	.type		_ZN30_INTERNAL_3d438e36_4_k_cu_main4cuda3std3__45__cpo6cbeginE,@object
	.size		_ZN30_INTERNAL_3d438e36_4_k_cu_main4cuda3std3__45__cpo6cbeginE,(_ZN30_INTERNAL_3d438e36_4_k_cu_main4cuda3std6ranges3__45__cpo6cbeginE - _ZN30_INTERNAL_3d438e36_4_k_cu_main4cuda3std3__45__cpo6cbeginE)
_ZN30_INTERNAL_3d438e36_4_k_cu_main4cuda3std3__45__cpo6cbeginE:
	.zero		1
	.type		_ZN30_INTERNAL_3d438e36_4_k_cu_main4cuda3std6ranges3__45__cpo6cbeginE,@object
	.size		_ZN30_INTERNAL_3d438e36_4_k_cu_main4cuda3std6ranges3__45__cpo6cbeginE,(_ZN30_INTERNAL_3d438e36_4_k_cu_main6thrust24THRUST_300001_SM_1000_NS12placeholders2_7E - _ZN30_INTERNAL_3d438e36_4_k_cu_main4cuda3std6ranges3__45__cpo6cbeginE)
_ZN30_INTERNAL_3d438e36_4_k_cu_main4cuda3std6ranges3__45__cpo6cbeginE:
	.zero		1
	.type		_ZN30_INTERNAL_3d438e36_4_k_cu_main6thrust24THRUST_300001_SM_1000_NS12placeholders2_7E,@object
	.size		_ZN30_INTERNAL_3d438e36_4_k_cu_main6thrust24THRUST_300001_SM_1000_NS12placeholders2_7E,(_ZN30_INTERNAL_3d438e36_4_k_cu_main4cuda3std3__45__cpo7crbeginE - _ZN30_INTERNAL_3d438e36_4_k_cu_main6thrust24THRUST_300001_SM_1000_NS12placeholders2_7E)
_ZN30_INTERNAL_3d438e36_4_k_cu_main6thrust24THRUST_300001_SM_1000_NS12placeholders2_7E:
	.zero		1
	.type		_ZN30_INTERNAL_3d438e36_4_k_cu_main4cuda3std3__45__cpo7crbeginE,@object
	.size		_ZN30_INTERNAL_3d438e36_4_k_cu_main4cuda3std3__45__cpo7crbeginE,(_ZN30_INTERNAL_3d438e36_4_k_cu_main4cuda3std6ranges3__45__cpo4nextE - _ZN30_INTERNAL_3d438e36_4_k_cu_main4cuda3std3__45__cpo7crbeginE)
_ZN30_INTERNAL_3d438e36_4_k_cu_main4cuda3std3__45__cpo7crbeginE:
	.zero		1
	.type		_ZN30_INTERNAL_3d438e36_4_k_cu_main4cuda3std6ranges3__45__cpo4nextE,@object
	.size		_ZN30_INTERNAL_3d438e36_4_k_cu_main4cuda3std6ranges3__45__cpo4nextE,(_ZN30_INTERNAL_3d438e36_4_k_cu_main4cuda3std6ranges3__45__cpo4swapE - _ZN30_INTERNAL_3d438e36_4_k_cu_main4cuda3std6ranges3__45__cpo4nextE)
_ZN30_INTERNAL_3d438e36_4_k_cu_main4cuda3std6ranges3__45__cpo4nextE:
	.zero		1
	.type		_ZN30_INTERNAL_3d438e36_4_k_cu_main4cuda3std6ranges3__45__cpo4swapE,@object
	.size		_ZN30_INTERNAL_3d438e36_4_k_cu_main4cuda3std6ranges3__45__cpo4swapE,(_ZN30_INTERNAL_3d438e36_4_k_cu_main6thrust24THRUST_300001_SM_1000_NS8cuda_cub10par_nosyncE - _ZN30_INTERNAL_3d438e36_4_k_cu_main4cuda3std6ranges3__45__cpo4swapE)
_ZN30_INTERNAL_3d438e36_4_k_cu_main4cuda3std6ranges3__45__cpo4swapE:
	.zero		1
	.type		_ZN30_INTERNAL_3d438e36_4_k_cu_main6thrust24THRUST_300001_SM_1000_NS8cuda_cub10par_nosyncE,@object
	.size		_ZN30_INTERNAL_3d438e36_4_k_cu_main6thrust24THRUST_300001_SM_1000_NS8cuda_cub10par_nosyncE,(_ZN30_INTERNAL_3d438e36_4_k_cu_main6thrust24THRUST_300001_SM_1000_NS12placeholders2_9E - _ZN30_INTERNAL_3d438e36_4_k_cu_main6thrust24THRUST_300001_SM_1000_NS8cuda_cub10par_nosyncE)
_ZN30_INTERNAL_3d438e36_4_k_cu_main6thrust24THRUST_300001_SM_1000_NS8cuda_cub10par_nosyncE:
	.zero		1
	.type		_ZN30_INTERNAL_3d438e36_4_k_cu_main6thrust24THRUST_300001_SM_1000_NS12placeholders2_9E,@object
	.size		_ZN30_INTERNAL_3d438e36_4_k_cu_main6thrust24THRUST_300001_SM_1000_NS12placeholders2_9E,(_ZN30_INTERNAL_3d438e36_4_k_cu_main4cuda3std3__432_GLOBAL__N__3d438e36_4_k_cu_main6ignoreE - _ZN30_INTERNAL_3d438e36_4_k_cu_main6thrust24THRUST_300001_SM_1000_NS12placeholders2_9E)
_ZN30_INTERNAL_3d438e36_4_k_cu_main6thrust24THRUST_300001_SM_1000_NS12placeholders2_9E:
	.zero		1
	.type		_ZN30_INTERNAL_3d438e36_4_k_cu_main4cuda3std3__432_GLOBAL__N__3d438e36_4_k_cu_main6ignoreE,@object
	.size		_ZN30_INTERNAL_3d438e36_4_k_cu_main4cuda3std3__432_GLOBAL__N__3d438e36_4_k_cu_main6ignoreE,(_ZN30_INTERNAL_3d438e36_4_k_cu_main4cuda3std6ranges3__45__cpo4dataE - _ZN30_INTERNAL_3d438e36_4_k_cu_main4cuda3std3__432_GLOBAL__N__3d438e36_4_k_cu_main6ignoreE)
_ZN30_INTERNAL_3d438e36_4_k_cu_main4cuda3std3__432_GLOBAL__N__3d438e36_4_k_cu_main6ignoreE:
	.zero		1
	.type		_ZN30_INTERNAL_3d438e36_4_k_cu_main4cuda3std6ranges3__45__cpo4dataE,@object
	.size		_ZN30_INTERNAL_3d438e36_4_k_cu_main4cuda3std6ranges3__45__cpo4dataE,(_ZN30_INTERNAL_3d438e36_4_k_cu_main6thrust24THRUST_300001_SM_1000_NS12placeholders2_1E - _ZN30_INTERNAL_3d438e36_4_k_cu_main4cuda3std6ranges3__45__cpo4dataE)
_ZN30_INTERNAL_3d438e36_4_k_cu_main4cuda3std6ranges3__45__cpo4dataE:
	.zero		1
	.type		_ZN30_INTERNAL_3d438e36_4_k_cu_main6thrust24THRUST_300001_SM_1000_NS12placeholders2_1E,@object
	.size		_ZN30_INTERNAL_3d438e36_4_k_cu_main6thrust24THRUST_300001_SM_1000_NS12placeholders2_1E,(_ZN30_INTERNAL_3d438e36_4_k_cu_main4cuda3std3__45__cpo5beginE - _ZN30_INTERNAL_3d438e36_4_k_cu_main6thrust24THRUST_300001_SM_1000_NS12placeholders2_1E)
_ZN30_INTERNAL_3d438e36_4_k_cu_main6thrust24THRUST_300001_SM_1000_NS12placeholders2_1E:
	.zero		1
	.type		_ZN30_INTERNAL_3d438e36_4_k_cu_main4cuda3std3__45__cpo5beginE,@object
	.size		_ZN30_INTERNAL_3d438e36_4_k_cu_main4cuda3std3__45__cpo5beginE,(_ZN30_INTERNAL_3d438e36_4_k_cu_main4cuda3std6ranges3__45__cpo5beginE - _ZN30_INTERNAL_3d438e36_4_k_cu_main4cuda3std3__45__cpo5beginE)
_ZN30_INTERNAL_3d438e36_4_k_cu_main4cuda3std3__45__cpo5beginE:
	.zero		1
	.type		_ZN30_INTERNAL_3d438e36_4_k_cu_main4cuda3std6ranges3__45__cpo5beginE,@object
	.size		_ZN30_INTERNAL_3d438e36_4_k_cu_main4cuda3std6ranges3__45__cpo5beginE,(_ZN30_INTERNAL_3d438e36_4_k_cu_main6thrust24THRUST_300001_SM_1000_NS12placeholders2_5E - _ZN30_INTERNAL_3d438e36_4_k_cu_main4cuda3std6ranges3__45__cpo5beginE)
_ZN30_INTERNAL_3d438e36_4_k_cu_main4cuda3std6ranges3__45__cpo5beginE:
	.zero		1
	.type		_ZN30_INTERNAL_3d438e36_4_k_cu_main6thrust24THRUST_300001_SM_1000_NS12placeholders2_5E,@object
	.size		_ZN30_INTERNAL_3d438e36_4_k_cu_main6thrust24THRUST_300001_SM_1000_NS12placeholders2_5E,(_ZN30_INTERNAL_3d438e36_4_k_cu_main4cuda3std3__45__cpo6rbeginE - _ZN30_INTERNAL_3d438e36_4_k_cu_main6thrust24THRUST_300001_SM_1000_NS12placeholders2_5E)
_ZN30_INTERNAL_3d438e36_4_k_cu_main6thrust24THRUST_300001_SM_1000_NS12placeholders2_5E:
	.zero		1
	.type		_ZN30_INTERNAL_3d438e36_4_k_cu_main4cuda3std3__45__cpo6rbeginE,@object
	.size		_ZN30_INTERNAL_3d438e36_4_k_cu_main4cuda3std3__45__cpo6rbeginE,(_ZN30_INTERNAL_3d438e36_4_k_cu_main4cuda3std6ranges3__45__cpo7advanceE - _ZN30_INTERNAL_3d438e36_4_k_cu_main4cuda3std3__45__cpo6rbeginE)
_ZN30_INTERNAL_3d438e36_4_k_cu_main4cuda3std3__45__cpo6rbeginE:
	.zero		1
	.type		_ZN30_INTERNAL_3d438e36_4_k_cu_main4cuda3std6ranges3__45__cpo7advanceE,@object
	.size		_ZN30_INTERNAL_3d438e36_4_k_cu_main4cuda3std6ranges3__45__cpo7advanceE,(_ZN30_INTERNAL_3d438e36_4_k_cu_main4cuda3std3__47nulloptE - _ZN30_INTERNAL_3d438e36_4_k_cu_main4cuda3std6ranges3__45__cpo7advanceE)
_ZN30_INTERNAL_3d438e36_4_k_cu_main4cuda3std6ranges3__45__cpo7advanceE:
	.zero		1
	.type		_ZN30_INTERNAL_3d438e36_4_k_cu_main4cuda3std3__47nulloptE,@object
	.size		_ZN30_INTERNAL_3d438e36_4_k_cu_main4cuda3std3__47nulloptE,(_ZN30_INTERNAL_3d438e36_4_k_cu_main4cuda3std6ranges3__45__cpo8distanceE - _ZN30_INTERNAL_3d438e36_4_k_cu_main4cuda3std3__47nulloptE)
_ZN30_INTERNAL_3d438e36_4_k_cu_main4cuda3std3__47nulloptE:
	.zero		1
	.type		_ZN30_INTERNAL_3d438e36_4_k_cu_main4cuda3std6ranges3__45__cpo8distanceE,@object
	.size		_ZN30_INTERNAL_3d438e36_4_k_cu_main4cuda3std6ranges3__45__cpo8distanceE,(_ZN30_INTERNAL_3d438e36_4_k_cu_main6thrust24THRUST_300001_SM_1000_NS12placeholders3_10E - _ZN30_INTERNAL_3d438e36_4_k_cu_main4cuda3std6ranges3__45__cpo8distanceE)
_ZN30_INTERNAL_3d438e36_4_k_cu_main4cuda3std6ranges3__45__cpo8distanceE:
	.zero		1
	.type		_ZN30_INTERNAL_3d438e36_4_k_cu_main6thrust24THRUST_300001_SM_1000_NS12placeholders3_10E,@object
	.size		_ZN30_INTERNAL_3d438e36_4_k_cu_main6thrust24THRUST_300001_SM_1000_NS12placeholders3_10E,(_ZN30_INTERNAL_3d438e36_4_k_cu_main4cuda3std3__419piecewise_constructE - _ZN30_INTERNAL_3d438e36_4_k_cu_main6thrust24THRUST_300001_SM_1000_NS12placeholders3_10E)
_ZN30_INTERNAL_3d438e36_4_k_cu_main6thrust24THRUST_300001_SM_1000_NS12placeholders3_10E:
	.zero		1
	.type		_ZN30_INTERNAL_3d438e36_4_k_cu_main4cuda3std3__419piecewise_constructE,@object
	.size		_ZN30_INTERNAL_3d438e36_4_k_cu_main4cuda3std3__419piecewise_constructE,(_ZN30_INTERNAL_3d438e36_4_k_cu_main4cuda3std6ranges3__45__cpo5cdataE - _ZN30_INTERNAL_3d438e36_4_k_cu_main4cuda3std3__419piecewise_constructE)
_ZN30_INTERNAL_3d438e36_4_k_cu_main4cuda3std3__419piecewise_constructE:
	.zero		1
	.type		_ZN30_INTERNAL_3d438e36_4_k_cu_main4cuda3std6ranges3__45__cpo5cdataE,@object
	.size		_ZN30_INTERNAL_3d438e36_4_k_cu_main4cuda3std6ranges3__45__cpo5cdataE,(_ZN30_INTERNAL_3d438e36_4_k_cu_main6thrust24THRUST_300001_SM_1000_NS12placeholders2_2E - _ZN30_INTERNAL_3d438e36_4_k_cu_main4cuda3std6ranges3__45__cpo5cdataE)
_ZN30_INTERNAL_3d438e36_4_k_cu_main4cuda3std6ranges3__45__cpo5cdataE:
	.zero		1
	.type		_ZN30_INTERNAL_3d438e36_4_k_cu_main6thrust24THRUST_300001_SM_1000_NS12placeholders2_2E,@object
	.size		_ZN30_INTERNAL_3d438e36_4_k_cu_main6thrust24THRUST_300001_SM_1000_NS12placeholders2_2E,(_ZN30_INTERNAL_3d438e36_4_k_cu_main4cuda3std3__45__cpo3endE - _ZN30_INTERNAL_3d438e36_4_k_cu_main6thrust24THRUST_300001_SM_1000_NS12placeholders2_2E)
_ZN30_INTERNAL_3d438e36_4_k_cu_main6thrust24THRUST_300001_SM_1000_NS12placeholders2_2E:
	.zero		1
	.type		_ZN30_INTERNAL_3d438e36_4_k_cu_main4cuda3std3__45__cpo3endE,@object
	.size		_ZN30_INTERNAL_3d438e36_4_k_cu_main4cuda3std3__45__cpo3endE,(_ZN30_INTERNAL_3d438e36_4_k_cu_main4cuda3std6ranges3__45__cpo3endE - _ZN30_INTERNAL_3d438e36_4_k_cu_main4cuda3std3__45__cpo3endE)
_ZN30_INTERNAL_3d438e36_4_k_cu_main4cuda3std3__45__cpo3endE:
	.zero		1
	.type		_ZN30_INTERNAL_3d438e36_4_k_cu_main4cuda3std6ranges3__45__cpo3endE,@object
	.size		_ZN30_INTERNAL_3d438e36_4_k_cu_main4cuda3std6ranges3__45__cpo3endE,(_ZN30_INTERNAL_3d438e36_4_k_cu_main6thrust24THRUST_300001_SM_1000_NS12placeholders2_6E - _ZN30_INTERNAL_3d438e36_4_k_cu_main4cuda3std6ranges3__45__cpo3endE)
_ZN30_INTERNAL_3d438e36_4_k_cu_main4cuda3std6ranges3__45__cpo3endE:
	.zero		1
	.type		_ZN30_INTERNAL_3d438e36_4_k_cu_main6thrust24THRUST_300001_SM_1000_NS12placeholders2_6E,@object
	.size		_ZN30_INTERNAL_3d438e36_4_k_cu_main6thrust24THRUST_300001_SM_1000_NS12placeholders2_6E,(_ZN30_INTERNAL_3d438e36_4_k_cu_main4cuda3std3__45__cpo4rendE - _ZN30_INTERNAL_3d438e36_4_k_cu_main6thrust24THRUST_300001_SM_1000_NS12placeholders2_6E)
_ZN30_INTERNAL_3d438e36_4_k_cu_main6thrust24THRUST_300001_SM_1000_NS12placeholders2_6E:
	.zero		1
	.type		_ZN30_INTERNAL_3d438e36_4_k_cu_main4cuda3std3__45__cpo4rendE,@object
	.size		_ZN30_INTERNAL_3d438e36_4_k_cu_main4cuda3std3__45__cpo4rendE,(_ZN30_INTERNAL_3d438e36_4_k_cu_main4cuda3std6ranges3__45__cpo9iter_swapE - _ZN30_INTERNAL_3d438e36_4_k_cu_main4cuda3std3__45__cpo4rendE)
_ZN30_INTERNAL_3d438e36_4_k_cu_main4cuda3std3__45__cpo4rendE:
	.zero		1
	.type		_ZN30_INTERNAL_3d438e36_4_k_cu_main4cuda3std6ranges3__45__cpo9iter_swapE,@object
	.size		_ZN30_INTERNAL_3d438e36_4_k_cu_main4cuda3std6ranges3__45__cpo9iter_swapE,(_ZN30_INTERNAL_3d438e36_4_k_cu_main4cuda3std3__48unexpectE - _ZN30_INTERNAL_3d438e36_4_k_cu_main4cuda3std6ranges3__45__cpo9iter_swapE)
_ZN30_INTERNAL_3d438e36_4_k_cu_main4cuda3std6ranges3__45__cpo9iter_swapE:
	.zero		1
	.type		_ZN30_INTERNAL_3d438e36_4_k_cu_main4cuda3std3__48unexpectE,@object
	.size		_ZN30_INTERNAL_3d438e36_4_k_cu_main4cuda3std3__48unexpectE,(_ZN30_INTERNAL_3d438e36_4_k_cu_main6thrust24THRUST_300001_SM_1000_NS8cuda_cub3parE - _ZN30_INTERNAL_3d438e36_4_k_cu_main4cuda3std3__48unexpectE)
_ZN30_INTERNAL_3d438e36_4_k_cu_main4cuda3std3__48unexpectE:
	.zero		1
	.type		_ZN30_INTERNAL_3d438e36_4_k_cu_main6thrust24THRUST_300001_SM_1000_NS8cuda_cub3parE,@object
	.size		_ZN30_INTERNAL_3d438e36_4_k_cu_main6thrust24THRUST_300001_SM_1000_NS8cuda_cub3parE,(_ZN30_INTERNAL_3d438e36_4_k_cu_main6thrust24THRUST_300001_SM_1000_NS12placeholders2_4E - _ZN30_INTERNAL_3d438e36_4_k_cu_main6thrust24THRUST_300001_SM_1000_NS8cuda_cub3parE)
_ZN30_INTERNAL_3d438e36_4_k_cu_main6thrust24THRUST_300001_SM_1000_NS8cuda_cub3parE:
	.zero		1
	.type		_ZN30_INTERNAL_3d438e36_4_k_cu_main6thrust24THRUST_300001_SM_1000_NS12placeholders2_4E,@object
	.size		_ZN30_INTERNAL_3d438e36_4_k_cu_main6thrust24THRUST_300001_SM_1000_NS12placeholders2_4E,(_ZN30_INTERNAL_3d438e36_4_k_cu_main4cuda3std3__45__cpo4cendE - _ZN30_INTERNAL_3d438e36_4_k_cu_main6thrust24THRUST_300001_SM_1000_NS12placeholders2_4E)
_ZN30_INTERNAL_3d438e36_4_k_cu_main6thrust24THRUST_300001_SM_1000_NS12placeholders2_4E:
	.zero		1
	.type		_ZN30_INTERNAL_3d438e36_4_k_cu_main4cuda3std3__45__cpo4cendE,@object
	.size		_ZN30_INTERNAL_3d438e36_4_k_cu_main4cuda3std3__45__cpo4cendE,(_ZN30_INTERNAL_3d438e36_4_k_cu_main4cuda3std6ranges3__45__cpo4cendE - _ZN30_INTERNAL_3d438e36_4_k_cu_main4cuda3std3__45__cpo4cendE)
_ZN30_INTERNAL_3d438e36_4_k_cu_main4cuda3std3__45__cpo4cendE:
	.zero		1
	.type		_ZN30_INTERNAL_3d438e36_4_k_cu_main4cuda3std6ranges3__45__cpo4cendE,@object
	.size		_ZN30_INTERNAL_3d438e36_4_k_cu_main4cuda3std6ranges3__45__cpo4cendE,(_ZN30_INTERNAL_3d438e36_4_k_cu_main4cuda3std3__420unreachable_sentinelE - _ZN30_INTERNAL_3d438e36_4_k_cu_main4cuda3std6ranges3__45__cpo4cendE)
_ZN30_INTERNAL_3d438e36_4_k_cu_main4cuda3std6ranges3__45__cpo4cendE:
	.zero		1
	.type		_ZN30_INTERNAL_3d438e36_4_k_cu_main4cuda3std3__420unreachable_sentinelE,@object
	.size		_ZN30_INTERNAL_3d438e36_4_k_cu_main4cuda3std3__420unreachable_sentinelE,(_ZN30_INTERNAL_3d438e36_4_k_cu_main4cuda3std6ranges3__45__cpo5ssizeE - _ZN30_INTERNAL_3d438e36_4_k_cu_main4cuda3std3__420unreachable_sentinelE)
_ZN30_INTERNAL_3d438e36_4_k_cu_main4cuda3std3__420unreachable_sentinelE:
	.zero		1
	.type		_ZN30_INTERNAL_3d438e36_4_k_cu_main4cuda3std6ranges3__45__cpo5ssizeE,@object
	.size		_ZN30_INTERNAL_3d438e36_4_k_cu_main4cuda3std6ranges3__45__cpo5ssizeE,(_ZN30_INTERNAL_3d438e36_4_k_cu_main6thrust24THRUST_300001_SM_1000_NS12placeholders2_8E - _ZN30_INTERNAL_3d438e36_4_k_cu_main4cuda3std6ranges3__45__cpo5ssizeE)
_ZN30_INTERNAL_3d438e36_4_k_cu_main4cuda3std6ranges3__45__cpo5ssizeE:
	.zero		1
	.type		_ZN30_INTERNAL_3d438e36_4_k_cu_main6thrust24THRUST_300001_SM_1000_NS12placeholders2_8E,@object
	.size		_ZN30_INTERNAL_3d438e36_4_k_cu_main6thrust24THRUST_300001_SM_1000_NS12placeholders2_8E,(_ZN30_INTERNAL_3d438e36_4_k_cu_main4cuda3std3__45__cpo5crendE - _ZN30_INTERNAL_3d438e36_4_k_cu_main6thrust24THRUST_300001_SM_1000_NS12placeholders2_8E)
_ZN30_INTERNAL_3d438e36_4_k_cu_main6thrust24THRUST_300001_SM_1000_NS12placeholders2_8E:
	.zero		1
	.type		_ZN30_INTERNAL_3d438e36_4_k_cu_main4cuda3std3__45__cpo5crendE,@object
	.size		_ZN30_INTERNAL_3d438e36_4_k_cu_main4cuda3std3__45__cpo5crendE,(_ZN30_INTERNAL_3d438e36_4_k_cu_main4cuda3std6ranges3__45__cpo4prevE - _ZN30_INTERNAL_3d438e36_4_k_cu_main4cuda3std3__45__cpo5crendE)
_ZN30_INTERNAL_3d438e36_4_k_cu_main4cuda3std3__45__cpo5crendE:
	.zero		1
	.type		_ZN30_INTERNAL_3d438e36_4_k_cu_main4cuda3std6ranges3__45__cpo4prevE,@object
	.size		_ZN30_INTERNAL_3d438e36_4_k_cu_main4cuda3std6ranges3__45__cpo4prevE,(_ZN30_INTERNAL_3d438e36_4_k_cu_main4cuda3std6ranges3__45__cpo9iter_moveE - _ZN30_INTERNAL_3d438e36_4_k_cu_main4cuda3std6ranges3__45__cpo4prevE)
_ZN30_INTERNAL_3d438e36_4_k_cu_main4cuda3std6ranges3__45__cpo4prevE:
	.zero		1
	.type		_ZN30_INTERNAL_3d438e36_4_k_cu_main4cuda3std6ranges3__45__cpo9iter_moveE,@object
	.size		_ZN30_INTERNAL_3d438e36_4_k_cu_main4cuda3std6ranges3__45__cpo9iter_moveE,(_ZN30_INTERNAL_3d438e36_4_k_cu_main6thrust24THRUST_300001_SM_1000_NS6system6detail10sequential3seqE - _ZN30_INTERNAL_3d438e36_4_k_cu_main4cuda3std6ranges3__45__cpo9iter_moveE)
_ZN30_INTERNAL_3d438e36_4_k_cu_main4cuda3std6ranges3__45__cpo9iter_moveE:
	.zero		1
	.type		_ZN30_INTERNAL_3d438e36_4_k_cu_main6thrust24THRUST_300001_SM_1000_NS6system6detail10sequential3seqE,@object
	.size		_ZN30_INTERNAL_3d438e36_4_k_cu_main6thrust24THRUST_300001_SM_1000_NS6system6detail10sequential3seqE,(.L_31 - _ZN30_INTERNAL_3d438e36_4_k_cu_main6thrust24THRUST_300001_SM_1000_NS6system6detail10sequential3seqE)
_ZN30_INTERNAL_3d438e36_4_k_cu_main6thrust24THRUST_300001_SM_1000_NS6system6detail10sequential3seqE:
	.zero		1
.L_31:


//--------------------- .nv.shared._ZN3cub18CUB_300001_SM_10006detail6reduce18DeviceReduceKernelINS2_10policy_hubIdyN4cuda3std3__44plusIdEEE10Policy1000EN6thrust24THRUST_300001_SM_1000_NS6detail15normal_iteratorINSD_10device_ptrIdEEEEyS9_d16greater_than_oneEEvT0_PT3_T1_NS0_13GridEvenShareISN_EET2_T4_ --------------------------
	.section	.nv.shared._ZN3cub18CUB_300001_SM_10006detail6reduce18DeviceReduceKernelINS2_10policy_hubIdyN4cuda3std3__44plusIdEEE10Policy1000EN6thrust24THRUST_300001_SM_1000_NS6detail15normal_iteratorINSD_10device_ptrIdEEEEyS9_d16greater_than_oneEEvT0_PT3_T1_NS0_13GridEvenShareISN_EET2_T4_,"aw",@nobits
	.sectionflags	@""
	.align	8
.nv.shared._ZN3cub18CUB_300001_SM_10006detail6reduce18DeviceReduceKernelINS2_10policy_hubIdyN4cuda3std3__44plusIdEEE10Policy1000EN6thrust24THRUST_300001_SM_1000_NS6detail15normal_iteratorINSD_10device_ptrIdEEEEyS9_d16greater_than_oneEEvT0_PT3_T1_NS0_13GridEvenShareISN_EET2_T4_:
	.zero		1176


//--------------------- .nv.shared._ZN3cub18CUB_300001_SM_10006detail6reduce28DeviceReduceSingleTileKernelINS2_10policy_hubIdyN4cuda3std3__44plusIdEEE10Policy1000EN6thrust24THRUST_300001_SM_1000_NS6detail15normal_iteratorINSD_10device_ptrIdEEEEPiyS9_id16greater_than_oneEEvT0_T1_T2_T3_T4_T6_ --------------------------
	.section	.nv.shared._ZN3cub18CUB_300001_SM_10006detail6reduce28DeviceReduceSingleTileKernelINS2_10policy_hubIdyN4cuda3std3__44plusIdEEE10Policy1000EN6thrust24THRUST_300001_SM_1000_NS6detail15normal_iteratorINSD_10device_ptrIdEEEEPiyS9_id16greater_than_oneEEvT0_T1_T2_T3_T4_T6_,"aw",@nobits
	.sectionflags	@""
	.align	8
.nv.shared._ZN3cub18CUB_300001_SM_10006detail6reduce28DeviceReduceSingleTileKernelINS2_10policy_hubIdyN4cuda3std3__44plusIdEEE10Policy1000EN6thrust24THRUST_300001_SM_1000_NS6detail15normal_iteratorINSD_10device_ptrIdEEEEPiyS9_id16greater_than_oneEEvT0_T1_T2_T3_T4_T6_:
	.zero		1176


//--------------------- .nv.shared._ZN3cub18CUB_300001_SM_10006detail6reduce28DeviceReduceSingleTileKernelINS2_10policy_hubIdjN4cuda3std3__44plusIdEEE10Policy1000EPdPiiS9_idNS7_10__identityEEEvT0_T1_T2_T3_T4_T6_ --------------------------
	.section	.nv.shared._ZN3cub18CUB_300001_SM_10006detail6reduce28DeviceReduceSingleTileKernelINS2_10policy_hubIdjN4cuda3std3__44plusIdEEE10Policy1000EPdPiiS9_idNS7_10__identityEEEvT0_T1_T2_T3_T4_T6_,"aw",@nobits
	.sectionflags	@""
	.align	8
.nv.shared._ZN3cub18CUB_300001_SM_10006detail6reduce28DeviceReduceSingleTileKernelINS2_10policy_hubIdjN4cuda3std3__44plusIdEEE10Policy1000EPdPiiS9_idNS7_10__identityEEEvT0_T1_T2_T3_T4_T6_:
	.zero		1216


//--------------------- .nv.shared._ZN3cub18CUB_300001_SM_10006detail6reduce18DeviceReduceKernelINS2_10policy_hubIdjN4cuda3std3__44plusIdEEE10Policy1000EN6thrust24THRUST_300001_SM_1000_NS6detail15normal_iteratorINSD_10device_ptrIdEEEEjS9_d16greater_than_oneEEvT0_PT3_T1_NS0_13GridEvenShareISN_EET2_T4_ --------------------------
	.section	.nv.shared._ZN3cub18CUB_300001_SM_10006detail6reduce18DeviceReduceKernelINS2_10policy_hubIdjN4cuda3std3__44plusIdEEE10Policy1000EN6thrust24THRUST_300001_SM_1000_NS6detail15normal_iteratorINSD_10device_ptrIdEEEEjS9_d16greater_than_oneEEvT0_PT3_T1_NS0_13GridEvenShareISN_EET2_T4_,"aw",@nobits
	.sectionflags	@""
	.align	8
.nv.shared._ZN3cub18CUB_300001_SM_10006detail6reduce18DeviceReduceKernelINS2_10policy_hubIdjN4cuda3std3__44plusIdEEE10Policy1000EN6thrust24THRUST_300001_SM_1000_NS6detail15normal_iteratorINSD_10device_ptrIdEEEEjS9_d16greater_than_oneEEvT0_PT3_T1_NS0_13GridEvenShareISN_EET2_T4_:
	.zero		1216


//--------------------- .nv.shared._ZN3cub18CUB_300001_SM_10006detail6reduce28DeviceReduceSingleTileKernelINS2_10policy_hubIdjN4cuda3std3__44plusIdEEE10Policy1000EN6thrust24THRUST_300001_SM_1000_NS6detail15normal_iteratorINSD_10device_ptrIdEEEEPijS9_id16greater_than_oneEEvT0_T1_T2_T3_T4_T6_ --------------------------
	.section	.nv.shared._ZN3cub18CUB_300001_SM_10006detail6reduce28DeviceReduceSingleTileKernelINS2_10policy_hubIdjN4cuda3std3__44plusIdEEE10Policy1000EN6thrust24THRUST_300001_SM_1000_NS6detail15normal_iteratorINSD_10device_ptrIdEEEEPijS9_id16greater_than_oneEEvT0_T1_T2_T3_T4_T6_,"aw",@nobits
	.sectionflags	@""
	.align	8
.nv.shared._ZN3cub18CUB_300001_SM_10006detail6reduce28DeviceReduceSingleTileKernelINS2_10policy_hubIdjN4cuda3std3__44plusIdEEE10Policy1000EN6thrust24THRUST_300001_SM_1000_NS6detail15normal_iteratorINSD_10device_ptrIdEEEEPijS9_id16greater_than_oneEEvT0_T1_T2_T3_T4_T6_:
	.zero		1216


//--------------------- .nv.constant0._ZN3cub18CUB_300001_SM_10006detail6reduce28DeviceReduceSingleTileKernelINS2_10policy_hubIdyN4cuda3std3__44plusIdEEE10Policy1000EPdPiiS9_idNS7_10__identityEEEvT0_T1_T2_T3_T4_T6_ --------------------------
	.section	.nv.constant0._ZN3cub18CUB_300001_SM_10006detail6reduce28DeviceReduceSingleTileKernelINS2_10policy_hubIdyN4cuda3std3__44plusIdEEE10Policy1000EPdPiiS9_idNS7_10__identityEEEvT0_T1_T2_T3_T4_T6_,"a",@progbits
	.sectionflags	@""
	.align	4
.nv.constant0._ZN3cub18CUB_300001_SM_10006detail6reduce28DeviceReduceSingleTileKernelINS2_10policy_hubIdyN4cuda3std3__44plusIdEEE10Policy1000EPdPiiS9_idNS7_10__identityEEEvT0_T1_T2_T3_T4_T6_:
	.zero		925


//--------------------- .nv.constant0._ZN3cub18CUB_300001_SM_10006detail6reduce18DeviceReduceKernelINS2_10policy_hubIdyN4cuda3std3__44plusIdEEE10Policy1000EN6thrust24THRUST_300001_SM_1000_NS6detail15normal_iteratorINSD_10device_ptrIdEEEEyS9_d16greater_than_oneEEvT0_PT3_T1_NS0_13GridEvenShareISN_EET2_T4_ --------------------------
	.section	.nv.constant0._ZN3cub18CUB_300001_SM_10006detail6reduce18DeviceReduceKernelINS2_10policy_hubIdyN4cuda3std3__44plusIdEEE10Policy1000EN6thrust24THRUST_300001_SM_1000_NS6detail15normal_iteratorINSD_10device_ptrIdEEEEyS9_d16greater_than_oneEEvT0_PT3_T1_NS0_13GridEvenShareISN_EET2_T4_,"a",@progbits
	.sectionflags	@""
	.align	4
.nv.constant0._ZN3cub18CUB_300001_SM_10006detail6reduce18DeviceReduceKernelINS2_10policy_hubIdyN4cuda3std3__44plusIdEEE10Policy1000EN6thrust24THRUST_300001_SM_1000_NS6detail15normal_iteratorINSD_10device_ptrIdEEEEyS9_d16greater_than_oneEEvT0_PT3_T1_NS0_13GridEvenShareISN_EET2_T4_:
	.zero		994


//--------------------- .nv.constant0._ZN3cub18CUB_300001_SM_10006detail6reduce28DeviceReduceSingleTileKernelINS2_10policy_hubIdyN4cuda3std3__44plusIdEEE10Policy1000EN6thrust24THRUST_300001_SM_1000_NS6detail15normal_iteratorINSD_10device_ptrIdEEEEPiyS9_id16greater_than_oneEEvT0_T1_T2_T3_T4_T6_ --------------------------
	.section	.nv.constant0._ZN3cub18CUB_300001_SM_10006detail6reduce28DeviceReduceSingleTileKernelINS2_10policy_hubIdyN4cuda3std3__44plusIdEEE10Policy1000EN6thrust24THRUST_300001_SM_1000_NS6detail15normal_iteratorINSD_10device_ptrIdEEEEPiyS9_id16greater_than_oneEEvT0_T1_T2_T3_T4_T6_,"a",@progbits
	.sectionflags	@""
	.align	4
.nv.constant0._ZN3cub18CUB_300001_SM_10006detail6reduce28DeviceReduceSingleTileKernelINS2_10policy_hubIdyN4cuda3std3__44plusIdEEE10Policy1000EN6thrust24THRUST_300001_SM_1000_NS6detail15normal_iteratorINSD_10device_ptrIdEEEEPiyS9_id16greater_than_oneEEvT0_T1_T2_T3_T4_T6_:
	.zero		929


//--------------------- .nv.constant0._ZN3cub18CUB_300001_SM_10006detail6reduce28DeviceReduceSingleTileKernelINS2_10policy_hubIdjN4cuda3std3__44plusIdEEE10Policy1000EPdPiiS9_idNS7_10__identityEEEvT0_T1_T2_T3_T4_T6_ --------------------------
	.section	.nv.constant0._ZN3cub18CUB_300001_SM_10006detail6reduce28DeviceReduceSingleTileKernelINS2_10policy_hubIdjN4cuda3std3__44plusIdEEE10Policy1000EPdPiiS9_idNS7_10__identityEEEvT0_T1_T2_T3_T4_T6_,"a",@progbits
	.sectionflags	@""
	.align	4
.nv.constant0._ZN3cub18CUB_300001_SM_10006detail6reduce28DeviceReduceSingleTileKernelINS2_10policy_hubIdjN4cuda3std3__44plusIdEEE10Policy1000EPdPiiS9_idNS7_10__identityEEEvT0_T1_T2_T3_T4_T6_:
	.zero		925


//--------------------- .nv.constant0._ZN3cub18CUB_300001_SM_10006detail6reduce18DeviceReduceKernelINS2_10policy_hubIdjN4cuda3std3__44plusIdEEE10Policy1000EN6thrust24THRUST_300001_SM_1000_NS6detail15normal_iteratorINSD_10device_ptrIdEEEEjS9_d16greater_than_oneEEvT0_PT3_T1_NS0_13GridEvenShareISN_EET2_T4_ --------------------------
	.section	.nv.constant0._ZN3cub18CUB_300001_SM_10006detail6reduce18DeviceReduceKernelINS2_10policy_hubIdjN4cuda3std3__44plusIdEEE10Policy1000EN6thrust24THRUST_300001_SM_1000_NS6detail15normal_iteratorINSD_10device_ptrIdEEEEjS9_d16greater_than_oneEEvT0_PT3_T1_NS0_13GridEvenShareISN_EET2_T4_,"a",@progbits
	.sectionflags	@""
	.align	4
.nv.constant0._ZN3cub18CUB_300001_SM_10006detail6reduce18DeviceReduceKernelINS2_10policy_hubIdjN4cuda3std3__44plusIdEEE10Policy1000EN6thrust24THRUST_300001_SM_1000_NS6detail15normal_iteratorINSD_10device_ptrIdEEEEjS9_d16greater_than_oneEEvT0_PT3_T1_NS0_13GridEvenShareISN_EET2_T4_:
	.zero		958


//--------------------- .nv.constant0._ZN3cub18CUB_300001_SM_10006detail6reduce28DeviceReduceSingleTileKernelINS2_10policy_hubIdjN4cuda3std3__44plusIdEEE10Policy1000EN6thrust24THRUST_300001_SM_1000_NS6detail15normal_iteratorINSD_10device_ptrIdEEEEPijS9_id16greater_than_oneEEvT0_T1_T2_T3_T4_T6_ --------------------------
	.section	.nv.constant0._ZN3cub18CUB_300001_SM_10006detail6reduce28DeviceReduceSingleTileKernelINS2_10policy_hubIdjN4cuda3std3__44plusIdEEE10Policy1000EN6thrust24THRUST_300001_SM_1000_NS6detail15normal_iteratorINSD_10device_ptrIdEEEEPijS9_id16greater_than_oneEEvT0_T1_T2_T3_T4_T6_,"a",@progbits
	.sectionflags	@""
	.align	4
.nv.constant0._ZN3cub18CUB_300001_SM_10006detail6reduce28DeviceReduceSingleTileKernelINS2_10policy_hubIdjN4cuda3std3__44plusIdEEE10Policy1000EN6thrust24THRUST_300001_SM_1000_NS6detail15normal_iteratorINSD_10device_ptrIdEEEEPijS9_id16greater_than_oneEEvT0_T1_T2_T3_T4_T6_:
	.zero		925


//--------------------- .nv.constant0._ZN3cub18CUB_300001_SM_10006detail9transform16transform_kernelINS2_10policy_hubILb1EN4cuda3std3__45tupleIJN6thrust24THRUST_300001_SM_1000_NS6detail15normal_iteratorINSA_10device_ptrIdEEEESF_EEEE10policy1000El11add_squaresSF_JPdSK_EEEvT0_iT1_T2_DpNS2_10kernel_argIT3_EE --------------------------
	.section	.nv.constant0._ZN3cub18CUB_300001_SM_10006detail9transform16transform_kernelINS2_10policy_hubILb1EN4cuda3std3__45tupleIJN6thrust24THRUST_300001_SM_1000_NS6detail15normal_iteratorINSA_10device_ptrIdEEEESF_EEEE10policy1000El11add_squaresSF_JPdSK_EEEvT0_iT1_T2_DpNS2_10kernel_argIT3_EE,"a",@progbits
	.sectionflags	@""
	.align	4
.nv.constant0._ZN3cub18CUB_300001_SM_10006detail9transform16transform_kernelINS2_10policy_hubILb1EN4cuda3std3__45tupleIJN6thrust24THRUST_300001_SM_1000_NS6detail15normal_iteratorINSA_10device_ptrIdEEEESF_EEEE10policy1000El11add_squaresSF_JPdSK_EEEvT0_iT1_T2_DpNS2_10kernel_argIT3_EE:
	.zero		952


//--------------------- .nv.constant0._ZN3cub18CUB_300001_SM_10006detail9transform16transform_kernelINS2_10policy_hubILb1EN4cuda3std3__45tupleIJN6thrust24THRUST_300001_SM_1000_NS6detail15normal_iteratorINSA_10device_ptrIdEEEESF_EEEE10policy1000Ei11add_squaresSF_JPdSK_EEEvT0_iT1_T2_DpNS2_10kernel_argIT3_EE --------------------------
	.section	.nv.constant0._ZN3cub18CUB_300001_SM_10006detail9transform16transform_kernelINS2_10policy_hubILb1EN4cuda3std3__45tupleIJN6thrust24THRUST_300001_SM_1000_NS6detail15normal_iteratorINSA_10device_ptrIdEEEESF_EEEE10policy1000Ei11add_squaresSF_JPdSK_EEEvT0_iT1_T2_DpNS2_10kernel_argIT3_EE,"a",@progbits
	.sectionflags	@""
	.align	4
.nv.constant0._ZN3cub18CUB_300001_SM_10006detail9transform16transform_kernelINS2_10policy_hubILb1EN4cuda3std3__45tupleIJN6thrust24THRUST_300001_SM_1000_NS6detail15normal_iteratorINSA_10device_ptrIdEEEESF_EEEE10policy1000Ei11add_squaresSF_JPdSK_EEEvT0_iT1_T2_DpNS2_10kernel_argIT3_EE:
	.zero		952


//--------------------- .nv.constant0._ZN3cub18CUB_300001_SM_10006detail9transform16transform_kernelINS2_10policy_hubILb1EN4cuda3std3__45tupleIJN6thrust24THRUST_300001_SM_1000_NS17counting_iteratorIiNSA_11use_defaultESC_SC_EEEEEE10policy1000El7rng_gpuNSA_6detail15normal_iteratorINSA_10device_ptrIdEEEEJSD_EEEvT0_iT1_T2_DpNS2_10kernel_argIT3_EE --------------------------
	.section	.nv.constant0._ZN3cub18CUB_300001_SM_10006detail9transform16transform_kernelINS2_10policy_hubILb1EN4cuda3std3__45tupleIJN6thrust24THRUST_300001_SM_1000_NS17counting_iteratorIiNSA_11use_defaultESC_SC_EEEEEE10policy1000El7rng_gpuNSA_6detail15normal_iteratorINSA_10device_ptrIdEEEEJSD_EEEvT0_iT1_T2_DpNS2_10kernel_argIT3_EE,"a",@progbits
	.sectionflags	@""
	.align	4
.nv.constant0._ZN3cub18CUB_300001_SM_10006detail9transform16transform_kernelINS2_10policy_hubILb1EN4cuda3std3__45tupleIJN6thrust24THRUST_300001_SM_1000_NS17counting_iteratorIiNSA_11use_defaultESC_SC_EEEEEE10policy1000El7rng_gpuNSA_6detail15normal_iteratorINSA_10device_ptrIdEEEEJSD_EEEvT0_iT1_T2_DpNS2_10kernel_argIT3_EE:
	.zero		936


//--------------------- .nv.constant0._ZN3cub18CUB_300001_SM_10006detail9transform16transform_kernelINS2_10policy_hubILb1EN4cuda3std3__45tupleIJN6thrust24THRUST_300001_SM_1000_NS17counting_iteratorIiNSA_11use_defaultESC_SC_EEEEEE10policy1000Ei7rng_gpuNSA_6detail15normal_iteratorINSA_10device_ptrIdEEEEJSD_EEEvT0_iT1_T2_DpNS2_10kernel_argIT3_EE --------------------------
	.section	.nv.constant0._ZN3cub18CUB_300001_SM_10006detail9transform16transform_kernelINS2_10policy_hubILb1EN4cuda3std3__45tupleIJN6thrust24THRUST_300001_SM_1000_NS17counting_iteratorIiNSA_11use_defaultESC_SC_EEEEEE10policy1000Ei7rng_gpuNSA_6detail15normal_iteratorINSA_10device_ptrIdEEEEJSD_EEEvT0_iT1_T2_DpNS2_10kernel_argIT3_EE,"a",@progbits
	.sectionflags	@""
	.align	4
.nv.constant0._ZN3cub18CUB_300001_SM_10006detail9transform16transform_kernelINS2_10policy_hubILb1EN4cuda3std3__45tupleIJN6thrust24THRUST_300001_SM_1000_NS17counting_iteratorIiNSA_11use_defaultESC_SC_EEEEEE10policy1000Ei7rng_gpuNSA_6detail15normal_iteratorINSA_10device_ptrIdEEEEJSD_EEEvT0_iT1_T2_DpNS2_10kernel_argIT3_EE:
	.zero		936


//--------------------- .nv.constant0._ZN3cub18CUB_300001_SM_10006detail8for_each13static_kernelINS2_12policy_hub_t12policy_500_tEmN6thrust24THRUST_300001_SM_1000_NS8cuda_cub20__uninitialized_fill7functorINS7_10device_ptrIdEEdEEEEvT0_T1_ --------------------------
	.section	.nv.constant0._ZN3cub18CUB_300001_SM_10006detail8for_each13static_kernelINS2_12policy_hub_t12policy_500_tEmN6thrust24THRUST_300001_SM_1000_NS8cuda_cub20__uninitialized_fill7functorINS7_10device_ptrIdEEdEEEEvT0_T1_,"a",@progbits
	.sectionflags	@""
	.align	4
.nv.constant0._ZN3cub18CUB_300001_SM_10006detail8for_each13static_kernelINS2_12policy_hub_t12policy_500_tEmN6thrust24THRUST_300001_SM_1000_NS8cuda_cub20__uninitialized_fill7functorINS7_10device_ptrIdEEdEEEEvT0_T1_:
	.zero		920


//--------------------- .nv.constant0._ZN3cub18CUB_300001_SM_10006detail11EmptyKernelIvEEvv --------------------------
	.section	.nv.constant0._ZN3cub18CUB_300001_SM_10006detail11EmptyKernelIvEEvv,"a",@progbits
	.sectionflags	@""
	.align	4
.nv.constant0._ZN3cub18CUB_300001_SM_10006detail11EmptyKernelIvEEvv:
	.zero		896


//--------------------- SYMBOLS --------------------------

	.type		.nv.reservedSmem.offset0,@object
	.size		.nv.reservedSmem.offset0,0x4
	.type		.nv.reservedSmem.cap,@object
	.size		.nv.reservedSmem.cap,0x4
